def matmul_kernel(
    a_ptr,
    b_ptr,
    c_ptr,
    M,
    N,
    K,
    stride_am,
    stride_ak,
    stride_bk,
    stride_bn,
    stride_cm,
    stride_cn,
    BLOCK_M: tl.constexpr,
    BLOCK_N: tl.constexpr,
    BLOCK_K: tl.constexpr,
    GROUP_M: tl.constexpr,
):
    pid = tl.program_id(axis=0)
    num_pid_m = tl.cdiv(M, BLOCK_M)
    num_pid_n = tl.cdiv(N, BLOCK_N)
    num_pid_in_group = GROUP_M * num_pid_n
    group_id = pid // num_pid_in_group
    first_pid_m = group_id * GROUP_M
    group_size_m = min(num_pid_m - first_pid_m, GROUP_M)
    pid_m = first_pid_m + ((pid % num_pid_in_group) % group_size_m)
    pid_n = (pid % num_pid_in_group) // group_size_m

    offs_am = (pid_m * BLOCK_M + tl.arange(0, BLOCK_M)) % M
    offs_bn = (pid_n * BLOCK_N + tl.arange(0, BLOCK_N)) % N
    offs_k = tl.arange(0, BLOCK_K)
    a_ptrs = a_ptr + offs_am[:, None] * stride_am + offs_k[None, :] * stride_ak
    b_ptrs = b_ptr + offs_k[:, None] * stride_bk + offs_bn[None, :] * stride_bn

    acc = tl.zeros((BLOCK_M, BLOCK_N), dtype=tl.float32)
    for kk in range(0, tl.cdiv(K, BLOCK_K)):
        a = tl.load(a_ptrs, mask=offs_k[None, :] < K - kk * BLOCK_K, other=0.0)
        b = tl.load(b_ptrs, mask=offs_k[:, None] < K - kk * BLOCK_K, other=0.0)
        acc = tl.dot(a, b, acc)
        a_ptrs += BLOCK_K * stride_ak
        b_ptrs += BLOCK_K * stride_bk

    c = acc.to(c_ptr.dtype.element_ty)
    offs_cm = pid_m * BLOCK_M + tl.arange(0, BLOCK_M)
    offs_cn = pid_n * BLOCK_N + tl.arange(0, BLOCK_N)
    c_ptrs = c_ptr + offs_cm[:, None] * stride_cm + offs_cn[None, :] * stride_cn
    mask = (offs_cm[:, None] < M) & (offs_cn[None, :] < N)
    tl.store(c_ptrs, c, mask=mask)

# config = {"BLOCK_K": 32, "BLOCK_M": 512, "BLOCK_N": 64, "GROUP_M": 8, "arch": "sm_90", "dtype": "fp32", "num_ctas": 1, "num_stages": 4, "num_warps": 4}
# arch = sm_90


// ===== COMPILED SASS (sm_90a) =====

	.target	sm_90a

	.elftype	@"ET_EXEC"


//--------------------- .note.nv.tkinfo           --------------------------
	.section	.note.nv.tkinfo,"",@"SHT_NOTE"
	.sectionflags	@"SHF_NOTE_NV_TKINFO"
	.tkinfo
        /*0018*/ 	.word	0x00000002
        /*0030*/ 	.string	""
        /*0030*/ 	.string	"ptxas"
        /*0030*/ 	.string	"Cuda compilation tools, release 13.0, V13.0.88"
        /*0030*/ 	.string	"Build cuda_13.0.r13.0/compiler.36424714_0"
        /*0030*/ 	.string	"-v  -suppress-debug-info  -lineinfo  -arch sm_90a "



//--------------------- .note.nv.cuinfo           --------------------------
	.section	.note.nv.cuinfo,"",@"SHT_NOTE"
	.sectionflags	@"SHF_NOTE_NV_CUINFO"
        /*0018*/ 	.short	0x0002
        /*001a*/ 	.short	0x005a
        /*001c*/ 	.short	0x0082
	.zero		2


//--------------------- .nv.info                  --------------------------
	.section	.nv.info,"",@"SHT_CUDA_INFO"
	.align	4


	//----- nvinfo : EIATTR_REGCOUNT
	.align		4
        /*0000*/ 	.byte	0x04, 0x2f
        /*0002*/ 	.short	(.L_1 - .L_0)
	.align		4
.L_0:
        /*0004*/ 	.word	index@(matmul_kernel)
        /*0008*/ 	.word	0x000000ff


	//----- nvinfo : EIATTR_FRAME_SIZE
	.align		4
.L_1:
        /*000c*/ 	.byte	0x04, 0x11
        /*000e*/ 	.short	(.L_3 - .L_2)
	.align		4
.L_2:
        /*0010*/ 	.word	index@(matmul_kernel)
        /*0014*/ 	.word	0x00000748


	//----- nvinfo : EIATTR_MIN_STACK_SIZE
	.align		4
.L_3:
        /*0018*/ 	.byte	0x04, 0x12
        /*001a*/ 	.short	(.L_5 - .L_4)
	.align		4
.L_4:
        /*001c*/ 	.word	index@(matmul_kernel)
        /*0020*/ 	.word	0x00000748
.L_5:


//--------------------- .nv.compat                --------------------------
	.section	.nv.compat,"",@"SHT_CUDA_COMPAT_INFO"
	.align	4
        /*0000*/ 	.byte	0x02, 0x09, 0x01, 0x00, 0x02, 0x02, 0x04, 0x00, 0x02, 0x05, 0x05, 0x00, 0x03, 0x07, 0x01, 0x01
        /*0010*/ 	.byte	0x02, 0x03, 0x00, 0x00, 0x02, 0x06, 0x01, 0x00, 0x04, 0x0b, 0x08, 0x00, 0x00, 0x00, 0x00, 0x00
        /*0020*/ 	.byte	0x00, 0x00, 0x00, 0x00


//--------------------- .nv.info.matmul_kernel    --------------------------
	.section	.nv.info.matmul_kernel,"",@"SHT_CUDA_INFO"
	.sectionflags	@""
	.align	4


	//----- nvinfo : EIATTR_CUDA_API_VERSION
	.align		4
        /*0000*/ 	.byte	0x04, 0x37
        /*0002*/ 	.short	(.L_7 - .L_6)
.L_6:
        /*0004*/ 	.word	0x00000082


	//----- nvinfo : EIATTR_KPARAM_INFO
	.align		4
.L_7:
        /*0008*/ 	.byte	0x04, 0x17
        /*000a*/ 	.short	(.L_9 - .L_8)
.L_8:
        /*000c*/ 	.word	0x00000000
        /*0010*/ 	.short	0x000d
        /*0012*/ 	.short	0x0048
        /*0014*/ 	.byte	0x00, 0xf4, 0x21, 0x00


	//----- nvinfo : EIATTR_KPARAM_INFO
	.align		4
.L_9:
        /*0018*/ 	.byte	0x04, 0x17
        /*001a*/ 	.short	(.L_11 - .L_10)
.L_10:
        /*001c*/ 	.word	0x00000000
        /*0020*/ 	.short	0x000c
        /*0022*/ 	.short	0x0040
        /*0024*/ 	.byte	0x00, 0xf4, 0x21, 0x00


	//----- nvinfo : EIATTR_KPARAM_INFO
	.align		4
.L_11:
        /*0028*/ 	.byte	0x04, 0x17
        /*002a*/ 	.short	(.L_13 - .L_12)
.L_12:
        /*002c*/ 	.word	0x00000000
        /*0030*/ 	.short	0x000b
        /*0032*/ 	.short	0x0038
        /*0034*/ 	.byte	0x00, 0xf0, 0x11, 0x00


	//----- nvinfo : EIATTR_KPARAM_INFO
	.align		4
.L_13:
        /*0038*/ 	.byte	0x04, 0x17
        /*003a*/ 	.short	(.L_15 - .L_14)
.L_14:
        /*003c*/ 	.word	0x00000000
        /*0040*/ 	.short	0x000a
        /*0042*/ 	.short	0x0034
        /*0044*/ 	.byte	0x00, 0xf0, 0x11, 0x00


	//----- nvinfo : EIATTR_KPARAM_INFO
	.align		4
.L_15:
        /*0048*/ 	.byte	0x04, 0x17
        /*004a*/ 	.short	(.L_17 - .L_16)
.L_16:
        /*004c*/ 	.word	0x00000000
        /*0050*/ 	.short	0x0009
        /*0052*/ 	.short	0x0030
        /*0054*/ 	.byte	0x00, 0xf0, 0x11, 0x00


	//----- nvinfo : EIATTR_KPARAM_INFO
	.align		4
.L_17:
        /*0058*/ 	.byte	0x04, 0x17
        /*005a*/ 	.short	(.L_19 - .L_18)
.L_18:
        /*005c*/ 	.word	0x00000000
        /*0060*/ 	.short	0x0008
        /*0062*/ 	.short	0x002c
        /*0064*/ 	.byte	0x00, 0xf0, 0x11, 0x00


	//----- nvinfo : EIATTR_KPARAM_INFO
	.align		4
.L_19:
        /*0068*/ 	.byte	0x04, 0x17
        /*006a*/ 	.short	(.L_21 - .L_20)
.L_20:
        /*006c*/ 	.word	0x00000000
        /*0070*/ 	.short	0x0007
        /*0072*/ 	.short	0x0028
        /*0074*/ 	.byte	0x00, 0xf0, 0x11, 0x00


	//----- nvinfo : EIATTR_KPARAM_INFO
	.align		4
.L_21:
        /*0078*/ 	.byte	0x04, 0x17
        /*007a*/ 	.short	(.L_23 - .L_22)
.L_22:
        /*007c*/ 	.word	0x00000000
        /*0080*/ 	.short	0x0006
        /*0082*/ 	.short	0x0024
        /*0084*/ 	.byte	0x00, 0xf0, 0x11, 0x00


	//----- nvinfo : EIATTR_KPARAM_INFO
	.align		4
.L_23:
        /*0088*/ 	.byte	0x04, 0x17
        /*008a*/ 	.short	(.L_25 - .L_24)
.L_24:
        /*008c*/ 	.word	0x00000000
        /*0090*/ 	.short	0x0005
        /*0092*/ 	.short	0x0020
        /*0094*/ 	.byte	0x00, 0xf0, 0x11, 0x00


	//----- nvinfo : EIATTR_KPARAM_INFO
	.align		4
.L_25:
        /*0098*/ 	.byte	0x04, 0x17
        /*009a*/ 	.short	(.L_27 - .L_26)
.L_26:
        /*009c*/ 	.word	0x00000000
        /*00a0*/ 	.short	0x0004
        /*00a2*/ 	.short	0x001c
        /*00a4*/ 	.byte	0x00, 0xf0, 0x11, 0x00


	//----- nvinfo : EIATTR_KPARAM_INFO
	.align		4
.L_27:
        /*00a8*/ 	.byte	0x04, 0x17
        /*00aa*/ 	.short	(.L_29 - .L_28)
.L_28:
        /*00ac*/ 	.word	0x00000000
        /*00b0*/ 	.short	0x0003
        /*00b2*/ 	.short	0x0018
        /*00b4*/ 	.byte	0x00, 0xf0, 0x11, 0x00


	//----- nvinfo : EIATTR_KPARAM_INFO
	.align		4
.L_29:
        /*00b8*/ 	.byte	0x04, 0x17
        /*00ba*/ 	.short	(.L_31 - .L_30)
.L_30:
        /*00bc*/ 	.word	0x00000000
        /*00c0*/ 	.short	0x0002
        /*00c2*/ 	.short	0x0010
        /*00c4*/ 	.byte	0x00, 0xf4, 0x21, 0x00


	//----- nvinfo : EIATTR_KPARAM_INFO
	.align		4
.L_31:
        /*00c8*/ 	.byte	0x04, 0x17
        /*00ca*/ 	.short	(.L_33 - .L_32)
.L_32:
        /*00cc*/ 	.word	0x00000000
        /*00d0*/ 	.short	0x0001
        /*00d2*/ 	.short	0x0008
        /*00d4*/ 	.byte	0x00, 0xf4, 0x21, 0x00


	//----- nvinfo : EIATTR_KPARAM_INFO
	.align		4
.L_33:
        /*00d8*/ 	.byte	0x04, 0x17
        /*00da*/ 	.short	(.L_35 - .L_34)
.L_34:
        /*00dc*/ 	.word	0x00000000
        /*00e0*/ 	.short	0x0000
        /*00e2*/ 	.short	0x0000
        /*00e4*/ 	.byte	0x00, 0xf4, 0x21, 0x00


	//----- nvinfo : EIATTR_SPARSE_MMA_MASK
	.align		4
.L_35:
        /*00e8*/ 	.byte	0x03, 0x50
        /*00ea*/ 	.short	0x0000


	//----- nvinfo : EIATTR_MAXREG_COUNT
	.align		4
        /*00ec*/ 	.byte	0x03, 0x1b
        /*00ee*/ 	.short	0x00ff


	//----- nvinfo : EIATTR_NUM_BARRIERS
	.align		4
        /*00f0*/ 	.byte	0x02, 0x4c
        /*00f2*/ 	.byte	0x01
	.zero		1


	//----- nvinfo : EIATTR_ANNOTATIONS
	.align		4
        /*00f4*/ 	.byte	0x04, 0x55
        /*00f6*/ 	.short	(.L_37 - .L_36)


	//   ....[0]....
.L_36:
        /*00f8*/ 	.word	0x00000001
        /*00fc*/ 	.byte	0xd0, 0x00, 0x00, 0x00, 0x01, 0x00, 0x00, 0x00, 0xd0, 0x10, 0x00, 0x00, 0x01, 0x00, 0x00, 0x00
        /* <DEDUP_REMOVED lines=737> */
        /*2f1c*/ 	.byte	0x40, 0x59, 0x01, 0x00, 0x01, 0x00, 0x00, 0x00, 0x60, 0x59, 0x01, 0x00


	//----- nvinfo : EIATTR_MERCURY_ISA_VERSION
	.align		4
.L_37:
        /*2f28*/ 	.byte	0x03, 0x5f
        /*2f2a*/ 	.short	0x0101


	//----- nvinfo : EIATTR_EXIT_INSTR_OFFSETS
	.align		4
        /*2f2c*/ 	.byte	0x04, 0x1c
        /*2f2e*/ 	.short	(.L_39 - .L_38)


	//   ....[0]....
.L_38:
        /*2f30*/ 	.word	0x00019870


	//   ....[1]....
        /*2f34*/ 	.word	0x00019890


	//----- nvinfo : EIATTR_REQNTID
	.align		4
.L_39:
        /*2f38*/ 	.byte	0x04, 0x10
        /*2f3a*/ 	.short	(.L_41 - .L_40)
.L_40:
        /*2f3c*/ 	.word	0x00000080
        /*2f40*/ 	.word	0x00000001
        /*2f44*/ 	.word	0x00000001


	//----- nvinfo : EIATTR_CBANK_PARAM_SIZE
	.align		4
.L_41:
        /*2f48*/ 	.byte	0x03, 0x19
        /*2f4a*/ 	.short	0x0050


	//----- nvinfo : EIATTR_PARAM_CBANK
	.align		4
        /*2f4c*/ 	.byte	0x04, 0x0a
        /*2f4e*/ 	.short	(.L_43 - .L_42)
	.align		4
.L_42:
        /*2f50*/ 	.word	index@(.nv.constant0.matmul_kernel)
        /*2f54*/ 	.short	0x0210
        /*2f56*/ 	.short	0x0050


	//----- nvinfo : EIATTR_SW_WAR
	.align		4
.L_43:
        /*2f58*/ 	.byte	0x04, 0x36
        /*2f5a*/ 	.short	(.L_45 - .L_44)
.L_44:
        /*2f5c*/ 	.word	0x00000008
.L_45:


//--------------------- .nv.callgraph             --------------------------
	.section	.nv.callgraph,"",@"SHT_CUDA_CALLGRAPH"
	.align	4
	.sectionentsize	8
	.align		4
        /*0000*/ 	.word	0x00000000
	.align		4
        /*0004*/ 	.word	0xffffffff
	.align		4
        /*0008*/ 	.word	0x00000000
	.align		4
        /*000c*/ 	.word	0xfffffffe
	.align		4
        /*0010*/ 	.word	0x00000000
	.align		4
        /*0014*/ 	.word	0xfffffffd
	.align		4
        /*0018*/ 	.word	0x00000000
	.align		4
        /*001c*/ 	.word	0xfffffffc


//--------------------- .text.matmul_kernel       --------------------------
	.section	.text.matmul_kernel,"ax",@progbits
	.align	128
        .global         matmul_kernel
        .type           matmul_kernel,@function
        .size           matmul_kernel,(.L_x_3 - matmul_kernel)
        .other          matmul_kernel,@"STO_CUDA_ENTRY STV_DEFAULT"
matmul_kernel:
.text.matmul_kernel:
[----:B------:R-:W1:Y:S08]  /*0000*/  LDC R1, c[0x0][0x28] ;  /* 0x00000a00ff017b82 */ /* 0x000e700000000800 */
[----:B------:R-:W2:Y:S01]  /*0010*/  LDC.64 R2, c[0x0][0x228] ;  /* 0x00008a00ff027b82 */ /* 0x000ea20000000a00 */
[----:B-1----:R-:W-:Y:S01]  /*0020*/  VIADD R1, R1, 0xfffff8b8 ;  /* 0xfffff8b801017836 */ /* 0x002fe20000000000 */
[----:B------:R-:W1:Y:S01]  /*0030*/  S2R R5, SR_CTAID.X ;  /* 0x0000000000057919 */ /* 0x000e620000002500 */
[----:B------:R-:W-:Y:S01]  /*0040*/  ULDC UR5, c[0x0][0x240] ;  /* 0x0000900000057ab9 */ /* 0x000fe20000000800 */
[----:B------:R-:W-:Y:S01]  /*0050*/  ULDC.64 UR8, c[0x0][0x218] ;  /* 0x0000860000087ab9 */ /* 0x000fe20000000a00 */
[----:B------:R-:W-:Y:S01]  /*0060*/  ULDC.64 UR6, c[0x0][0x210] ;  /* 0x0000840000067ab9 */ /* 0x000fe20000000a00 */
[----:B------:R-:W3:Y:S01]  /*0070*/  S2R R43, SR_TID.X ;  /* 0x00000000002b7919 */ /* 0x000ee20000002100 */
[----:B------:R-:W-:Y:S01]  /*0080*/  UMOV UR12, 0x400 ;  /* 0x00000400000c7882 */ /* 0x000fe20000000000 */
[----:B------:R-:W4:Y:S01]  /*0090*/  LDC.64 R200, c[0x0][0x230] ;  /* 0x00008c00ffc87b82 */ /* 0x000f220000000a00 */
[----:B------:R-:W-:-:S07]  /*00a0*/  ULDC.64 UR16, c[0x0][0x208] ;  /* 0x0000820000107ab9 */ /* 0x000fce0000000a00 */
[----:B------:R-:W3:Y:S01]  /*00b0*/  S2UR UR4, SR_CgaCtaId ;  /* 0x00000000000479c3 */ /* 0x000ee20000008800 */
[----:B--2---:R-:W-:Y:S01]  /*00c0*/  IMAD.MOV.U32 R45, RZ, RZ, R3 ;  /* 0x000000ffff2d7224 */ /* 0x004fe200078e0003 */
[----:B------:R2:W-:Y:S01]  /*00d0*/  STL.64 [R1+0x4e8], R2 ;  /* 0x0004e80201007387 */ /* 0x0005e20000100a00 */
[----:B------:R-:W-:-:S05]  /*00e0*/  IMAD.MOV.U32 R44, RZ, RZ, R2 ;  /* 0x000000ffff2c7224 */ /* 0x000fca00078e0002 */
[----:B------:R-:W3:Y:S01]  /*00f0*/  LDC R216, c[0x0][0x230] ;  /* 0x00008c00ffd87b82 */ /* 0x000ee20000000800 */
[----:B------:R-:W-:Y:S01]  /*0100*/  VIADD R0, R45, 0x3f ;  /* 0x0000003f2d007836 */ /* 0x000fe20000000000 */
[----:B------:R-:W-:Y:S02]  /*0110*/  IABS R32, R45 ;  /* 0x0000002d00207213 */ /* 0x000fe40000000000 */
[----:B------:R-:W-:Y:S01]  /*0120*/  IABS R29, R44 ;  /* 0x0000002c001d7213 */ /* 0x000fe20000000000 */
[----:B----4-:R-:W-:Y:S01]  /*0130*/  VIADD R252, R200, 0x1f ;  /* 0x0000001fc8fc7836 */ /* 0x010fe20000000000 */
[----:B-1----:R-:W-:Y:S02]  /*0140*/  IABS R8, R5 ;  /* 0x0000000500087213 */ /* 0x002fe40000000000 */
[----:B------:R-:W1:Y:S01]  /*0150*/  LDC R224, c[0x0][0x230] ;  /* 0x00008c00ffe07b82 */ /* 0x000e620000000800 */
[----:B--2---:R-:W-:Y:S02]  /*0160*/  SHF.R.S32.HI R3, RZ, 0x1f, R0 ;  /* 0x0000001fff037819 */ /* 0x004fe40000011400 */
[----:B---3--:R-:W-:Y:S01]  /*0170*/  LOP3.LUT R202, R43, 0x1f, RZ, 0xc0, !PT ;  /* 0x0000001f2bca7812 */ /* 0x008fe200078ec0ff */
[----:B------:R-:W-:Y:S01]  /*0180*/  ULEA UR12, UR4, UR12, 0x18 ;  /* 0x0000000c040c7291 */ /* 0x000fe2000f8ec03f */
[----:B------:R-:W-:-:S03]  /*0190*/  LEA.HI R3, R3, R0, RZ, 0x6 ;  /* 0x0000000003037211 */ /* 0x000fc600078f30ff */
[----:B------:R-:W2:Y:S01]  /*01a0*/  LDC R232, c[0x0][0x230] ;  /* 0x00008c00ffe87b82 */ /* 0x000ea20000000800 */
[----:B------:R-:W-:-:S05]  /*01b0*/  SHF.R.S32.HI R3, RZ, 0x6, R3 ;  /* 0x00000006ff037819 */ /* 0x000fca0000011403 */
[----:B------:R-:W-:Y:S02]  /*01c0*/  IMAD.SHL.U32 R4, R3, 0x8, RZ ;  /* 0x0000000803047824 */ /* 0x000fe400078e00ff */
[----:B------:R-:W3:Y:S03]  /*01d0*/  LDC R251, c[0x0][0x230] ;  /* 0x00008c00fffb7b82 */ /* 0x000ee60000000800 */
[-C--:B------:R-:W-:Y:S02]  /*01e0*/  IABS R7, R4.reuse ;  /* 0x0000000400077213 */ /* 0x080fe40000000000 */
[----:B------:R-:W-:Y:S02]  /*01f0*/  IABS R10, R4 ;  /* 0x00000004000a7213 */ /* 0x000fe40000000000 */
[----:B------:R-:W4:Y:S08]  /*0200*/  I2F.RP R0, R7 ;  /* 0x0000000700007306 */ /* 0x000f300000209400 */
[----:B----4-:R-:W4:Y:S02]  /*0210*/  MUFU.RCP R0, R0 ;  /* 0x0000000000007308 */ /* 0x010f240000001000 */
[----:B----4-:R-:W-:-:S02]  /*0220*/  VIADD R2, R0, 0xffffffe ;  /* 0x0ffffffe00027836 */ /* 0x010fc40000000000 */
[----:B------:R-:W-:-:S04]  /*0230*/  IMAD.MOV R0, RZ, RZ, -R10 ;  /* 0x000000ffff007224 */ /* 0x000fc800078e0a0a */
[----:B------:R4:W1:Y:S02]  /*0240*/  F2I.FTZ.U32.TRUNC.NTZ R3, R2 ;  /* 0x0000000200037305 */ /* 0x000864000021f000 */
[----:B----4-:R-:W-:Y:S01]  /*0250*/  IMAD.MOV.U32 R2, RZ, RZ, RZ ;  /* 0x000000ffff027224 */ /* 0x010fe200078e00ff */
[----:B-1----:R-:W-:-:S05]  /*0260*/  IADD3 R6, RZ, -R3, RZ ;  /* 0x80000003ff067210 */ /* 0x002fca0007ffe0ff */
[----:B------:R-:W-:Y:S02]  /*0270*/  IMAD R9, R6, R7, RZ ;  /* 0x0000000706097224 */ /* 0x000fe400078e02ff */
[----:B------:R-:W-:Y:S02]  /*0280*/  IMAD.MOV.U32 R6, RZ, RZ, R8 ;  /* 0x000000ffff067224 */ /* 0x000fe400078e0008 */
[----:B------:R-:W-:-:S06]  /*0290*/  IMAD.HI.U32 R3, R3, R9, R2 ;  /* 0x0000000903037227 */ /* 0x000fcc00078e0002 */
[----:B------:R-:W-:-:S04]  /*02a0*/  IMAD.HI.U32 R3, R3, R6, RZ ;  /* 0x0000000603037227 */ /* 0x000fc800078e00ff */
[----:B------:R-:W-:-:S05]  /*02b0*/  IMAD R0, R3, R0, R6 ;  /* 0x0000000003007224 */ /* 0x000fca00078e0206 */
[----:B------:R-:W-:-:S13]  /*02c0*/  ISETP.GT.U32.AND P1, PT, R7, R0, PT ;  /* 0x000000000700720c */ /* 0x000fda0003f24070 */
[----:B------:R-:W-:Y:S02]  /*02d0*/  @!P1 IMAD.IADD R0, R0, 0x1, -R7 ;  /* 0x0000000100009824 */ /* 0x000fe400078e0a07 */
[----:B------:R-:W-:Y:S01]  /*02e0*/  @!P1 VIADD R3, R3, 0x1 ;  /* 0x0000000103039836 */ /* 0x000fe20000000000 */
[----:B------:R-:W-:Y:S02]  /*02f0*/  ISETP.NE.AND P1, PT, R4, RZ, PT ;  /* 0x000000ff0400720c */ /* 0x000fe40003f25270 */
[----:B------:R-:W-:Y:S02]  /*0300*/  ISETP.GE.U32.AND P0, PT, R0, R7, PT ;  /* 0x000000070000720c */ /* 0x000fe40003f06070 */
[----:B------:R-:W-:-:S04]  /*0310*/  LOP3.LUT R0, R5, R4, RZ, 0x3c, !PT ;  /* 0x0000000405007212 */ /* 0x000fc800078e3cff */
[----:B------:R-:W-:Y:S01]  /*0320*/  ISETP.GE.AND P2, PT, R0, RZ, PT ;  /* 0x000000ff0000720c */ /* 0x000fe20003f46270 */
[----:B------:R-:W-:-:S06]  /*0330*/  VIADD R0, R44, 0x1ff ;  /* 0x000001ff2c007836 */ /* 0x000fcc0000000000 */
[----:B------:R-:W-:-:S05]  /*0340*/  @P0 VIADD R3, R3, 0x1 ;  /* 0x0000000103030836 */ /* 0x000fca0000000000 */
[----:B------:R-:W-:Y:S02]  /*0350*/  MOV R2, R3 ;  /* 0x0000000300027202 */ /* 0x000fe40000000f00 */
[----:B------:R-:W-:-:S03]  /*0360*/  SHF.R.S32.HI R3, RZ, 0x1f, R0 ;  /* 0x0000001fff037819 */ /* 0x000fc60000011400 */
[----:B------:R-:W-:Y:S01]  /*0370*/  @!P2 IMAD.MOV R2, RZ, RZ, -R2 ;  /* 0x000000ffff02a224 */ /* 0x000fe200078e0a02 */
[----:B------:R-:W-:Y:S02]  /*0380*/  @!P1 LOP3.LUT R2, RZ, R4, RZ, 0x33, !PT ;  /* 0x00000004ff029212 */ /* 0x000fe400078e33ff */
[----:B------:R-:W-:-:S03]  /*0390*/  LEA.HI R3, R3, R0, RZ, 0x9 ;  /* 0x0000000003037211 */ /* 0x000fc600078f48ff */
[----:B------:R-:W-:Y:S02]  /*03a0*/  IMAD.SHL.U32 R15, R2, 0x8, RZ ;  /* 0x00000008020f7824 */ /* 0x000fe400078e00ff */
[----:B------:R-:W-:-:S03]  /*03b0*/  IMAD.MOV R2, RZ, RZ, -R2 ;  /* 0x000000ffff027224 */ /* 0x000fc600078e0a02 */
[----:B------:R-:W-:Y:S01]  /*03c0*/  LEA.HI.SX32 R3, R3, -R15, 0x17 ;  /* 0x8000000f03037211 */ /* 0x000fe200078fbaff */
[----:B------:R-:W-:-:S03]  /*03d0*/  IMAD R12, R4, R2, R5 ;  /* 0x00000002040c7224 */ /* 0x000fc600078e0205 */
[----:B------:R-:W-:Y:S02]  /*03e0*/  VIMNMX R17, R3, 0x8, PT ;  /* 0x0000000803117848 */ /* 0x000fe40003fe0100 */
[----:B------:R-:W-:Y:S02]  /*03f0*/  IABS R9, R12 ;  /* 0x0000000c00097213 */ /* 0x000fe40000000000 */
[-C--:B------:R-:W-:Y:S02]  /*0400*/  IABS R7, R17.reuse ;  /* 0x0000001100077213 */ /* 0x080fe40000000000 */
[----:B------:R-:W-:Y:S02]  /*0410*/  IABS R4, R17 ;  /* 0x0000001100047213 */ /* 0x000fe40000000000 */
[----:B------:R-:W1:Y:S08]  /*0420*/  I2F.RP R0, R7 ;  /* 0x0000000700007306 */ /* 0x000e700000209400 */
[----:B-1----:R-:W1:Y:S02]  /*0430*/  MUFU.RCP R0, R0 ;  /* 0x0000000000007308 */ /* 0x002e640000001000 */
[----:B-1----:R-:W-:-:S02]  /*0440*/  VIADD R3, R0, 0xffffffe ;  /* 0x0ffffffe00037836 */ /* 0x002fc40000000000 */
[----:B------:R-:W-:-:S04]  /*0450*/  IMAD.MOV R0, RZ, RZ, -R4 ;  /* 0x000000ffff007224 */ /* 0x000fc800078e0a04 */
[----:B------:R-:W1:Y:S02]  /*0460*/  F2I.FTZ.U32.TRUNC.NTZ R3, R3 ;  /* 0x0000000300037305 */ /* 0x000e64000021f000 */
[----:B-1----:R-:W-:-:S05]  /*0470*/  IMAD.MOV R6, RZ, RZ, -R3 ;  /* 0x000000ffff067224 */ /* 0x002fca00078e0a03 */
[----:B------:R-:W-:-:S05]  /*0480*/  MOV R2, R6 ;  /* 0x0000000600027202 */ /* 0x000fca0000000f00 */
[----:B------:R-:W-:Y:S02]  /*0490*/  IMAD R5, R2, R7, RZ ;  /* 0x0000000702057224 */ /* 0x000fe400078e02ff */
[----:B------:R-:W-:-:S04]  /*04a0*/  IMAD.MOV.U32 R2, RZ, RZ, RZ ;  /* 0x000000ffff027224 */ /* 0x000fc800078e00ff */
[----:B------:R-:W-:Y:S01]  /*04b0*/  IMAD.HI.U32 R2, R3, R5, R2 ;  /* 0x0000000503027227 */ /* 0x000fe200078e0002 */
[----:B------:R-:W-:Y:S01]  /*04c0*/  LOP3.LUT R5, R43, 0x7f, RZ, 0xc0, !PT ;  /* 0x0000007f2b057812 */ /* 0x000fe200078ec0ff */
[----:B------:R-:W1:Y:S04]  /*04d0*/  I2F.RP R3, R32 ;  /* 0x0000002000037306 */ /* 0x000e680000209400 */
[----:B------:R-:W-:-:S04]  /*04e0*/  IMAD.HI.U32 R2, R2, R9, RZ ;  /* 0x0000000902027227 */ /* 0x000fc800078e00ff */
[----:B------:R-:W-:Y:S02]  /*04f0*/  IMAD R0, R2, R0, R9 ;  /* 0x0000000002007224 */ /* 0x000fe400078e0209 */
[----:B------:R-:W-:-:S03]  /*0500*/  IMAD.SHL.U32 R18, R5, 0x4, RZ ;  /* 0x0000000405127824 */ /* 0x000fc600078e00ff */
[----:B------:R-:W-:Y:S01]  /*0510*/  ISETP.GT.U32.AND P1, PT, R7, R0, PT ;  /* 0x000000000700720c */ /* 0x000fe20003f24070 */
[----:B-1----:R-:W1:-:S12]  /*0520*/  MUFU.RCP R3, R3 ;  /* 0x0000000300037308 */ /* 0x002e580000001000 */
[----:B------:R-:W-:Y:S02]  /*0530*/  @!P1 IMAD.IADD R0, R0, 0x1, -R7 ;  /* 0x0000000100009824 */ /* 0x000fe400078e0a07 */
[----:B------:R-:W-:Y:S01]  /*0540*/  @!P1 VIADD R2, R2, 0x1 ;  /* 0x0000000102029836 */ /* 0x000fe20000000000 */
[----:B------:R-:W-:Y:S02]  /*0550*/  ISETP.NE.AND P1, PT, R17, RZ, PT ;  /* 0x000000ff1100720c */ /* 0x000fe40003f25270 */
[----:B------:R-:W-:Y:S01]  /*0560*/  ISETP.GE.U32.AND P0, PT, R0, R7, PT ;  /* 0x000000070000720c */ /* 0x000fe20003f06070 */
[----:B-1----:R-:W-:Y:S01]  /*0570*/  VIADD R4, R3, 0xffffffe ;  /* 0x0ffffffe03047836 */ /* 0x002fe20000000000 */
[----:B------:R-:W-:-:S03]  /*0580*/  LOP3.LUT R0, R12, R17, RZ, 0x3c, !PT ;  /* 0x000000110c007212 */ /* 0x000fc600078e3cff */
[----:B------:R-:W1:Y:S01]  /*0590*/  F2I.FTZ.U32.TRUNC.NTZ R3, R4 ;  /* 0x0000000400037305 */ /* 0x000e62000021f000 */
[----:B------:R-:W-:-:S07]  /*05a0*/  ISETP.GE.AND P2, PT, R0, RZ, PT ;  /* 0x000000ff0000720c */ /* 0x000fce0003f46270 */
[----:B------:R-:W4:Y:S01]  /*05b0*/  I2F.RP R0, R29 ;  /* 0x0000001d00007306 */ /* 0x000f220000209400 */
[----:B------:R-:W-:-:S05]  /*05c0*/  @P0 VIADD R2, R2, 0x1 ;  /* 0x0000000102020836 */ /* 0x000fca0000000000 */
[----:B------:R-:W-:Y:S01]  /*05d0*/  MOV R14, R2 ;  /* 0x00000002000e7202 */ /* 0x000fe20000000f00 */
[----:B-1----:R-:W-:Y:S01]  /*05e0*/  IMAD.MOV R7, RZ, RZ, -R3 ;  /* 0x000000ffff077224 */ /* 0x002fe200078e0a03 */
[----:B------:R-:W-:-:S03]  /*05f0*/  SHF.R.U32.HI R2, RZ, 0x5, R43 ;  /* 0x00000005ff027819 */ /* 0x000fc6000001162b */
[----:B------:R-:W-:Y:S01]  /*0600*/  @!P2 IMAD.MOV R14, RZ, RZ, -R14 ;  /* 0x000000ffff0ea224 */ /* 0x000fe200078e0a0e */
[----:B------:R-:W-:Y:S01]  /*0610*/  @!P1 LOP3.LUT R14, RZ, R17, RZ, 0x33, !PT ;  /* 0x00000011ff0e9212 */ /* 0x000fe200078e33ff */
[----:B------:R-:W-:Y:S01]  /*0620*/  IMAD R7, R7, R32, RZ ;  /* 0x0000002007077224 */ /* 0x000fe200078e02ff */
[----:B------:R-:W-:Y:S01]  /*0630*/  SGXT.U32 R2, R2, 0x2 ;  /* 0x000000020202781a */ /* 0x000fe20000000000 */
[----:B----4-:R-:W1:Y:S02]  /*0640*/  MUFU.RCP R0, R0 ;  /* 0x0000000000007308 */ /* 0x010e640000001000 */
[----:B------:R-:W-:-:S05]  /*0650*/  IMAD.SHL.U32 R11, R14, 0x40, RZ ;  /* 0x000000400e0b7824 */ /* 0x000fca00078e00ff */
[----:B------:R-:W-:Y:S01]  /*0660*/  LOP3.LUT R6, R11, R2, RZ, 0xfc, !PT ;  /* 0x000000020b067212 */ /* 0x000fe200078efcff */
[----:B------:R-:W-:-:S03]  /*0670*/  IMAD.MOV.U32 R2, RZ, RZ, RZ ;  /* 0x000000ffff027224 */ /* 0x000fc600078e00ff */
[----:B------:R-:W-:Y:S01]  /*0680*/  LOP3.LUT R16, R6, 0x3c, RZ, 0xfc, !PT ;  /* 0x0000003c06107812 */ /* 0x000fe200078efcff */
[----:B------:R-:W-:Y:S01]  /*0690*/  IMAD.HI.U32 R7, R3, R7, R2 ;  /* 0x0000000703077227 */ /* 0x000fe200078e0002 */
[----:B------:R-:W-:Y:S02]  /*06a0*/  IABS R8, R6 ;  /* 0x0000000600087213 */ /* 0x000fe40000000000 */
[----:B------:R-:W-:Y:S01]  /*06b0*/  IABS R10, R16 ;  /* 0x00000010000a7213 */ /* 0x000fe20000000000 */
[----:B-1----:R-:W-:Y:S01]  /*06c0*/  VIADD R4, R0, 0xffffffe ;  /* 0x0ffffffe00047836 */ /* 0x002fe20000000000 */
[----:B------:R-:W-:-:S03]  /*06d0*/  LOP3.LUT R0, R43, 0x60, RZ, 0xc0, !PT ;  /* 0x000000602b007812 */ /* 0x000fc600078ec0ff */
[C---:B------:R-:W-:Y:S01]  /*06e0*/  IMAD.HI.U32 R2, R7.reuse, R10, RZ ;  /* 0x0000000a07027227 */ /* 0x040fe200078e00ff */
[----:B------:R1:W4:Y:S01]  /*06f0*/  F2I.FTZ.U32.TRUNC.NTZ R3, R4 ;  /* 0x0000000400037305 */ /* 0x000322000021f000 */
[----:B------:R-:W-:Y:S02]  /*0700*/  LOP3.LUT R19, R6, 0x4, RZ, 0xfc, !PT ;  /* 0x0000000406137812 */ /* 0x000fe400078efcff */
[----:B------:R-:W-:Y:S01]  /*0710*/  SHF.R.U32.HI R9, RZ, 0x1, R0 ;  /* 0x00000001ff097819 */ /* 0x000fe20000011600 */
[----:B------:R-:W-:Y:S01]  /*0720*/  IMAD.HI.U32 R0, R7, R8, RZ ;  /* 0x0000000807007227 */ /* 0x000fe200078e00ff */
[----:B------:R-:W-:Y:S02]  /*0730*/  IADD3 R13, -R2, RZ, RZ ;  /* 0x000000ff020d7210 */ /* 0x000fe40007ffe1ff */
[----:B------:R-:W-:Y:S01]  /*0740*/  LOP3.LUT R18, R18, R9, RZ, 0x3c, !PT ;  /* 0x0000000912127212 */ /* 0x000fe200078e3cff */
[----:B------:R-:W-:Y:S01]  /*0750*/  IMAD.MOV R2, RZ, RZ, -R14 ;  /* 0x000000ffff027224 */ /* 0x000fe200078e0a0e */
[----:B-1----:R-:W-:Y:S01]  /*0760*/  IABS R4, R19 ;  /* 0x0000001300047213 */ /* 0x002fe20000000000 */
[----:B------:R-:W-:Y:S01]  /*0770*/  IMAD.MOV R9, RZ, RZ, -R0 ;  /* 0x000000ffff097224 */ /* 0x000fe200078e0a00 */
[----:B------:R-:W-:Y:S01]  /*0780*/  LOP3.LUT R21, R6, 0x8, RZ, 0xfc, !PT ;  /* 0x0000000806157812 */ /* 0x000fe200078efcff */
[----:B------:R-:W-:Y:S01]  /*0790*/  IMAD R10, R32, R13, R10 ;  /* 0x0000000d200a7224 */ /* 0x000fe200078e020a */
[----:B------:R-:W-:Y:S01]  /*07a0*/  ISETP.GE.AND P1, PT, R6, RZ, PT ;  /* 0x000000ff0600720c */ /* 0x000fe20003f26270 */
[----:B------:R-:W-:Y:S01]  /*07b0*/  IMAD R0, R17, R2, R12 ;  /* 0x0000000211007224 */ /* 0x000fe200078e020c */
[----:B------:R-:W-:Y:S01]  /*07c0*/  IABS R14, R21 ;  /* 0x00000015000e7213 */ /* 0x000fe20000000000 */
[----:B------:R-:W-:Y:S01]  /*07d0*/  IMAD.MOV.U32 R12, RZ, RZ, R4 ;  /* 0x000000ffff0c7224 */ /* 0x000fe200078e0004 */
[C---:B------:R-:W-:Y:S01]  /*07e0*/  ISETP.GT.U32.AND P0, PT, R32.reuse, R10, PT ;  /* 0x0000000a2000720c */ /* 0x040fe20003f04070 */
[----:B------:R-:W-:Y:S01]  /*07f0*/  IMAD R4, R32, R9, R8 ;  /* 0x0000000920047224 */ /* 0x000fe200078e0208 */
[----:B------:R-:W-:Y:S01]  /*0800*/  IADD3 R0, R15, R0, RZ ;  /* 0x000000000f007210 */ /* 0x000fe20007ffe0ff */
[----:B----4-:R-:W-:Y:S01]  /*0810*/  IMAD.MOV R20, RZ, RZ, -R3 ;  /* 0x000000ffff147224 */ /* 0x010fe200078e0a03 */
[----:B------:R-:W-:Y:S01]  /*0820*/  LOP3.LUT R15, R6, 0x14, RZ, 0xfc, !PT ;  /* 0x00000014060f7812 */ /* 0x000fe200078efcff */
[----:B------:R-:W-:Y:S01]  /*0830*/  IMAD.MOV.U32 R2, RZ, RZ, RZ ;  /* 0x000000ffff027224 */ /* 0x000fe200078e00ff */
[----:B------:R-:W-:Y:S01]  /*0840*/  ISETP.GT.U32.AND P4, PT, R32, R4, PT ;  /* 0x000000042000720c */ /* 0x000fe20003f84070 */
[----:B------:R-:W-:Y:S01]  /*0850*/  IMAD R13, R20, R29, RZ ;  /* 0x0000001d140d7224 */ /* 0x000fe200078e02ff */
[----:B------:R-:W-:Y:S01]  /*0860*/  ISETP.GE.AND P3, PT, R16, RZ, PT ;  /* 0x000000ff1000720c */ /* 0x000fe20003f66270 */
[----:B------:R-:W-:Y:S01]  /*0870*/  IMAD.HI.U32 R8, R7, R12, RZ ;  /* 0x0000000c07087227 */ /* 0x000fe200078e00ff */
[----:B------:R-:W-:-:S02]  /*0880*/  LOP3.LUT R36, R6, 0x1c, RZ, 0xfc, !PT ;  /* 0x0000001c06247812 */ /* 0x000fc400078efcff */
[----:B------:R-:W-:Y:S01]  /*0890*/  ISETP.GE.AND P2, PT, R21, RZ, PT ;  /* 0x000000ff1500720c */ /* 0x000fe20003f46270 */
[----:B------:R-:W-:Y:S01]  /*08a0*/  IMAD.HI.U32 R2, R3, R13, R2 ;  /* 0x0000000d03027227 */ /* 0x000fe200078e0002 */
[----:B------:R-:W-:Y:S02]  /*08b0*/  LOP3.LUT R13, R6, 0x10, RZ, 0xfc, !PT ;  /* 0x00000010060d7812 */ /* 0x000fe400078efcff */
[----:B------:R-:W-:Y:S01]  /*08c0*/  IABS R21, R36 ;  /* 0x0000002400157213 */ /* 0x000fe20000000000 */
[----:B------:R-:W-:Y:S01]  /*08d0*/  IMAD.MOV R3, RZ, RZ, -R8 ;  /* 0x000000ffff037224 */ /* 0x000fe200078e0a08 */
[----:B------:R-:W-:Y:S01]  /*08e0*/  IABS R17, R13 ;  /* 0x0000000d00117213 */ /* 0x000fe20000000000 */
[----:B------:R-:W-:Y:S01]  /*08f0*/  @!P0 IMAD.IADD R10, R10, 0x1, -R32 ;  /* 0x000000010a0a8824 */ /* 0x000fe200078e0a20 */
[----:B------:R-:W-:Y:S01]  /*0900*/  ISETP.GE.AND P0, PT, R19, RZ, PT ;  /* 0x000000ff1300720c */ /* 0x000fe20003f06270 */
[----:B------:R-:W-:Y:S01]  /*0910*/  IMAD R3, R32, R3, R12 ;  /* 0x0000000320037224 */ /* 0x000fe200078e020c */
[----:B------:R-:W-:Y:S01]  /*0920*/  LOP3.LUT R12, R6, 0xc, RZ, 0xfc, !PT ;  /* 0x0000000c060c7812 */ /* 0x000fe200078efcff */
[----:B------:R-:W-:Y:S01]  /*0930*/  @!P4 IMAD.IADD R4, R4, 0x1, -R32 ;  /* 0x000000010404c824 */ /* 0x000fe200078e0a20 */
[C---:B------:R-:W-:Y:S01]  /*0940*/  ISETP.GT.U32.AND P5, PT, R32.reuse, R10, PT ;  /* 0x0000000a2000720c */ /* 0x040fe20003fa4070 */
[----:B------:R-:W-:Y:S01]  /*0950*/  IMAD.HI.U32 R9, R7, R14, RZ ;  /* 0x0000000e07097227 */ /* 0x000fe200078e00ff */
[----:B------:R-:W-:-:S02]  /*0960*/  ISETP.GT.U32.AND P6, PT, R32, R3, PT ;  /* 0x000000032000720c */ /* 0x000fc40003fc4070 */
[----:B------:R-:W-:Y:S01]  /*0970*/  ISETP.GT.U32.AND P4, PT, R32, R4, PT ;  /* 0x000000042000720c */ /* 0x000fe20003f84070 */
[----:B------:R-:W-:Y:S01]  /*0980*/  IMAD.MOV R9, RZ, RZ, -R9 ;  /* 0x000000ffff097224 */ /* 0x000fe200078e0a09 */
[----:B------:R-:W-:Y:S01]  /*0990*/  IABS R19, R15 ;  /* 0x0000000f00137213 */ /* 0x000fe20000000000 */
[----:B------:R-:W-:Y:S01]  /*09a0*/  IMAD.SHL.U32 R8, R43, 0x10, RZ ;  /* 0x000000102b087824 */ /* 0x000fe200078e00ff */
[----:B------:R-:W-:Y:S01]  /*09b0*/  LOP3.LUT R37, R6, 0x20, RZ, 0xfc, !PT ;  /* 0x0000002006257812 */ /* 0x000fe200078efcff */
[----:B------:R-:W-:Y:S01]  /*09c0*/  IMAD R9, R32, R9, R14 ;  /* 0x0000000920097224 */ /* 0x000fe200078e020e */
[----:B------:R-:W-:Y:S02]  /*09d0*/  IABS R14, R12 ;  /* 0x0000000c000e7213 */ /* 0x000fe40000000000 */
[----:B------:R-:W-:Y:S01]  /*09e0*/  LOP3.LUT R38, R6, 0x24, RZ, 0xfc, !PT ;  /* 0x0000002406267812 */ /* 0x000fe200078efcff */
[--C-:B------:R-:W-:Y:S01]  /*09f0*/  @!P5 IMAD.IADD R10, R10, 0x1, -R32.reuse ;  /* 0x000000010a0ad824 */ /* 0x100fe200078e0a20 */
[----:B------:R-:W-:Y:S01]  /*0a00*/  ISETP.GE.AND P5, PT, R12, RZ, PT ;  /* 0x000000ff0c00720c */ /* 0x000fe20003fa6270 */
[--C-:B------:R-:W-:Y:S01]  /*0a10*/  @!P6 IMAD.IADD R3, R3, 0x1, -R32.reuse ;  /* 0x000000010303e824 */ /* 0x100fe200078e0a20 */
[----:B------:R-:W-:Y:S01]  /*0a20*/  IABS R22, R37 ;  /* 0x0000002500167213 */ /* 0x000fe20000000000 */
[----:B------:R-:W-:Y:S01]  /*0a30*/  @!P4 IMAD.IADD R4, R4, 0x1, -R32 ;  /* 0x000000010404c824 */ /* 0x000fe200078e0a20 */
[----:B------:R-:W-:Y:S01]  /*0a40*/  ISETP.GT.U32.AND P4, PT, R32, R9, PT ;  /* 0x000000092000720c */ /* 0x000fe20003f84070 */
[----:B------:R-:W-:Y:S01]  /*0a50*/  IMAD.MOV.U32 R30, RZ, RZ, R10 ;  /* 0x000000ffff1e7224 */ /* 0x000fe200078e000a */
[----:B------:R-:W-:Y:S01]  /*0a60*/  LOP3.LUT R10, R8, 0x70, RZ, 0xc0, !PT ;  /* 0x00000070080a7812 */ /* 0x000fe200078ec0ff */
[----:B------:R-:W-:Y:S01]  /*0a70*/  IMAD.MOV.U32 R8, RZ, RZ, R4 ;  /* 0x000000ffff087224 */ /* 0x000fe200078e0004 */
[----:B------:R-:W-:Y:S01]  /*0a80*/  ISETP.GT.U32.AND P6, PT, R32, R3, PT ;  /* 0x000000032000720c */ /* 0x000fe20003fc4070 */
[----:B------:R-:W-:Y:S01]  /*0a90*/  IMAD.HI.U32 R4, R7, R14, RZ ;  /* 0x0000000e07047227 */ /* 0x000fe200078e00ff */
[----:B------:R-:W-:-:S02]  /*0aa0*/  @!P3 IADD3 R30, -R30, RZ, RZ ;  /* 0x000000ff1e1eb210 */ /* 0x000fc40007ffe1ff */
[----:B------:R-:W-:Y:S01]  /*0ab0*/  ISETP.GE.AND P3, PT, R13, RZ, PT ;  /* 0x000000ff0d00720c */ /* 0x000fe20003f66270 */
[----:B------:R-:W-:Y:S01]  /*0ac0*/  IMAD.HI.U32 R12, R7, R17, RZ ;  /* 0x00000011070c7227 */ /* 0x000fe200078e00ff */
[----:B------:R-:W-:Y:S02]  /*0ad0*/  IABS R23, R38 ;  /* 0x0000002600177213 */ /* 0x000fe40000000000 */
[----:B------:R-:W-:Y:S01]  /*0ae0*/  LOP3.LUT R39, R6, 0x28, RZ, 0xfc, !PT ;  /* 0x0000002806277812 */ /* 0x000fe200078efcff */
[----:B------:R-:W-:Y:S01]  /*0af0*/  @!P1 IMAD.MOV R8, RZ, RZ, -R8 ;  /* 0x000000ffff089224 */ /* 0x000fe200078e0a08 */
[----:B------:R-:W-:Y:S01]  /*0b00*/  ISETP.GE.AND P1, PT, R15, RZ, PT ;  /* 0x000000ff0f00720c */ /* 0x000fe20003f26270 */
[----:B------:R-:W-:Y:S01]  /*0b10*/  IMAD.MOV R15, RZ, RZ, -R4 ;  /* 0x000000ffff0f7224 */ /* 0x000fe200078e0a04 */
[----:B------:R-:W-:Y:S01]  /*0b20*/  IADD3 R4, -R12, RZ, RZ ;  /* 0x000000ff0c047210 */ /* 0x000fe20007ffe1ff */
[----:B------:R-:W-:Y:S01]  /*0b30*/  IMAD R10, R5, 0x80, R10 ;  /* 0x00000080050a7824 */ /* 0x000fe200078e020a */
[----:B------:R-:W-:Y:S01]  /*0b40*/  LOP3.LUT R40, R6, 0x2c, RZ, 0xfc, !PT ;  /* 0x0000002c06287812 */ /* 0x000fe200078efcff */
[----:B------:R-:W-:Y:S01]  /*0b50*/  IMAD R12, R0, 0x200, R5 ;  /* 0x00000200000c7824 */ /* 0x000fe200078e0205 */
[C---:B------:R-:W-:Y:S01]  /*0b60*/  LOP3.LUT R0, R6.reuse, 0x18, RZ, 0xfc, !PT ;  /* 0x0000001806007812 */ /* 0x040fe200078efcff */
[----:B------:R-:W-:Y:S01]  /*0b70*/  @!P4 IMAD.IADD R9, R9, 0x1, -R32 ;  /* 0x000000010909c824 */ /* 0x000fe200078e0a20 */
[----:B------:R-:W-:Y:S01]  /*0b80*/  LOP3.LUT R41, R6, 0x30, RZ, 0xfc, !PT ;  /* 0x0000003006297812 */ /* 0x000fe200078efcff */
[C---:B------:R-:W-:Y:S01]  /*0b90*/  IMAD R5, R32.reuse, R15, R14 ;  /* 0x0000000f20057224 */ /* 0x040fe200078e020e */
[----:B------:R-:W-:Y:S01]  /*0ba0*/  IABS R20, R0 ;  /* 0x0000000000147213 */ /* 0x000fe20000000000 */
[----:B------:R-:W-:Y:S01]  /*0bb0*/  @!P6 IMAD.IADD R3, R3, 0x1, -R32 ;  /* 0x000000010303e824 */ /* 0x000fe200078e0a20 */
[C---:B------:R-:W-:Y:S01]  /*0bc0*/  ISETP.GT.U32.AND P4, PT, R32.reuse, R9, PT ;  /* 0x000000092000720c */ /* 0x040fe20003f84070 */
[C---:B------:R-:W-:Y:S01]  /*0bd0*/  IMAD R17, R32.reuse, R4, R17 ;  /* 0x0000000420117224 */ /* 0x040fe200078e0211 */
[----:B------:R-:W-:Y:S01]  /*0be0*/  ISETP.GT.U32.AND P6, PT, R32, R5, PT ;  /* 0x000000052000720c */ /* 0x000fe20003fc4070 */
[----:B------:R-:W-:Y:S01]  /*0bf0*/  IMAD.HI.U32 R13, R7, R19, RZ ;  /* 0x00000013070d7227 */ /* 0x000fe200078e00ff */
[----:B------:R-:W-:-:S02]  /*0c00*/  IABS R24, R39 ;  /* 0x0000002700187213 */ /* 0x000fc40000000000 */
[----:B------:R-:W-:Y:S01]  /*0c10*/  IABS R25, R40 ;  /* 0x0000002800197213 */ /* 0x000fe20000000000 */
[----:B------:R-:W-:Y:S01]  /*0c20*/  IMAD.MOV R13, RZ, RZ, -R13 ;  /* 0x000000ffff0d7224 */ /* 0x000fe200078e0a0d */
[----:B------:R-:W-:Y:S01]  /*0c30*/  LOP3.LUT R42, R6, 0x34, RZ, 0xfc, !PT ;  /* 0x00000034062a7812 */ /* 0x000fe200078efcff */
[----:B------:R-:W-:Y:S01]  /*0c40*/  IMAD.MOV.U32 R16, RZ, RZ, R3 ;  /* 0x000000ffff107224 */ /* 0x000fe200078e0003 */
[----:B------:R-:W-:Y:S01]  /*0c50*/  IABS R26, R41 ;  /* 0x00000029001a7213 */ /* 0x000fe20000000000 */
[C---:B------:R-:W-:Y:S01]  /*0c60*/  IMAD R19, R32.reuse, R13, R19 ;  /* 0x0000000d20137224 */ /* 0x040fe200078e0213 */
[----:B------:R-:W-:Y:S01]  /*0c70*/  IABS R27, R42 ;  /* 0x0000002a001b7213 */ /* 0x000fe20000000000 */
[----:B------:R-:W-:Y:S01]  /*0c80*/  @!P0 IMAD.MOV R16, RZ, RZ, -R16 ;  /* 0x000000ffff108224 */ /* 0x000fe200078e0a10 */
[----:B------:R-:W-:Y:S01]  /*0c90*/  @!P4 IADD3 R9, R9, -R32, RZ ;  /* 0x800000200909c210 */ /* 0x000fe20007ffe0ff */
[----:B------:R-:W-:Y:S01]  /*0ca0*/  @!P6 IMAD.IADD R5, R5, 0x1, -R32 ;  /* 0x000000010505e824 */ /* 0x000fe200078e0a20 */
[----:B------:R-:W-:Y:S01]  /*0cb0*/  ISETP.GT.U32.AND P4, PT, R32, R17, PT ;  /* 0x000000112000720c */ /* 0x000fe20003f84070 */
[----:B------:R-:W-:Y:S01]  /*0cc0*/  IMAD.HI.U32 R3, R7, R21, RZ ;  /* 0x0000001507037227 */ /* 0x000fe200078e00ff */
[----:B------:R-:W-:-:S02]  /*0cd0*/  ISETP.GE.AND P0, PT, R0, RZ, PT ;  /* 0x000000ff0000720c */ /* 0x000fc40003f06270 */
[----:B------:R-:W-:Y:S01]  /*0ce0*/  ISETP.GT.U32.AND P6, PT, R32, R5, PT ;  /* 0x000000052000720c */ /* 0x000fe20003fc4070 */
[----:B------:R-:W-:Y:S01]  /*0cf0*/  IMAD.HI.U32 R0, R7, R20, RZ ;  /* 0x0000001407007227 */ /* 0x000fe200078e00ff */
[----:B------:R-:W-:Y:S02]  /*0d00*/  LOP3.LUT R33, R6, 0x38, RZ, 0xfc, !PT ;  /* 0x0000003806217812 */ /* 0x000fe400078efcff */
[C---:B------:R-:W-:Y:S01]  /*0d10*/  LOP3.LUT R244, R10.reuse, 0x10, RZ, 0x3c, !PT ;  /* 0x000000100af47812 */ /* 0x040fe200078e3cff */
[----:B------:R-:W-:Y:S01]  /*0d20*/  IMAD.MOV R13, RZ, RZ, -R0 ;  /* 0x000000ffff0d7224 */ /* 0x000fe200078e0a00 */
[----:B------:R-:W-:Y:S01]  /*0d30*/  IABS R28, R33 ;  /* 0x00000021001c7213 */ /* 0x000fe20000000000 */
[----:B------:R-:W-:Y:S01]  /*0d40*/  IMAD.MOV R3, RZ, RZ, -R3 ;  /* 0x000000ffff037224 */ /* 0x000fe200078e0a03 */
[C---:B------:R-:W-:Y:S01]  /*0d50*/  LOP3.LUT R245, R10.reuse, 0x20, RZ, 0x3c, !PT ;  /* 0x000000200af57812 */ /* 0x040fe200078e3cff */
[----:B------:R-:W-:Y:S01]  /*0d60*/  @!P4 IMAD.IADD R17, R17, 0x1, -R32 ;  /* 0x000000011111c824 */ /* 0x000fe200078e0a20 */
[----:B------:R-:W-:Y:S01]  /*0d70*/  LOP3.LUT R246, R10, 0x30, RZ, 0x3c, !PT ;  /* 0x000000300af67812 */ /* 0x000fe200078e3cff */
[----:B------:R-:W-:Y:S01]  /*0d80*/  IMAD R20, R32, R13, R20 ;  /* 0x0000000d20147224 */ /* 0x000fe200078e0214 */
[----:B------:R-:W-:Y:S01]  /*0d90*/  LOP3.LUT R247, R10, 0x40, RZ, 0x3c, !PT ;  /* 0x000000400af77812 */ /* 0x000fe200078e3cff */
[C---:B------:R-:W-:Y:S01]  /*0da0*/  IMAD R21, R32.reuse, R3, R21 ;  /* 0x0000000320157224 */ /* 0x040fe200078e0215 */
[----:B------:R-:W-:Y:S01]  /*0db0*/  @!P6 IADD3 R5, R5, -R32, RZ ;  /* 0x800000200505e210 */ /* 0x000fe20007ffe0ff */
[----:B------:R-:W-:Y:S01]  /*0dc0*/  IMAD.HI.U32 R0, R7, R22, RZ ;  /* 0x0000001607007227 */ /* 0x000fe200078e00ff */
[----:B------:R-:W-:-:S02]  /*0dd0*/  ISETP.GT.U32.AND P4, PT, R32, R17, PT ;  /* 0x000000112000720c */ /* 0x000fc40003f84070 */
[----:B------:R-:W-:Y:S01]  /*0de0*/  ISETP.GT.U32.AND P6, PT, R32, R19, PT ;  /* 0x000000132000720c */ /* 0x000fe20003fc4070 */
[----:B------:R-:W-:Y:S01]  /*0df0*/  IMAD.HI.U32 R4, R7, R23, RZ ;  /* 0x0000001707047227 */ /* 0x000fe200078e00ff */
[----:B------:R-:W-:Y:S02]  /*0e00*/  IADD3 R246, R246, UR12, RZ ;  /* 0x0000000cf6f67c10 */ /* 0x000fe4000fffe0ff */
[C---:B------:R-:W-:Y:S01]  /*0e10*/  LOP3.LUT R248, R10.reuse, 0x50, RZ, 0x3c, !PT ;  /* 0x000000500af87812 */ /* 0x040fe200078e3cff */
[----:B------:R-:W-:Y:S01]  /*0e20*/  IMAD.MOV R13, RZ, RZ, -R0 ;  /* 0x000000ffff0d7224 */ /* 0x000fe200078e0a00 */
[----:B------:R-:W-:Y:S01]  /*0e30*/  LOP3.LUT R249, R10, 0x60, RZ, 0x3c, !PT ;  /* 0x000000600af97812 */ /* 0x000fe200078e3cff */
[----:B------:R-:W-:Y:S02]  /*0e40*/  IMAD.MOV R4, RZ, RZ, -R4 ;  /* 0x000000ffff047224 */ /* 0x000fe400078e0a04 */
[C---:B------:R-:W-:Y:S02]  /*0e50*/  IMAD R22, R32.reuse, R13, R22 ;  /* 0x0000000d20167224 */ /* 0x040fe400078e0216 */
[--C-:B------:R-:W-:Y:S01]  /*0e60*/  @!P4 IMAD.IADD R17, R17, 0x1, -R32.reuse ;  /* 0x000000011111c824 */ /* 0x100fe200078e0a20 */
[----:B------:R-:W-:Y:S01]  /*0e70*/  ISETP.GT.U32.AND P4, PT, R32, R20, PT ;  /* 0x000000142000720c */ /* 0x000fe20003f84070 */
[----:B------:R-:W-:-:S02]  /*0e80*/  @!P6 IMAD.IADD R19, R19, 0x1, -R32 ;  /* 0x000000011313e824 */ /* 0x000fc400078e0a20 */
[C---:B------:R-:W-:Y:S02]  /*0e90*/  IMAD R23, R32.reuse, R4, R23 ;  /* 0x0000000420177224 */ /* 0x040fe400078e0217 */
[----:B------:R-:W-:Y:S01]  /*0ea0*/  IMAD.HI.U32 R0, R7, R24, RZ ;  /* 0x0000001807007227 */ /* 0x000fe200078e00ff */
[----:B------:R-:W-:-:S03]  /*0eb0*/  ISETP.GT.U32.AND P6, PT, R32, R19, PT ;  /* 0x000000132000720c */ /* 0x000fc60003fc4070 */
[----:B------:R-:W-:-:S04]  /*0ec0*/  IMAD.HI.U32 R3, R7, R25, RZ ;  /* 0x0000001907037227 */ /* 0x000fc800078e00ff */
[----:B------:R-:W-:Y:S02]  /*0ed0*/  @!P4 IMAD.IADD R20, R20, 0x1, -R32 ;  /* 0x000000011414c824 */ /* 0x000fe400078e0a20 */
[----:B------:R-:W-:-:S03]  /*0ee0*/  IMAD.HI.U32 R4, R7, R26, RZ ;  /* 0x0000001a07047227 */ /* 0x000fc600078e00ff */
[C---:B------:R-:W-:Y:S01]  /*0ef0*/  ISETP.GT.U32.AND P4, PT, R32.reuse, R20, PT ;  /* 0x000000142000720c */ /* 0x040fe20003f84070 */
[----:B------:R-:W-:Y:S01]  /*0f00*/  @!P6 IMAD.IADD R19, R19, 0x1, -R32 ;  /* 0x000000011313e824 */ /* 0x000fe200078e0a20 */
[----:B------:R-:W-:Y:S01]  /*0f10*/  ISETP.GT.U32.AND P6, PT, R32, R21, PT ;  /* 0x000000152000720c */ /* 0x000fe20003fc4070 */
[----:B------:R-:W-:Y:S02]  /*0f20*/  IMAD.MOV R13, RZ, RZ, -R0 ;  /* 0x000000ffff0d7224 */ /* 0x000fe400078e0a00 */
[----:B------:R-:W-:Y:S01]  /*0f30*/  IMAD.MOV R3, RZ, RZ, -R3 ;  /* 0x000000ffff037224 */ /* 0x000fe200078e0a03 */
[----:B------:R-:W-:Y:S01]  /*0f40*/  @!P1 IADD3 R19, -R19, RZ, RZ ;  /* 0x000000ff13139210 */ /* 0x000fe20007ffe1ff */
[----:B------:R-:W-:-:S04]  /*0f50*/  IMAD.HI.U32 R6, R7, R27, RZ ;  /* 0x0000001b07067227 */ /* 0x000fc800078e00ff */
[----:B------:R-:W-:Y:S01]  /*0f60*/  IMAD.MOV R15, RZ, RZ, -R4 ;  /* 0x000000ffff0f7224 */ /* 0x000fe200078e0a04 */
[----:B------:R-:W-:Y:S01]  /*0f70*/  IADD3 R6, -R6, RZ, RZ ;  /* 0x000000ff06067210 */ /* 0x000fe20007ffe1ff */
[--C-:B------:R-:W-:Y:S01]  /*0f80*/  @!P4 IMAD.IADD R20, R20, 0x1, -R32.reuse ;  /* 0x000000011414c824 */ /* 0x100fe200078e0a20 */
[C---:B------:R-:W-:Y:S01]  /*0f90*/  ISETP.GT.U32.AND P4, PT, R32.reuse, R22, PT ;  /* 0x000000162000720c */ /* 0x040fe20003f84070 */
[----:B------:R-:W-:Y:S01]  /*0fa0*/  @!P6 IMAD.IADD R21, R21, 0x1, -R32 ;  /* 0x000000011515e824 */ /* 0x000fe200078e0a20 */
[C---:B------:R-:W-:Y:S01]  /*0fb0*/  ISETP.GT.U32.AND P6, PT, R32.reuse, R23, PT ;  /* 0x000000172000720c */ /* 0x040fe20003fc4070 */
[C---:B------:R-:W-:Y:S01]  /*0fc0*/  IMAD R24, R32.reuse, R13, R24 ;  /* 0x0000000d20187224 */ /* 0x040fe200078e0218 */
[----:B------:R-:W-:Y:S01]  /*0fd0*/  IABS R4, R12 ;  /* 0x0000000c00047213 */ /* 0x000fe20000000000 */
[C---:B------:R-:W-:Y:S02]  /*0fe0*/  IMAD R25, R32.reuse, R3, R25 ;  /* 0x0000000320197224 */ /* 0x040fe400078e0219 */
[----:B------:R-:W-:-:S02]  /*0ff0*/  IMAD R26, R32, R15, R26 ;  /* 0x0000000f201a7224 */ /* 0x000fc400078e021a */
[----:B------:R-:W-:Y:S02]  /*1000*/  VIADD R15, R12, 0x80 ;  /* 0x000000800c0f7836 */ /* 0x000fe40000000000 */
[----:B------:R-:W-:Y:S02]  /*1010*/  IMAD R27, R32, R6, R27 ;  /* 0x00000006201b7224 */ /* 0x000fe400078e021b */
[----:B------:R-:W-:Y:S01]  /*1020*/  @!P4 IADD3 R22, R22, -R32, RZ ;  /* 0x800000201616c210 */ /* 0x000fe20007ffe0ff */
[----:B------:R-:W-:Y:S01]  /*1030*/  VIADD R14, R12, 0x100 ;  /* 0x000001000c0e7836 */ /* 0x000fe20000000000 */
[C---:B------:R-:W-:Y:S01]  /*1040*/  ISETP.GT.U32.AND P4, PT, R32.reuse, R24, PT ;  /* 0x000000182000720c */ /* 0x040fe20003f84070 */
[----:B------:R-:W-:Y:S01]  /*1050*/  @!P6 IMAD.IADD R23, R23, 0x1, -R32 ;  /* 0x000000011717e824 */ /* 0x000fe200078e0a20 */
[----:B------:R-:W-:Y:S01]  /*1060*/  ISETP.GT.U32.AND P6, PT, R32, R25, PT ;  /* 0x000000192000720c */ /* 0x000fe20003fc4070 */
[----:B------:R-:W-:Y:S01]  /*1070*/  @!P2 IMAD.MOV R9, RZ, RZ, -R9 ;  /* 0x000000ffff09a224 */ /* 0x000fe200078e0a09 */
[----:B------:R-:W-:Y:S01]  /*1080*/  IABS R6, R15 ;  /* 0x0000000f00067213 */ /* 0x000fe20000000000 */
[----:B------:R-:W-:Y:S01]  /*1090*/  VIADD R13, R12, 0x180 ;  /* 0x000001800c0d7836 */ /* 0x000fe20000000000 */
[----:B------:R-:W-:Y:S01]  /*10a0*/  ISETP.GT.U32.AND P2, PT, R32, R21, PT ;  /* 0x000000152000720c */ /* 0x000fe20003f44070 */
[----:B------:R-:W-:Y:S01]  /*10b0*/  IMAD.HI.U32 R0, R2, R4, RZ ;  /* 0x0000000402007227 */ /* 0x000fe200078e00ff */
[----:B------:R-:W-:Y:S01]  /*10c0*/  IABS R34, R14 ;  /* 0x0000000e00227213 */ /* 0x000fe20000000000 */
[----:B------:R1:W-:Y:S01]  /*10d0*/  STL.64 [R1+0x698], R14 ;  /* 0x0006980e01007387 */ /* 0x0003e20000100a00 */
[----:B------:R-:W-:Y:S01]  /*10e0*/  IABS R35, R13 ;  /* 0x0000000d00237213 */ /* 0x000fe20000000000 */
[----:B------:R-:W-:-:S02]  /*10f0*/  IMAD.HI.U32 R7, R7, R28, RZ ;  /* 0x0000001c07077227 */ /* 0x000fc400078e00ff */
[----:B------:R-:W-:Y:S01]  /*1100*/  @!P4 IADD3 R24, R24, -R32, RZ ;  /* 0x800000201818c210 */ /* 0x000fe20007ffe0ff */
[----:B------:R4:W-:Y:S01]  /*1110*/  STL.64 [R1+0x6a0], R12 ;  /* 0x0006a00c01007387 */ /* 0x0009e20000100a00 */
[----:B------:R-:W-:Y:S01]  /*1120*/  IMAD.HI.U32 R3, R2, R6, RZ ;  /* 0x0000000602037227 */ /* 0x000fe200078e00ff */
[----:B------:R-:W-:-:S03]  /*1130*/  ISETP.GT.U32.AND P4, PT, R32, R26, PT ;  /* 0x0000001a2000720c */ /* 0x000fc60003f84070 */
[----:B------:R-:W-:Y:S02]  /*1140*/  IMAD.MOV R0, RZ, RZ, -R0 ;  /* 0x000000ffff007224 */ /* 0x000fe400078e0a00 */
[----:B------:R-:W-:Y:S01]  /*1150*/  @!P6 IMAD.IADD R25, R25, 0x1, -R32 ;  /* 0x000000011919e824 */ /* 0x000fe200078e0a20 */
[C---:B------:R-:W-:Y:S01]  /*1160*/  ISETP.GT.U32.AND P6, PT, R32.reuse, R23, PT ;  /* 0x000000172000720c */ /* 0x040fe20003fc4070 */
[----:B------:R-:W-:Y:S02]  /*1170*/  IMAD.MOV R31, RZ, RZ, -R7 ;  /* 0x000000ffff1f7224 */ /* 0x000fe400078e0a07 */
[----:B------:R-:W-:Y:S01]  /*1180*/  IMAD.MOV R3, RZ, RZ, -R3 ;  /* 0x000000ffff037224 */ /* 0x000fe200078e0a03 */
[C---:B------:R-:W-:Y:S01]  /*1190*/  ISETP.GT.U32.AND P1, PT, R32.reuse, R25, PT ;  /* 0x000000192000720c */ /* 0x040fe20003f24070 */
[----:B------:R-:W-:Y:S02]  /*11a0*/  IMAD.MOV.U32 R7, RZ, RZ, R34 ;  /* 0x000000ffff077224 */ /* 0x000fe400078e0022 */
[----:B------:R-:W-:Y:S01]  /*11b0*/  @!P5 IMAD.MOV R5, RZ, RZ, -R5 ;  /* 0x000000ffff05d224 */ /* 0x000fe200078e0a05 */
[C---:B------:R-:W-:Y:S01]  /*11c0*/  ISETP.GT.U32.AND P5, PT, R32.reuse, R22, PT ;  /* 0x000000162000720c */ /* 0x040fe20003fa4070 */
[----:B------:R-:W-:Y:S01]  /*11d0*/  @!P3 IMAD.MOV R17, RZ, RZ, -R17 ;  /* 0x000000ffff11b224 */ /* 0x000fe200078e0a11 */
[----:B------:R-:W-:Y:S01]  /*11e0*/  ISETP.GT.U32.AND P3, PT, R32, R24, PT ;  /* 0x000000182000720c */ /* 0x000fe20003f64070 */
[----:B------:R-:W-:-:S02]  /*11f0*/  IMAD R0, R29, R0, R4 ;  /* 0x000000001d007224 */ /* 0x000fc400078e0204 */
[----:B------:R-:W-:Y:S02]  /*1200*/  IMAD R28, R32, R31, R28 ;  /* 0x0000001f201c7224 */ /* 0x000fe400078e021c */
[----:B------:R-:W-:Y:S02]  /*1210*/  IMAD R4, R29, R3, R6 ;  /* 0x000000031d047224 */ /* 0x000fe400078e0206 */
[----:B------:R-:W-:Y:S02]  /*1220*/  IMAD.MOV.U32 R31, RZ, RZ, R35 ;  /* 0x000000ffff1f7224 */ /* 0x000fe400078e0023 */
[----:B------:R-:W-:-:S04]  /*1230*/  IMAD.HI.U32 R3, R2, R7, RZ ;  /* 0x0000000702037227 */ /* 0x000fc800078e00ff */
[----:B------:R-:W-:Y:S01]  /*1240*/  @!P2 IMAD.IADD R21, R21, 0x1, -R32 ;  /* 0x000000011515a824 */ /* 0x000fe200078e0a20 */
[----:B------:R-:W-:Y:S01]  /*1250*/  ISETP.GT.U32.AND P2, PT, R32, R27, PT ;  /* 0x0000001b2000720c */ /* 0x000fe20003f44070 */
[----:B------:R-:W-:-:S04]  /*1260*/  IMAD.HI.U32 R2, R2, R31, RZ ;  /* 0x0000001f02027227 */ /* 0x000fc800078e00ff */
[----:B------:R-:W-:Y:S01]  /*1270*/  IMAD.MOV R6, RZ, RZ, -R3 ;  /* 0x000000ffff067224 */ /* 0x000fe200078e0a03 */
[----:B------:R-:W-:Y:S01]  /*1280*/  LOP3.LUT R3, RZ, R45, RZ, 0x33, !PT ;  /* 0x0000002dff037212 */ /* 0x000fe200078e33ff */
[----:B------:R-:W-:Y:S02]  /*1290*/  IMAD.MOV R2, RZ, RZ, -R2 ;  /* 0x000000ffff027224 */ /* 0x000fe400078e0a02 */
[----:B------:R-:W-:Y:S02]  /*12a0*/  IMAD R6, R29, R6, R7 ;  /* 0x000000061d067224 */ /* 0x000fe400078e0207 */
[--C-:B------:R-:W-:Y:S02]  /*12b0*/  @!P4 IMAD.IADD R26, R26, 0x1, -R32.reuse ;  /* 0x000000011a1ac824 */ /* 0x100fe400078e0a20 */
[--C-:B------:R-:W-:Y:S01]  /*12c0*/  @!P5 IMAD.IADD R22, R22, 0x1, -R32.reuse ;  /* 0x000000011616d824 */ /* 0x100fe200078e0a20 */
[----:B------:R-:W-:Y:S01]  /*12d0*/  ISETP.GT.U32.AND P5, PT, R32, R28, PT ;  /* 0x0000001c2000720c */ /* 0x000fe20003fa4070 */
[--C-:B------:R-:W-:Y:S01]  /*12e0*/  @!P6 IMAD.IADD R23, R23, 0x1, -R32.reuse ;  /* 0x000000011717e824 */ /* 0x100fe200078e0a20 */
[C---:B------:R-:W-:Y:S01]  /*12f0*/  ISETP.GT.U32.AND P6, PT, R29.reuse, R0, PT ;  /* 0x000000001d00720c */ /* 0x040fe20003fc4070 */
[--C-:B------:R-:W-:Y:S01]  /*1300*/  @!P3 IMAD.IADD R24, R24, 0x1, -R32.reuse ;  /* 0x000000011818b824 */ /* 0x100fe200078e0a20 */
[C---:B------:R-:W-:Y:S01]  /*1310*/  ISETP.GT.U32.AND P3, PT, R29.reuse, R4, PT ;  /* 0x000000041d00720c */ /* 0x040fe20003f64070 */
[----:B------:R-:W-:Y:S01]  /*1320*/  IMAD R7, R29, R2, R31 ;  /* 0x000000021d077224 */ /* 0x000fe200078e021f */
[----:B------:R-:W-:Y:S01]  /*1330*/  ISETP.GT.U32.AND P4, PT, R32, R26, PT ;  /* 0x0000001a2000720c */ /* 0x000fe20003f84070 */
[--C-:B------:R-:W-:Y:S01]  /*1340*/  @!P1 IMAD.IADD R25, R25, 0x1, -R32.reuse ;  /* 0x0000000119199824 */ /* 0x100fe200078e0a20 */
[----:B------:R-:W-:Y:S01]  /*1350*/  ISETP.GT.U32.AND P1, PT, R29, R6, PT ;  /* 0x000000061d00720c */ /* 0x000fe20003f24070 */
[----:B------:R-:W-:Y:S01]  /*1360*/  @!P2 IMAD.IADD R27, R27, 0x1, -R32 ;  /* 0x000000011b1ba824 */ /* 0x000fe200078e0a20 */
[----:B------:R-:W-:Y:S01]  /*1370*/  ISETP.GT.U32.AND P2, PT, R29, R7, PT ;  /* 0x000000071d00720c */ /* 0x000fe20003f44070 */
[----:B------:R-:W-:-:S02]  /*1380*/  @!P0 IMAD.MOV R20, RZ, RZ, -R20 ;  /* 0x000000ffff148224 */ /* 0x000fc400078e0a14 */
[----:B------:R-:W-:Y:S01]  /*1390*/  @!P5 IMAD.IADD R28, R28, 0x1, -R32 ;  /* 0x000000011c1cd824 */ /* 0x000fe200078e0a20 */
[----:B------:R-:W-:Y:S01]  /*13a0*/  ISETP.GE.AND P5, PT, R37, RZ, PT ;  /* 0x000000ff2500720c */ /* 0x000fe20003fa6270 */
[--C-:B------:R-:W-:Y:S01]  /*13b0*/  @!P6 IMAD.IADD R0, R0, 0x1, -R29.reuse ;  /* 0x000000010000e824 */ /* 0x100fe200078e0a1d */
[----:B------:R-:W-:Y:S01]  /*13c0*/  ISETP.GT.U32.AND P6, PT, R32, R27, PT ;  /* 0x0000001b2000720c */ /* 0x000fe20003fc4070 */
[--C-:B------:R-:W-:Y:S01]  /*13d0*/  @!P3 IMAD.IADD R4, R4, 0x1, -R29.reuse ;  /* 0x000000010404b824 */ /* 0x100fe200078e0a1d */
[----:B------:R-:W-:Y:S01]  /*13e0*/  ISETP.GT.U32.AND P0, PT, R32, R28, PT ;  /* 0x0000001c2000720c */ /* 0x000fe20003f04070 */
[----:B------:R-:W-:Y:S01]  /*13f0*/  VIADD R35, R200, 0xfffffffe ;  /* 0xfffffffec8237836 */ /* 0x000fe20000000000 */
[----:B------:R-:W-:Y:S01]  /*1400*/  @!P4 IADD3 R26, R26, -R32, RZ ;  /* 0x800000201a1ac210 */ /* 0x000fe20007ffe0ff */
[----:B------:R-:W-:Y:S01]  /*1410*/  @!P1 IMAD.IADD R6, R6, 0x1, -R29 ;  /* 0x0000000106069824 */ /* 0x000fe200078e0a1d */
[----:B------:R-:W-:Y:S01]  /*1420*/  ISETP.GE.AND P4, PT, R36, RZ, PT ;  /* 0x000000ff2400720c */ /* 0x000fe20003f86270 */
[----:B------:R-:W-:Y:S01]  /*1430*/  VIADD R244, R244, UR12 ;  /* 0x0000000cf4f47c36 */ /* 0x000fe20008000000 */
[----:B------:R-:W-:Y:S01]  /*1440*/  ISETP.GT.U32.AND P3, PT, R29, R0, PT ;  /* 0x000000001d00720c */ /* 0x000fe20003f64070 */
[----:B------:R-:W-:Y:S01]  /*1450*/  VIADD R245, R245, UR12 ;  /* 0x0000000cf5f57c36 */ /* 0x000fe20008000000 */
[----:B------:R-:W-:Y:S01]  /*1460*/  ISETP.GT.U32.AND P1, PT, R29, R4, PT ;  /* 0x000000041d00720c */ /* 0x000fe20003f24070 */
[----:B------:R-:W-:Y:S01]  /*1470*/  @!P5 IMAD.MOV R22, RZ, RZ, -R22 ;  /* 0x000000ffff16d224 */ /* 0x000fe200078e0a16 */
[----:B------:R-:W-:Y:S01]  /*1480*/  @!P2 IADD3 R7, R7, -R29, RZ ;  /* 0x8000001d0707a210 */ /* 0x000fe20007ffe0ff */
[--C-:B------:R-:W-:Y:S01]  /*1490*/  @!P6 IMAD.IADD R27, R27, 0x1, -R32.reuse ;  /* 0x000000011b1be824 */ /* 0x100fe200078e0a20 */
[----:B------:R-:W-:Y:S01]  /*14a0*/  ISETP.GT.U32.AND P2, PT, R29, R6, PT ;  /* 0x000000061d00720c */ /* 0x000fe20003f44070 */
[----:B------:R-:W-:Y:S01]  /*14b0*/  @!P0 IMAD.IADD R28, R28, 0x1, -R32 ;  /* 0x000000011c1c8824 */ /* 0x000fe200078e0a20 */
[----:B------:R-:W-:Y:S01]  /*14c0*/  ISETP.GE.AND P5, PT, R38, RZ, PT ;  /* 0x000000ff2600720c */ /* 0x000fe20003fa6270 */
[----:B------:R-:W-:Y:S01]  /*14d0*/  VIADD R247, R247, UR12 ;  /* 0x0000000cf7f77c36 */ /* 0x000fe20008000000 */
[----:B------:R-:W-:Y:S01]  /*14e0*/  ISETP.GE.AND P6, PT, R39, RZ, PT ;  /* 0x000000ff2700720c */ /* 0x000fe20003fc6270 */
[----:B------:R-:W-:Y:S01]  /*14f0*/  @!P4 IMAD.MOV R21, RZ, RZ, -R21 ;  /* 0x000000ffff15c224 */ /* 0x000fe200078e0a15 */
[----:B------:R-:W-:Y:S01]  /*1500*/  ISETP.GT.U32.AND P4, PT, R29, R7, PT ;  /* 0x000000071d00720c */ /* 0x000fe20003f84070 */
[--C-:B------:R-:W-:Y:S01]  /*1510*/  @!P3 IMAD.IADD R0, R0, 0x1, -R29.reuse ;  /* 0x000000010000b824 */ /* 0x100fe200078e0a1d */
[----:B------:R-:W-:Y:S01]  /*1520*/  ISETP.GE.AND P0, PT, R40, RZ, PT ;  /* 0x000000ff2800720c */ /* 0x000fe20003f06270 */
[----:B------:R-:W-:Y:S01]  /*1530*/  @!P1 IMAD.IADD R4, R4, 0x1, -R29 ;  /* 0x0000000104049824 */ /* 0x000fe200078e0a1d */
[----:B------:R-:W-:Y:S01]  /*1540*/  ISETP.GE.AND P3, PT, R41, RZ, PT ;  /* 0x000000ff2900720c */ /* 0x000fe20003f66270 */
[----:B------:R-:W-:Y:S01]  /*1550*/  VIADD R248, R248, UR12 ;  /* 0x0000000cf8f87c36 */ /* 0x000fe20008000000 */
[----:B------:R-:W-:Y:S01]  /*1560*/  ISETP.GE.AND P1, PT, R42, RZ, PT ;  /* 0x000000ff2a00720c */ /* 0x000fe20003f26270 */
[----:B------:R-:W-:Y:S01]  /*1570*/  VIADD R249, R249, UR12 ;  /* 0x0000000cf9f97c36 */ /* 0x000fe20008000000 */
[----:B------:R-:W-:Y:S01]  /*1580*/  @!P2 IADD3 R6, R6, -R29, RZ ;  /* 0x8000001d0606a210 */ /* 0x000fe20007ffe0ff */
[----:B------:R-:W-:Y:S01]  /*1590*/  @!P5 IMAD.MOV R23, RZ, RZ, -R23 ;  /* 0x000000ffff17d224 */ /* 0x000fe200078e0a17 */
[----:B------:R-:W-:Y:S01]  /*15a0*/  ISETP.GE.AND P2, PT, R33, RZ, PT ;  /* 0x000000ff2100720c */ /* 0x000fe20003f46270 */
[----:B------:R-:W-:-:S02]  /*15b0*/  @!P6 IMAD.MOV R24, RZ, RZ, -R24 ;  /* 0x000000ffff18e224 */ /* 0x000fc400078e0a18 */
[----:B------:R-:W-:Y:S01]  /*15c0*/  @!P4 IMAD.IADD R7, R7, 0x1, -R29 ;  /* 0x000000010707c824 */ /* 0x000fe200078e0a1d */
[----:B------:R-:W-:Y:S01]  /*15d0*/  ISETP.NE.AND P4, PT, R45, RZ, PT ;  /* 0x000000ff2d00720c */ /* 0x000fe20003f85270 */
[----:B------:R-:W-:Y:S01]  /*15e0*/  @!P0 IMAD.MOV R25, RZ, RZ, -R25 ;  /* 0x000000ffff198224 */ /* 0x000fe200078e0a19 */
[----:B------:R-:W-:Y:S01]  /*15f0*/  ISETP.NE.AND P0, PT, R44, RZ, PT ;  /* 0x000000ff2c00720c */ /* 0x000fe20003f05270 */
[----:B------:R-:W-:Y:S01]  /*1600*/  @!P3 IMAD.MOV R26, RZ, RZ, -R26 ;  /* 0x000000ffff1ab224 */ /* 0x000fe200078e0a1a */
[C---:B------:R-:W-:Y:S01]  /*1610*/  SEL R32, R3.reuse, R9, !P4 ;  /* 0x0000000903207207 */ /* 0x040fe20006000000 */
[----:B------:R-:W-:Y:S01]  /*1620*/  @!P1 IMAD.MOV R27, RZ, RZ, -R27 ;  /* 0x000000ffff1b9224 */ /* 0x000fe200078e0a1b */
[C---:B------:R-:W-:Y:S02]  /*1630*/  SEL R29, R3.reuse, R8, !P4 ;  /* 0x00000008031d7207 */ /* 0x040fe40006000000 */
[----:B------:R-:W-:Y:S01]  /*1640*/  SEL R31, R3, R16, !P4 ;  /* 0x00000010031f7207 */ /* 0x000fe20006000000 */
[----:B------:R-:W-:Y:S01]  /*1650*/  IMAD R32, R32, UR5, RZ ;  /* 0x0000000520207c24 */ /* 0x000fe2000f8e02ff */
[----:B------:R-:W-:Y:S01]  /*1660*/  @!P2 IADD3 R28, -R28, RZ, RZ ;  /* 0x000000ff1c1ca210 */ /* 0x000fe20007ffe1ff */
[----:B------:R-:W-:Y:S01]  /*1670*/  IMAD R29, R29, UR5, RZ ;  /* 0x000000051d1d7c24 */ /* 0x000fe2000f8e02ff */
[----:B------:R-:W-:-:S02]  /*1680*/  SEL R33, R3, R5, !P4 ;  /* 0x0000000503217207 */ /* 0x000fc40006000000 */
[C---:B------:R-:W-:Y:S02]  /*1690*/  SEL R17, R3.reuse, R17, !P4 ;  /* 0x0000001103117207 */ /* 0x040fe40006000000 */
[C---:B------:R-:W-:Y:S02]  /*16a0*/  SEL R19, R3.reuse, R19, !P4 ;  /* 0x0000001303137207 */ /* 0x040fe40006000000 */
[----:B------:R-:W-:Y:S01]  /*16b0*/  SEL R34, R3, R20, !P4 ;  /* 0x0000001403227207 */ /* 0x000fe20006000000 */
[----:B------:R-:W-:Y:S01]  /*16c0*/  IMAD R17, R17, UR5, RZ ;  /* 0x0000000511117c24 */ /* 0x000fe2000f8e02ff */
[C---:B------:R-:W-:Y:S02]  /*16d0*/  SEL R21, R3.reuse, R21, !P4 ;  /* 0x0000001503157207 */ /* 0x040fe40006000000 */
[C---:B------:R-:W-:Y:S02]  /*16e0*/  SEL R22, R3.reuse, R22, !P4 ;  /* 0x0000001603167207 */ /* 0x040fe40006000000 */
[----:B------:R-:W-:Y:S01]  /*16f0*/  SEL R23, R3, R23, !P4 ;  /* 0x0000001703177207 */ /* 0x000fe20006000000 */
[----:B------:R-:W-:Y:S01]  /*1700*/  IMAD R40, R21, UR5, RZ ;  /* 0x0000000515287c24 */ /* 0x000fe2000f8e02ff */
[C---:B------:R-:W-:Y:S01]  /*1710*/  SEL R24, R3.reuse, R24, !P4 ;  /* 0x0000001803187207 */ /* 0x040fe20006000000 */
[----:B------:R-:W-:Y:S01]  /*1720*/  IMAD R39, R22, UR5, RZ ;  /* 0x0000000516277c24 */ /* 0x000fe2000f8e02ff */
[----:B------:R-:W-:-:S02]  /*1730*/  SEL R25, R3, R25, !P4 ;  /* 0x0000001903197207 */ /* 0x000fc40006000000 */
[C---:B------:R-:W-:Y:S01]  /*1740*/  SEL R26, R3.reuse, R26, !P4 ;  /* 0x0000001a031a7207 */ /* 0x040fe20006000000 */
[----:B------:R-:W-:Y:S01]  /*1750*/  IMAD R24, R24, UR5, RZ ;  /* 0x0000000518187c24 */ /* 0x000fe2000f8e02ff */
[C---:B------:R-:W-:Y:S02]  /*1760*/  SEL R27, R3.reuse, R27, !P4 ;  /* 0x0000001b031b7207 */ /* 0x040fe40006000000 */
[C---:B------:R-:W-:Y:S02]  /*1770*/  SEL R28, R3.reuse, R28, !P4 ;  /* 0x0000001c031c7207 */ /* 0x040fe40006000000 */
[----:B------:R-:W-:Y:S01]  /*1780*/  SEL R9, R3, R30, !P4 ;  /* 0x0000001e03097207 */ /* 0x000fe20006000000 */
[----:B------:R-:W-:Y:S01]  /*1790*/  VIADD R30, R200, 0xffffffff ;  /* 0xffffffffc81e7836 */ /* 0x000fe20000000000 */
[----:B------:R-:W-:Y:S01]  /*17a0*/  ISETP.GE.AND P1, PT, R12, RZ, PT ;  /* 0x000000ff0c00720c */ /* 0x000fe20003f26270 */
[----:B------:R-:W2:Y:S01]  /*17b0*/  LDC.64 R2, c[0x0][0x238] ;  /* 0x00008e00ff027b82 */ /* 0x000ea20000000a00 */
[----:B------:R-:W-:Y:S01]  /*17c0*/  ISETP.GE.AND P3, PT, R14, RZ, PT ;  /* 0x000000ff0e00720c */ /* 0x000fe20003f66270 */
[----:B-1----:R-:W-:Y:S01]  /*17d0*/  IMAD R14, R33, UR5, RZ ;  /* 0x00000005210e7c24 */ /* 0x002fe2000f8e02ff */
[----:B------:R-:W-:Y:S01]  /*17e0*/  ISETP.GE.AND P2, PT, R15, RZ, PT ;  /* 0x000000ff0f00720c */ /* 0x000fe20003f46270 */
[----:B------:R-:W-:Y:S01]  /*17f0*/  IMAD R15, R31, UR5, RZ ;  /* 0x000000051f0f7c24 */ /* 0x000fe2000f8e02ff */
[----:B------:R-:W-:Y:S01]  /*1800*/  ISETP.GE.AND P4, PT, R13, RZ, PT ;  /* 0x000000ff0d00720c */ /* 0x000fe20003f86270 */
[----:B----4-:R-:W-:Y:S01]  /*1810*/  IMAD R12, R19, UR5, RZ ;  /* 0x00000005130c7c24 */ /* 0x010fe2000f8e02ff */
[----:B------:R-:W-:Y:S01]  /*1820*/  LOP3.LUT R5, RZ, R44, RZ, 0x33, !PT ;  /* 0x0000002cff057212 */ /* 0x000fe200078e33ff */
[----:B------:R-:W-:Y:S01]  /*1830*/  IMAD R13, R23, UR5, RZ ;  /* 0x00000005170d7c24 */ /* 0x000fe2000f8e02ff */
[----:B------:R-:W-:Y:S01]  /*1840*/  ISETP.GE.U32.AND P6, PT, R30, 0x7fffffe0, PT ;  /* 0x7fffffe01e00780c */ /* 0x000fe20003fc6070 */
[----:B------:R-:W-:-:S02]  /*1850*/  IMAD R30, R34, UR5, RZ ;  /* 0x00000005221e7c24 */ /* 0x000fc4000f8e02ff */
[----:B------:R-:W-:Y:S01]  /*1860*/  @!P1 IMAD.MOV R0, RZ, RZ, -R0 ;  /* 0x000000ffff009224 */ /* 0x000fe200078e0a00 */
[----:B------:R-:W-:Y:S01]  /*1870*/  ISETP.GE.U32.AND P1, PT, R35, 0x7fffffdf, PT ;  /* 0x7fffffdf2300780c */ /* 0x000fe20003f26070 */
[----:B------:R-:W-:Y:S02]  /*1880*/  @!P3 IMAD.MOV R6, RZ, RZ, -R6 ;  /* 0x000000ffff06b224 */ /* 0x000fe400078e0a06 */
[----:B------:R-:W-:Y:S01]  /*1890*/  @!P2 IMAD.MOV R4, RZ, RZ, -R4 ;  /* 0x000000ffff04a224 */ /* 0x000fe200078e0a04 */
[C---:B------:R-:W-:Y:S01]  /*18a0*/  SEL R8, R5.reuse, R0, !P0 ;  /* 0x0000000005087207 */ /* 0x040fe20004000000 */
[----:B------:R-:W-:Y:S01]  /*18b0*/  @!P4 IMAD.MOV R7, RZ, RZ, -R7 ;  /* 0x000000ffff07c224 */ /* 0x000fe200078e0a07 */
[----:B------:R-:W-:Y:S01]  /*18c0*/  IADD3 R0, R200, -0x3, RZ ;  /* 0xfffffffdc8007810 */ /* 0x000fe20007ffe0ff */
[----:B------:R-:W-:Y:S01]  /*18d0*/  VIADD R19, R10, UR12 ;  /* 0x0000000c0a137c36 */ /* 0x000fe20008000000 */
[C---:B------:R-:W-:Y:S01]  /*18e0*/  SEL R16, R5.reuse, R6, !P0 ;  /* 0x0000000605107207 */ /* 0x040fe20004000000 */
[----:B------:R-:W-:Y:S01]  /*18f0*/  VIADD R6, R200, 0xfffffffb ;  /* 0xfffffffbc8067836 */ /* 0x000fe20000000000 */
[----:B------:R-:W-:Y:S01]  /*1900*/  ISETP.GE.U32.AND P2, PT, R0, 0x7fffffde, PT ;  /* 0x7fffffde0000780c */ /* 0x000fe20003f46070 */
[----:B--2---:R-:W-:Y:S01]  /*1910*/  IMAD R0, R202, R3, RZ ;  /* 0x00000003ca007224 */ /* 0x004fe200078e02ff */
[C---:B------:R-:W-:Y:S01]  /*1920*/  SEL R4, R5.reuse, R4, !P0 ;  /* 0x0000000405047207 */ /* 0x040fe20004000000 */
[----:B------:R-:W-:Y:S01]  /*1930*/  IMAD R8, R8, R201, RZ ;  /* 0x000000c908087224 */ /* 0x000fe200078e02ff */
[----:B------:R-:W-:Y:S01]  /*1940*/  SEL R20, R5, R7, !P0 ;  /* 0x0000000705147207 */ /* 0x000fe20004000000 */
[----:B------:R-:W-:Y:S01]  /*1950*/  VIADD R5, R200, 0xfffffffc ;  /* 0xfffffffcc8057836 */ /* 0x000fe20000000000 */
[----:B------:R-:W-:Y:S01]  /*1960*/  LEA R38, P0, R0, UR8, 0x2 ;  /* 0x0000000800267c11 */ /* 0x000fe2000f8010ff */
[----:B------:R1:W-:Y:S01]  /*1970*/  STL [R1+0x6b8], R0 ;  /* 0x0006b80001007387 */ /* 0x0003e20000100800 */
[----:B------:R-:W-:Y:S01]  /*1980*/  ISETP.GE.U32.AND P4, PT, R6, 0x7fffffdc, PT ;  /* 0x7fffffdc0600780c */ /* 0x000fe20003f86070 */
[-C--:B------:R-:W-:Y:S01]  /*1990*/  IMAD R6, R4, R201.reuse, RZ ;  /* 0x000000c904067224 */ /* 0x080fe200078e02ff */
[----:B------:R-:W-:Y:S01]  /*19a0*/  LEA.HI.X.SX32 R7, R0, UR9, 0x2, P0 ;  /* 0x0000000900077c11 */ /* 0x000fe200080f16ff */
[----:B------:R-:W-:Y:S01]  /*19b0*/  IMAD R4, R20, R201, RZ ;  /* 0x000000c914047224 */ /* 0x000fe200078e02ff */
[-C--:B------:R-:W-:Y:S01]  /*19c0*/  LEA R20, P5, R29, R38.reuse, 0x2 ;  /* 0x000000261d147211 */ /* 0x080fe200078a10ff */
[----:B------:R-:W-:Y:S01]  /*19d0*/  STL [R1+0x1b0], R29 ;  /* 0x0001b01d01007387 */ /* 0x000fe20000100800 */
[----:B------:R-:W-:-:S02]  /*19e0*/  LEA R50, P0, R15, R38, 0x2 ;  /* 0x000000260f327211 */ /* 0x000fc400078010ff */
[-C--:B------:R-:W-:Y:S01]  /*19f0*/  LEA.HI.X.SX32 R21, R29, R7.reuse, 0x2, P5 ;  /* 0x000000071d157211 */ /* 0x080fe200028f16ff */
[----:B------:R2:W-:Y:S01]  /*1a00*/  STL [R1+0x1ac], R15 ;  /* 0x0001ac0f01007387 */ /* 0x0005e20000100800 */
[-C--:B------:R-:W-:Y:S01]  /*1a10*/  LEA R36, P5, R32, R38.reuse, 0x2 ;  /* 0x0000002620247211 */ /* 0x080fe200078a10ff */
[----:B-1----:R-:W-:Y:S01]  /*1a20*/  IMAD R0, R28, UR5, RZ ;  /* 0x000000051c007c24 */ /* 0x002fe2000f8e02ff */
[-C--:B------:R-:W-:Y:S01]  /*1a30*/  LEA.HI.X.SX32 R51, R15, R7.reuse, 0x2, P0 ;  /* 0x000000070f337211 */ /* 0x080fe200000f16ff */
[----:B------:R1:W-:Y:S01]  /*1a40*/  STL [R1+0x1a8], R32 ;  /* 0x0001a82001007387 */ /* 0x0003e20000100800 */
[-C--:B------:R-:W-:Y:S02]  /*1a50*/  LEA R48, P0, R14, R38.reuse, 0x2 ;  /* 0x000000260e307211 */ /* 0x080fe400078010ff */
[-C--:B------:R-:W-:Y:S01]  /*1a60*/  LEA.HI.X.SX32 R37, R32, R7.reuse, 0x2, P5 ;  /* 0x0000000720257211 */ /* 0x080fe200028f16ff */
[----:B------:R4:W-:Y:S01]  /*1a70*/  STL [R1+0x1a4], R14 ;  /* 0x0001a40e01007387 */ /* 0x0009e20000100800 */
[-C--:B------:R-:W-:Y:S01]  /*1a80*/  LEA R34, P5, R17, R38.reuse, 0x2 ;  /* 0x0000002611227211 */ /* 0x080fe200078a10ff */
[----:B--2---:R-:W-:Y:S01]  /*1a90*/  IMAD R15, R25, UR5, RZ ;  /* 0x00000005190f7c24 */ /* 0x004fe2000f8e02ff */
[----:B------:R-:W-:Y:S01]  /*1aa0*/  LEA.HI.X.SX32 R49, R14, R7, 0x2, P0 ;  /* 0x000000070e317211 */ /* 0x000fe200000f16ff */
[----:B------:R-:W-:Y:S01]  /*1ab0*/  STL [R1+0x178], R17 ;  /* 0x0001781101007387 */ /* 0x000fe20000100800 */
[----:B------:R-:W-:-:S02]  /*1ac0*/  LEA R22, P0, R12, R38, 0x2 ;  /* 0x000000260c167211 */ /* 0x000fc400078010ff */
[-C--:B------:R-:W-:Y:S01]  /*1ad0*/  LEA.HI.X.SX32 R35, R17, R7.reuse, 0x2, P5 ;  /* 0x0000000711237211 */ /* 0x080fe200028f16ff */
[----:B------:R2:W-:Y:S01]  /*1ae0*/  STL [R1+0x174], R12 ;  /* 0x0001740c01007387 */ /* 0x0005e20000100800 */
[-C--:B-1----:R-:W-:Y:S01]  /*1af0*/  LEA R32, P5, R30, R38.reuse, 0x2 ;  /* 0x000000261e207211 */ /* 0x082fe200078a10ff */
[----:B----4-:R-:W-:Y:S01]  /*1b00*/  IMAD R14, R26, UR5, RZ ;  /* 0x000000051a0e7c24 */ /* 0x010fe2000f8e02ff */
[-C--:B------:R-:W-:Y:S01]  /*1b10*/  LEA.HI.X.SX32 R23, R12, R7.reuse, 0x2, P0 ;  /* 0x000000070c177211 */ /* 0x080fe200000f16ff */
[----:B------:R1:W-:Y:S01]  /*1b20*/  STL [R1+0x16c], R30 ;  /* 0x00016c1e01007387 */ /* 0x0003e20000100800 */
[-C--:B------:R-:W-:Y:S02]  /*1b30*/  LEA R46, P0, R40, R38.reuse, 0x2 ;  /* 0x00000026282e7211 */ /* 0x080fe400078010ff */
[-C--:B------:R-:W-:Y:S01]  /*1b40*/  LEA.HI.X.SX32 R33, R30, R7.reuse, 0x2, P5 ;  /* 0x000000071e217211 */ /* 0x080fe200028f16ff */
[----:B------:R-:W-:Y:S01]  /*1b50*/  STL [R1+0x168], R40 ;  /* 0x0001682801007387 */ /* 0x000fe20000100800 */
[----:B------:R-:W-:Y:S01]  /*1b60*/  LEA.HI.X.SX32 R47, R40, R7, 0x2, P0 ;  /* 0x00000007282f7211 */ /* 0x000fe200000f16ff */
[----:B--2---:R-:W-:Y:S01]  /*1b70*/  IMAD R12, R27, UR5, RZ ;  /* 0x000000051b0c7c24 */ /* 0x004fe2000f8e02ff */
[-C--:B------:R-:W-:Y:S01]  /*1b80*/  LEA R44, P0, R13, R38.reuse, 0x2 ;  /* 0x000000260d2c7211 */ /* 0x080fe200078010ff */
[----:B------:R-:W-:Y:S01]  /*1b90*/  STL [R1+0x164], R39 ;  /* 0x0001642701007387 */ /* 0x000fe20000100800 */
[----:B------:R-:W-:Y:S01]  /*1ba0*/  ISETP.GE.U32.AND P3, PT, R5, 0x7fffffdd, PT ;  /* 0x7fffffdd0500780c */ /* 0x000fe20003f66070 */
[----:B------:R-:W-:Y:S01]  /*1bb0*/  IMAD R5, R16, R201, RZ ;  /* 0x000000c910057224 */ /* 0x000fe200078e02ff */
[----:B-1----:R-:W-:Y:S01]  /*1bc0*/  LEA R30, P5, R39, R38, 0x2 ;  /* 0x00000026271e7211 */ /* 0x002fe200078a10ff */
[----:B------:R1:W-:Y:S01]  /*1bd0*/  STL [R1+0x160], R13 ;  /* 0x0001600d01007387 */ /* 0x0003e20000100800 */
[----:B------:R-:W-:-:S02]  /*1be0*/  LEA.HI.X.SX32 R45, R13, R7, 0x2, P0 ;  /* 0x000000070d2d7211 */ /* 0x000fc400000f16ff */
[-C--:B------:R-:W-:Y:S01]  /*1bf0*/  LEA.HI.X.SX32 R31, R39, R7.reuse, 0x2, P5 ;  /* 0x00000007271f7211 */ /* 0x080fe200028f16ff */
[----:B------:R2:W-:Y:S01]  /*1c00*/  STL [R1+0x158], R24 ;  /* 0x0001581801007387 */ /* 0x0005e20000100800 */
[CC--:B------:R-:W-:Y:S02]  /*1c10*/  LEA R28, P5, R24.reuse, R38.reuse, 0x2 ;  /* 0x00000026181c7211 */ /* 0x0c0fe400078a10ff */
[-C--:B------:R-:W-:Y:S01]  /*1c20*/  LEA R42, P0, R15, R38.reuse, 0x2 ;  /* 0x000000260f2a7211 */ /* 0x080fe200078010ff */
[----:B------:R-:W-:Y:S01]  /*1c30*/  STL [R1+0x154], R15 ;  /* 0x0001540f01007387 */ /* 0x000fe20000100800 */
[-C--:B------:R-:W-:Y:S01]  /*1c40*/  LEA.HI.X.SX32 R29, R24, R7.reuse, 0x2, P5 ;  /* 0x00000007181d7211 */ /* 0x080fe200028f16ff */
[----:B-1----:R-:W-:Y:S01]  /*1c50*/  IMAD R13, R9, UR5, RZ ;  /* 0x00000005090d7c24 */ /* 0x002fe2000f8e02ff */
[-C--:B------:R-:W-:Y:S01]  /*1c60*/  LEA R26, P5, R14, R38.reuse, 0x2 ;  /* 0x000000260e1a7211 */ /* 0x080fe200078a10ff */
[----:B------:R-:W-:Y:S01]  /*1c70*/  STL [R1+0x150], R14 ;  /* 0x0001500e01007387 */ /* 0x000fe20000100800 */
[-C--:B------:R-:W-:Y:S01]  /*1c80*/  LEA.HI.X.SX32 R43, R15, R7.reuse, 0x2, P0 ;  /* 0x000000070f2b7211 */ /* 0x080fe200000f16ff */
[----:B------:R-:W-:Y:S01]  /*1c90*/  VIADD R9, R200, 0xfffffffa ;  /* 0xfffffffac8097836 */ /* 0x000fe20000000000 */
[----:B------:R-:W-:Y:S01]  /*1ca0*/  LEA R40, P0, R12, R38, 0x2 ;  /* 0x000000260c287211 */ /* 0x000fe200078010ff */
[----:B------:R1:W-:Y:S01]  /*1cb0*/  STL [R1+0x14c], R12 ;  /* 0x00014c0c01007387 */ /* 0x0003e20000100800 */
[----:B------:R-:W-:-:S02]  /*1cc0*/  LEA.HI.X.SX32 R27, R14, R7, 0x2, P5 ;  /* 0x000000070e1b7211 */ /* 0x000fc400028f16ff */
[-C--:B--2---:R-:W-:Y:S01]  /*1cd0*/  LEA R24, P5, R0, R38.reuse, 0x2 ;  /* 0x0000002600187211 */ /* 0x084fe200078a10ff */
[----:B------:R2:W-:Y:S01]  /*1ce0*/  STL [R1+0x148], R0 ;  /* 0x0001480001007387 */ /* 0x0005e20000100800 */
[-C--:B------:R-:W-:Y:S02]  /*1cf0*/  LEA.HI.X.SX32 R41, R12, R7.reuse, 0x2, P0 ;  /* 0x000000070c297211 */ /* 0x080fe400000f16ff */
[C---:B------:R-:W-:Y:S01]  /*1d00*/  LEA R38, P0, R13.reuse, R38, 0x2 ;  /* 0x000000260d267211 */ /* 0x040fe200078010ff */
[----:B------:R-:W-:Y:S01]  /*1d10*/  STL [R1+0x144], R13 ;  /* 0x0001440d01007387 */ /* 0x000fe20000100800 */
[-C--:B------:R-:W-:Y:S01]  /*1d20*/  LEA.HI.X.SX32 R25, R0, R7.reuse, 0x2, P5 ;  /* 0x0000000700197211 */ /* 0x080fe200028f16ff */
[----:B-1----:R-:W-:Y:S01]  /*1d30*/  IMAD.SHL.U32 R12, R8, 0x4, RZ ;  /* 0x00000004080c7824 */ /* 0x002fe200078e00ff */
[----:B------:R-:W-:Y:S01]  /*1d40*/  LEA.HI.X.SX32 R39, R13, R7, 0x2, P0 ;  /* 0x000000070d277211 */ /* 0x000fe200000f16ff */
[----:B------:R-:W-:Y:S02]  /*1d50*/  IMAD.SHL.U32 R7, R5, 0x4, RZ ;  /* 0x0000000405077824 */ /* 0x000fe400078e00ff */
[----:B--2---:R-:W-:Y:S01]  /*1d60*/  IMAD.SHL.U32 R0, R6, 0x4, RZ ;  /* 0x0000000406007824 */ /* 0x004fe200078e00ff */
[----:B------:R-:W-:Y:S01]  /*1d70*/  STL [R1+0x4e0], R12 ;  /* 0x0004e00c01007387 */ /* 0x000fe20000100800 */
[----:B------:R-:W-:-:S03]  /*1d80*/  IADD3 R56, P0, R12, UR6, RZ ;  /* 0x000000060c387c10 */ /* 0x000fc6000ff1e0ff */
[----:B------:R1:W-:Y:S01]  /*1d90*/  STL [R1+0x4dc], R0 ;  /* 0x0004dc0001007387 */ /* 0x0003e20000100800 */
[----:B------:R-:W-:Y:S02]  /*1da0*/  IADD3 R52, P5, R0, UR6, RZ ;  /* 0x0000000600347c10 */ /* 0x000fe4000ffbe0ff */
[----:B------:R-:W-:Y:S01]  /*1db0*/  LEA.HI.X.SX32 R57, R8, UR7, 0x2, P0 ;  /* 0x0000000708397c11 */ /* 0x000fe200080f16ff */
[----:B------:R2:W-:Y:S01]  /*1dc0*/  STL [R1+0x4d8], R7 ;  /* 0x0004d80701007387 */ /* 0x0005e20000100800 */
[----:B------:R-:W-:Y:S02]  /*1dd0*/  IADD3 R54, P0, R7, UR6, RZ ;  /* 0x0000000607367c10 */ /* 0x000fe4000ff1e0ff */
[----:B------:R-:W-:Y:S01]  /*1de0*/  LEA.HI.X.SX32 R53, R6, UR7, 0x2, P5 ;  /* 0x0000000706357c11 */ /* 0x000fe2000a8f16ff */
[----:B------:R-:W-:Y:S01]  /*1df0*/  IMAD.WIDE R230, R2, 0x4, R56 ;  /* 0x0000000402e67825 */ /* 0x000fe200078e0238 */
[----:B------:R-:W-:Y:S01]  /*1e00*/  LEA.HI.X.SX32 R55, R5, UR7, 0x2, P0 ;  /* 0x0000000705377c11 */ /* 0x000fe200080f16ff */
[----:B------:R-:W-:Y:S01]  /*1e10*/  @!PT LDS RZ, [RZ] ;  /* 0x00000000fffff984 */ /* 0x000fe20000000800 */
[----:B------:R-:W-:Y:S01]  /*1e20*/  @!PT LDS RZ, [RZ] ;  /* 0x00000000fffff984 */ /* 0x000fe20000000800 */
[----:B------:R-:W-:Y:S01]  /*1e30*/  @!PT LDS RZ, [RZ] ;  /* 0x00000000fffff984 */ /* 0x000fe20000000800 */
[----:B------:R-:W-:Y:S01]  /*1e40*/  LDGSTS.E [R19], desc[UR16][R56.64], !P6 ;  /* 0x0000000038137fae */ /* 0x000fe2000f121850 */
[----:B-1----:R-:W-:Y:S01]  /*1e50*/  SHF.L.U32 R0, R4, 0x2, RZ ;  /* 0x0000000204007819 */ /* 0x002fe200000006ff */
[----:B------:R-:W-:Y:S01]  /*1e60*/  IMAD.WIDE R228, R2, 0x4, R52 ;  /* 0x0000000402e47825 */ /* 0x000fe200078e0234 */
[----:B------:R-:W-:Y:S01]  /*1e70*/  ISETP.GE.U32.AND P0, PT, R9, 0x7fffffdb, PT ;  /* 0x7fffffdb0900780c */ /* 0x000fe20003f06070 */
[----:B------:R-:W-:Y:S01]  /*1e80*/  LDGSTS.E [R19+0x4000], desc[UR16][R52.64], !P6 ;  /* 0x0400000034137fae */ /* 0x000fe2000f121850 */
[----:B------:R-:W-:Y:S01]  /*1e90*/  IADD3 R16, P5, R0, UR6, RZ ;  /* 0x0000000600107c10 */ /* 0x000fe2000ffbe0ff */
[----:B--2---:R-:W-:-:S02]  /*1ea0*/  VIADD R7, R200, 0xfffffff9 ;  /* 0xfffffff9c8077836 */ /* 0x004fc40000000000 */
[----:B------:R1:W-:Y:S01]  /*1eb0*/  STL [R1+0x4d4], R0 ;  /* 0x0004d40001007387 */ /* 0x0003e20000100800 */
[----:B------:R-:W-:Y:S01]  /*1ec0*/  LEA.HI.X.SX32 R17, R4, UR7, 0x2, P5 ;  /* 0x0000000704117c11 */ /* 0x000fe2000a8f16ff */
[----:B------:R-:W-:Y:S01]  /*1ed0*/  IMAD.WIDE R210, R2, 0x4, R54 ;  /* 0x0000000402d27825 */ /* 0x000fe200078e0236 */
[----:B------:R-:W-:Y:S01]  /*1ee0*/  ISETP.GE.U32.AND P5, PT, R7, 0x7fffffda, PT ;  /* 0x7fffffda0700780c */ /* 0x000fe20003fa6070 */
[----:B------:R-:W-:Y:S02]  /*1ef0*/  LDGSTS.E [R19+0x8000], desc[UR16][R54.64], !P6 ;  /* 0x0800000036137fae */ /* 0x000fe4000f121850 */
[----:B------:R-:W-:Y:S02]  /*1f00*/  VIADD R7, R200, 0xfffffff8 ;  /* 0xfffffff8c8077836 */ /* 0x000fe40000000000 */
[C---:B------:R-:W-:Y:S01]  /*1f10*/  IMAD.WIDE R12, R2.reuse, 0x4, R16 ;  /* 0x00000004020c7825 */ /* 0x040fe200078e0210 */
[----:B------:R-:W-:Y:S02]  /*1f20*/  LDGSTS.E [R19+0xc000], desc[UR16][R16.64], !P6 ;  /* 0x0c00000010137fae */ /* 0x000fe4000f121850 */
[----:B------:R-:W-:Y:S01]  /*1f30*/  ISETP.GE.U32.AND P6, PT, R7, 0x7fffffd9, PT ;  /* 0x7fffffd90700780c */ /* 0x000fe20003fc6070 */
[----:B-1----:R-:W-:Y:S01]  /*1f40*/  IMAD.SHL.U32 R0, R2, 0x2, RZ ;  /* 0x0000000202007824 */ /* 0x002fe200078e00ff */
[----:B------:R-:W-:Y:S01]  /*1f50*/  LDGSTS.E [R19+0x4], desc[UR16][R230.64], !P1 ;  /* 0x00004000e6137fae */ /* 0x000fe2000c921850 */
[----:B------:R-:W-:-:S02]  /*1f60*/  VIADD R7, R200, 0xfffffff7 ;  /* 0xfffffff7c8077836 */ /* 0x000fc40000000000 */
[C---:B------:R-:W-:Y:S01]  /*1f70*/  IMAD.WIDE R238, R0.reuse, 0x4, R56 ;  /* 0x0000000400ee7825 */ /* 0x040fe200078e0238 */
[----:B------:R-:W-:Y:S03]  /*1f80*/  LDGSTS.E [R19+0x4004], desc[UR16][R228.64], !P1 ;  /* 0x04004000e4137fae */ /* 0x000fe6000c921850 */
[C---:B------:R-:W-:Y:S01]  /*1f90*/  IMAD.WIDE R236, R0.reuse, 0x4, R52 ;  /* 0x0000000400ec7825 */ /* 0x040fe200078e0234 */
[----:B------:R1:W-:Y:S03]  /*1fa0*/  STL.64 [R1+0x6a8], R4 ;  /* 0x0006a80401007387 */ /* 0x0003e60000100a00 */
[----:B------:R-:W-:Y:S01]  /*1fb0*/  IMAD.WIDE R234, R0, 0x4, R54 ;  /* 0x0000000400ea7825 */ /* 0x000fe200078e0236 */
[----:B------:R-:W-:Y:S03]  /*1fc0*/  LDGSTS.E [R19+0x8004], desc[UR16][R210.64], !P1 ;  /* 0x08004000d2137fae */ /* 0x000fe6000c921850 */
[----:B------:R-:W-:Y:S01]  /*1fd0*/  IMAD R9, R2, 0x7, RZ ;  /* 0x0000000702097824 */ /* 0x000fe200078e02ff */
[----:B------:R2:W-:Y:S03]  /*1fe0*/  STL.64 [R1+0xb8], R12 ;  /* 0x0000b80c01007387 */ /* 0x0005e60000100a00 */
[----:B------:R-:W-:Y:S01]  /*1ff0*/  IMAD.WIDE R242, R9, 0x4, R16 ;  /* 0x0000000409f27825 */ /* 0x000fe200078e0210 */
[----:B------:R2:W-:Y:S01]  /*2000*/  LDGSTS.E [R19+0xc004], desc[UR16][R12.64], !P1 ;  /* 0x0c0040000c137fae */ /* 0x0005e2000c921850 */
[----:B------:R-:W-:-:S02]  /*2010*/  ISETP.GE.U32.AND P1, PT, R7, 0x7fffffd8, PT ;  /* 0x7fffffd80700780c */ /* 0x000fc40003f26070 */
[----:B-1----:R-:W-:Y:S01]  /*2020*/  IMAD R4, R2, 0x3, RZ ;  /* 0x0000000302047824 */ /* 0x002fe200078e02ff */
[----:B------:R-:W-:Y:S01]  /*2030*/  LDGSTS.E [R19+0x8], desc[UR16][R238.64], !P2 ;  /* 0x00008000ee137fae */ /* 0x000fe2000d121850 */
[----:B------:R-:W-:Y:S02]  /*2040*/  VIADD R7, R200, 0xfffffff6 ;  /* 0xfffffff6c8077836 */ /* 0x000fe40000000000 */
[C---:B------:R-:W-:Y:S01]  /*2050*/  IMAD.WIDE R212, R4.reuse, 0x4, R56 ;  /* 0x0000000404d47825 */ /* 0x040fe200078e0238 */
[----:B------:R-:W-:Y:S03]  /*2060*/  LDGSTS.E [R19+0x4008], desc[UR16][R236.64], !P2 ;  /* 0x04008000ec137fae */ /* 0x000fe6000d121850 */
[----:B------:R-:W-:Y:S01]  /*2070*/  IMAD.WIDE R226, R4, 0x4, R52 ;  /* 0x0000000404e27825 */ /* 0x000fe200078e0234 */
[----:B------:R1:W-:Y:S03]  /*2080*/  STL [R1+0x2c8], R0 ;  /* 0x0002c80001007387 */ /* 0x0003e60000100800 */
[----:B--2---:R-:W-:Y:S01]  /*2090*/  IMAD.WIDE R12, R0, 0x4, R16 ;  /* 0x00000004000c7825 */ /* 0x004fe200078e0210 */
[----:B------:R-:W-:Y:S04]  /*20a0*/  LDGSTS.E [R19+0x8008], desc[UR16][R234.64], !P2 ;  /* 0x08008000ea137fae */ /* 0x000fe8000d121850 */
[----:B------:R2:W-:Y:S01]  /*20b0*/  STL.64 [R1+0x98], R12 ;  /* 0x0000980c01007387 */ /* 0x0005e20000100a00 */
[----:B-1----:R-:W-:-:S03]  /*20c0*/  IMAD.SHL.U32 R0, R2, 0x4, RZ ;  /* 0x0000000402007824 */ /* 0x002fc600078e00ff */
[----:B------:R2:W-:Y:S01]  /*20d0*/  LDGSTS.E [R19+0xc008], desc[UR16][R12.64], !P2 ;  /* 0x0c0080000c137fae */ /* 0x0005e2000d121850 */
[----:B------:R-:W-:Y:S01]  /*20e0*/  ISETP.GE.U32.AND P2, PT, R7, 0x7fffffd7, PT ;  /* 0x7fffffd70700780c */ /* 0x000fe20003f46070 */
[----:B------:R-:W-:Y:S01]  /*20f0*/  IMAD.WIDE R58, R0, 0x4, R56 ;  /* 0x00000004003a7825 */ /* 0x000fe200078e0238 */
[----:B------:R-:W-:Y:S01]  /*2100*/  IADD3 R7, R200, -0xb, RZ ;  /* 0xfffffff5c8077810 */ /* 0x000fe20007ffe0ff */
[----:B------:R1:W-:Y:S02]  /*2110*/  STL [R1+0x2c4], R4 ;  /* 0x0002c40401007387 */ /* 0x0003e40000100800 */
[----:B------:R-:W-:Y:S02]  /*2120*/  IMAD.WIDE R14, R0, 0x4, R52 ;  /* 0x00000004000e7825 */ /* 0x000fe400078e0234 */
[----:B------:R-:W-:Y:S02]  /*2130*/  LDGSTS.E [R19+0xc], desc[UR16][R212.64], !P3 ;  /* 0x0000c000d4137fae */ /* 0x000fe4000d921850 */
[----:B--2---:R-:W-:-:S02]  /*2140*/  IMAD.WIDE R12, R4, 0x4, R54 ;  /* 0x00000004040c7825 */ /* 0x004fc400078e0236 */
[----:B------:R-:W-:Y:S02]  /*2150*/  STL [R1+0x2c0], R0 ;  /* 0x0002c00001007387 */ /* 0x000fe40000100800 */
[----:B-1----:R-:W-:Y:S02]  /*2160*/  IMAD.WIDE R4, R4, 0x4, R16 ;  /* 0x0000000404047825 */ /* 0x002fe400078e0210 */
[----:B------:R-:W-:Y:S04]  /*2170*/  LDGSTS.E [R19+0x400c], desc[UR16][R226.64], !P3 ;  /* 0x0400c000e2137fae */ /* 0x000fe8000d921850 */
[----:B------:R1:W-:Y:S04]  /*2180*/  STL.64 [R1+0x80], R12 ;  /* 0x0000800c01007387 */ /* 0x0003e80000100a00 */
[----:B------:R1:W-:Y:S04]  /*2190*/  LDGSTS.E [R19+0x800c], desc[UR16][R12.64], !P3 ;  /* 0x0800c0000c137fae */ /* 0x0003e8000d921850 */
[----:B------:R2:W-:Y:S04]  /*21a0*/  STL.64 [R1+0x78], R4 ;  /* 0x0000780401007387 */ /* 0x0005e80000100a00 */
[----:B------:R2:W-:Y:S01]  /*21b0*/  LDGSTS.E [R19+0xc00c], desc[UR16][R4.64], !P3 ;  /* 0x0c00c00004137fae */ /* 0x0005e2000d921850 */
[----:B------:R-:W-:Y:S01]  /*21c0*/  ISETP.GE.U32.AND P3, PT, R7, 0x7fffffd6, PT ;  /* 0x7fffffd60700780c */ /* 0x000fe20003f66070 */
[----:B------:R-:W-:-:S02]  /*21d0*/  VIADD R7, R200, 0xfffffff4 ;  /* 0xfffffff4c8077836 */ /* 0x000fc40000000000 */
[C---:B-1----:R-:W-:Y:S01]  /*21e0*/  IMAD.WIDE R12, R0.reuse, 0x4, R54 ;  /* 0x00000004000c7825 */ /* 0x042fe200078e0236 */
[----:B------:R1:W-:Y:S04]  /*21f0*/  STL.64 [R1+0x70], R58 ;  /* 0x0000703a01007387 */ /* 0x0003e80000100a00 */
[----:B------:R1:W-:Y:S01]  /*2200*/  LDGSTS.E [R244], desc[UR16][R58.64], !P4 ;  /* 0x000000003af47fae */ /* 0x0003e2000e121850 */
[----:B--2---:R-:W-:-:S03]  /*2210*/  IMAD.WIDE R4, R0, 0x4, R16 ;  /* 0x0000000400047825 */ /* 0x004fc600078e0210 */
[----:B------:R2:W-:Y:S01]  /*2220*/  STL.64 [R1+0x68], R14 ;  /* 0x0000680e01007387 */ /* 0x0005e20000100a00 */
[----:B------:R-:W-:-:S03]  /*2230*/  IMAD R0, R2, 0x5, RZ ;  /* 0x0000000502007824 */ /* 0x000fc600078e02ff */
[----:B------:R2:W-:Y:S04]  /*2240*/  LDGSTS.E [R244+0x4000], desc[UR16][R14.64], !P4 ;  /* 0x040000000ef47fae */ /* 0x0005e8000e121850 */
[----:B------:R4:W-:Y:S01]  /*2250*/  STL.64 [R1+0x60], R12 ;  /* 0x0000600c01007387 */ /* 0x0009e20000100a00 */
[----:B-1----:R-:W-:-:S03]  /*2260*/  IMAD.WIDE R58, R0, 0x4, R56 ;  /* 0x00000004003a7825 */ /* 0x002fc600078e0238 */
[----:B------:R4:W-:Y:S04]  /*2270*/  LDGSTS.E [R244+0x8000], desc[UR16][R12.64], !P4 ;  /* 0x080000000cf47fae */ /* 0x0009e8000e121850 */
[----:B------:R1:W-:Y:S01]  /*2280*/  STL.64 [R1+0x58], R4 ;  /* 0x0000580401007387 */ /* 0x0003e20000100a00 */
[----:B--2---:R-:W-:-:S03]  /*2290*/  IMAD.WIDE R14, R0, 0x4, R52 ;  /* 0x00000004000e7825 */ /* 0x004fc600078e0234 */
[----:B------:R1:W-:Y:S01]  /*22a0*/  LDGSTS.E [R244+0xc000], desc[UR16][R4.64], !P4 ;  /* 0x0c00000004f47fae */ /* 0x0003e2000e121850 */
[----:B------:R-:W-:Y:S01]  /*22b0*/  ISETP.GE.U32.AND P4, PT, R7, 0x7fffffd5, PT ;  /* 0x7fffffd50700780c */ /* 0x000fe20003f86070 */
[----:B------:R-:W-:Y:S02]  /*22c0*/  VIADD R7, R200, 0xfffffff3 ;  /* 0xfffffff3c8077836 */ /* 0x000fe40000000000 */
[----:B------:R2:W-:Y:S01]  /*22d0*/  STL [R1+0x2bc], R0 ;  /* 0x0002bc0001007387 */ /* 0x0005e20000100800 */
[----:B----4-:R-:W-:-:S03]  /*22e0*/  IMAD.WIDE R12, R0, 0x4, R54 ;  /* 0x00000004000c7825 */ /* 0x010fc600078e0236 */
[----:B------:R4:W-:Y:S01]  /*22f0*/  STL.64 [R1+0x50], R58 ;  /* 0x0000503a01007387 */ /* 0x0009e20000100a00 */
[----:B-1----:R-:W-:-:S03]  /*2300*/  IMAD.WIDE R4, R0, 0x4, R16 ;  /* 0x0000000400047825 */ /* 0x002fc600078e0210 */
[----:B------:R4:W-:Y:S01]  /*2310*/  LDGSTS.E [R244+0x4], desc[UR16][R58.64], !P0 ;  /* 0x000040003af47fae */ /* 0x0009e2000c121850 */
[----:B--2---:R-:W-:-:S03]  /*2320*/  IMAD R0, R2, 0x6, RZ ;  /* 0x0000000602007824 */ /* 0x004fc600078e02ff */
[----:B------:R1:W-:Y:S04]  /*2330*/  STL.64 [R1+0x48], R14 ;  /* 0x0000480e01007387 */ /* 0x0003e80000100a00 */
[----:B------:R1:W-:Y:S01]  /*2340*/  LDGSTS.E [R244+0x4004], desc[UR16][R14.64], !P0 ;  /* 0x040040000ef47fae */ /* 0x0003e2000c121850 */
[----:B----4-:R-:W-:-:S03]  /*2350*/  IMAD.WIDE R58, R0, 0x4, R56 ;  /* 0x00000004003a7825 */ /* 0x010fc600078e0238 */
[----:B------:R2:W-:Y:S04]  /*2360*/  STL.64 [R1+0x40], R12 ;  /* 0x0000400c01007387 */ /* 0x0005e80000100a00 */
[----:B------:R2:W-:Y:S01]  /*2370*/  LDGSTS.E [R244+0x8004], desc[UR16][R12.64], !P0 ;  /* 0x080040000cf47fae */ /* 0x0005e2000c121850 */
[----:B-1----:R-:W-:-:S03]  /*2380*/  IMAD.WIDE R14, R0, 0x4, R52 ;  /* 0x00000004000e7825 */ /* 0x002fc600078e0234 */
[----:B------:R1:W-:Y:S04]  /*2390*/  STL.64 [R1+0x38], R4 ;  /* 0x0000380401007387 */ /* 0x0003e80000100a00 */
[----:B------:R1:W-:Y:S01]  /*23a0*/  LDGSTS.E [R244+0xc004], desc[UR16][R4.64], !P0 ;  /* 0x0c00400004f47fae */ /* 0x0003e2000c121850 */
[----:B------:R-:W-:Y:S01]  /*23b0*/  ISETP.GE.U32.AND P0, PT, R7, 0x7fffffd4, PT ;  /* 0x7fffffd40700780c */ /* 0x000fe20003f06070 */
[----:B------:R-:W-:Y:S02]  /*23c0*/  VIADD R7, R200, 0xfffffff2 ;  /* 0xfffffff2c8077836 */ /* 0x000fe40000000000 */
[C---:B--2---:R-:W-:Y:S01]  /*23d0*/  IMAD.WIDE R12, R0.reuse, 0x4, R54 ;  /* 0x00000004000c7825 */ /* 0x044fe200078e0236 */
[----:B------:R2:W-:Y:S04]  /*23e0*/  STL [R1+0x2b8], R0 ;  /* 0x0002b80001007387 */ /* 0x0005e80000100800 */
[----:B------:R4:W-:Y:S01]  /*23f0*/  STL.64 [R1+0x30], R58 ;  /* 0x0000303a01007387 */ /* 0x0009e20000100a00 */
[----:B-1----:R-:W-:-:S03]  /*2400*/  IMAD.WIDE R4, R0, 0x4, R16 ;  /* 0x0000000400047825 */ /* 0x002fc600078e0210 */
[----:B------:R4:W-:Y:S01]  /*2410*/  LDGSTS.E [R244+0x8], desc[UR16][R58.64], !P5 ;  /* 0x000080003af47fae */ /* 0x0009e2000e921850 */
[----:B--2---:R-:W-:-:S03]  /*2420*/  SHF.L.U32 R0, R2, 0x3, RZ ;  /* 0x0000000302007819 */ /* 0x004fc600000006ff */
[----:B------:R1:W-:Y:S02]  /*2430*/  STL.64 [R1+0x28], R14 ;  /* 0x0000280e01007387 */ /* 0x0003e40000100a00 */
[C---:B------:R-:W-:Y:S02]  /*2440*/  IMAD.WIDE R240, R0.reuse, 0x4, R56 ;  /* 0x0000000400f07825 */ /* 0x040fe400078e0238 */
[----:B------:R1:W-:Y:S02]  /*2450*/  LDGSTS.E [R244+0x4008], desc[UR16][R14.64], !P5 ;  /* 0x040080000ef47fae */ /* 0x0003e4000e921850 */
[C---:B------:R-:W-:Y:S02]  /*2460*/  IMAD.WIDE R60, R0.reuse, 0x4, R54 ;  /* 0x00000004003c7825 */ /* 0x040fe400078e0236 */
[----:B------:R2:W-:Y:S02]  /*2470*/  STL.64 [R1+0x20], R12 ;  /* 0x0000200c01007387 */ /* 0x0005e40000100a00 */
[----:B----4-:R-:W-:-:S02]  /*2480*/  IMAD.WIDE R58, R0, 0x4, R52 ;  /* 0x00000004003a7825 */ /* 0x010fc400078e0234 */
[----:B------:R2:W-:Y:S02]  /*2490*/  LDGSTS.E [R244+0x8008], desc[UR16][R12.64], !P5 ;  /* 0x080080000cf47fae */ /* 0x0005e4000e921850 */
[----:B------:R-:W-:Y:S02]  /*24a0*/  IMAD.WIDE R62, R0, 0x4, R16 ;  /* 0x00000004003e7825 */ /* 0x000fe400078e0210 */
[----:B------:R4:W-:Y:S02]  /*24b0*/  STL.64 [R1+0x18], R4 ;  /* 0x0000180401007387 */ /* 0x0009e40000100a00 */
[----:B-1----:R-:W-:Y:S02]  /*24c0*/  IMAD.WIDE R14, R9, 0x4, R56 ;  /* 0x00000004090e7825 */ /* 0x002fe400078e0238 */
[----:B------:R4:W-:Y:S01]  /*24d0*/  LDGSTS.E [R244+0xc008], desc[UR16][R4.64], !P5 ;  /* 0x0c00800004f47fae */ /* 0x0009e2000e921850 */
[----:B------:R-:W-:Y:S01]  /*24e0*/  ISETP.GE.U32.AND P5, PT, R7, 0x7fffffd3, PT ;  /* 0x7fffffd30700780c */ /* 0x000fe20003fa6070 */
[----:B------:R-:W-:-:S02]  /*24f0*/  VIADD R7, R200, 0xfffffff1 ;  /* 0xfffffff1c8077836 */ /* 0x000fc40000000000 */
[----:B------:R-:W-:Y:S01]  /*2500*/  LDGSTS.E [R244+0xc], desc[UR16][R14.64], !P6 ;  /* 0x0000c0000ef47fae */ /* 0x000fe2000f121850 */
[----:B--2---:R-:W-:-:S03]  /*2510*/  IMAD.WIDE R12, R9, 0x4, R52 ;  /* 0x00000004090c7825 */ /* 0x004fc600078e0234 */
[----:B------:R-:W-:Y:S01]  /*2520*/  STL [R1+0x2b4], R9 ;  /* 0x0002b40901007387 */ /* 0x000fe20000100800 */
[----:B----4-:R-:W-:-:S03]  /*2530*/  IMAD.WIDE R4, R9, 0x4, R54 ;  /* 0x0000000409047825 */ /* 0x010fc600078e0236 */
[----:B------:R1:W-:Y:S04]  /*2540*/  LDGSTS.E [R244+0x400c], desc[UR16][R12.64], !P6 ;  /* 0x0400c0000cf47fae */ /* 0x0003e8000f121850 */
[----:B------:R2:W-:Y:S04]  /*2550*/  STL [R1+0x2b0], R0 ;  /* 0x0002b00001007387 */ /* 0x0005e80000100800 */
[----:B------:R4:W-:Y:S04]  /*2560*/  LDGSTS.E [R244+0x800c], desc[UR16][R4.64], !P6 ;  /* 0x0800c00004f47fae */ /* 0x0009e8000f121850 */
[----:B------:R-:W-:Y:S01]  /*2570*/  STL.64 [R1+0x6c0], R14 ;  /* 0x0006c00e01007387 */ /* 0x000fe20000100a00 */
[----:B--2---:R-:W-:-:S03]  /*2580*/  IMAD R0, R2, 0x9, RZ ;  /* 0x0000000902007824 */ /* 0x004fc600078e02ff */
[----:B------:R2:W-:Y:S01]  /*2590*/  LDGSTS.E [R244+0xc00c], desc[UR16][R242.64], !P6 ;  /* 0x0c00c000f2f47fae */ /* 0x0005e2000f121850 */
[----:B------:R-:W-:Y:S01]  /*25a0*/  ISETP.GE.U32.AND P6, PT, R7, 0x7fffffd2, PT ;  /* 0x7fffffd20700780c */ /* 0x000fe20003fc6070 */
[----:B------:R-:W-:Y:S02]  /*25b0*/  VIADD R7, R200, 0xfffffff0 ;  /* 0xfffffff0c8077836 */ /* 0x000fe40000000000 */
[----:B------:R1:W-:Y:S01]  /*25c0*/  STL.64 [R1+0x6c8], R12 ;  /* 0x0006c80c01007387 */ /* 0x0003e20000100a00 */
[----:B------:R-:W-:-:S03]  /*25d0*/  IMAD.WIDE R64, R0, 0x4, R56 ;  /* 0x0000000400407825 */ /* 0x000fc600078e0238 */
[----:B------:R4:W-:Y:S01]  /*25e0*/  STL.64 [R1+0x6d0], R4 ;  /* 0x0006d00401007387 */ /* 0x0009e20000100a00 */
[----:B------:R-:W-:-:S03]  /*25f0*/  IMAD.WIDE R66, R0, 0x4, R52 ;  /* 0x0000000400427825 */ /* 0x000fc600078e0234 */
[----:B------:R2:W-:Y:S01]  /*2600*/  STL.64 [R1+0x6d8], R242 ;  /* 0x0006d8f201007387 */ /* 0x0005e20000100a00 */
[----:B------:R-:W-:-:S03]  /*2610*/  IMAD.WIDE R68, R0, 0x4, R54 ;  /* 0x0000000400447825 */ /* 0x000fc600078e0236 */
[----:B------:R-:W-:Y:S01]  /*2620*/  LDGSTS.E [R245], desc[UR16][R240.64], !P1 ;  /* 0x00000000f0f57fae */ /* 0x000fe2000c921850 */
[----:B------:R-:W-:Y:S01]  /*2630*/  IMAD.WIDE R70, R0, 0x4, R16 ;  /* 0x0000000400467825 */ /* 0x000fe200078e0210 */
[----:B-1----:R-:W-:Y:S02]  /*2640*/  MOV R13, R211 ;  /* 0x000000d3000d7202 */ /* 0x002fe40000000f00 */
[----:B------:R-:W-:Y:S01]  /*2650*/  STL.64 [R1+0x6e0], R240 ;  /* 0x0006e0f001007387 */ /* 0x000fe20000100a00 */
[----:B----4-:R-:W-:Y:S02]  /*2660*/  IMAD R4, R2, 0xb, RZ ;  /* 0x0000000b02047824 */ /* 0x010fe400078e02ff */
[----:B------:R-:W-:Y:S01]  /*2670*/  IMAD.MOV.U32 R12, RZ, RZ, R210 ;  /* 0x000000ffff0c7224 */ /* 0x000fe200078e00d2 */
[----:B------:R1:W-:Y:S01]  /*2680*/  LDGSTS.E [R245+0x4000], desc[UR16][R58.64], !P1 ;  /* 0x040000003af57fae */ /* 0x0003e2000c921850 */
[----:B------:R-:W-:Y:S01]  /*2690*/  IMAD.WIDE R80, R4, 0x4, R56 ;  /* 0x0000000404507825 */ /* 0x000fe200078e0238 */
[----:B--2---:R-:W-:-:S02]  /*26a0*/  MOV R242, R230 ;  /* 0x000000e600f27202 */ /* 0x004fc40000000f00 */
[----:B------:R2:W-:Y:S01]  /*26b0*/  STL [R1+0x2ac], R0 ;  /* 0x0002ac0001007387 */ /* 0x0005e20000100800 */
[----:B------:R-:W-:-:S03]  /*26c0*/  IMAD.WIDE R82, R4, 0x4, R52 ;  /* 0x0000000404527825 */ /* 0x000fc600078e0234 */
[----:B------:R4:W-:Y:S01]  /*26d0*/  LDGSTS.E [R245+0x8000], desc[UR16][R60.64], !P1 ;  /* 0x080000003cf57fae */ /* 0x0009e2000c921850 */
[----:B------:R-:W-:-:S03]  /*26e0*/  IMAD.WIDE R84, R4, 0x4, R54 ;  /* 0x0000000404547825 */ /* 0x000fc600078e0236 */
[----:B------:R3:W-:Y:S01]  /*26f0*/  LDGSTS.E [R245+0xc000], desc[UR16][R62.64], !P1 ;  /* 0x0c0000003ef57fae */ /* 0x0007e2000c921850 */
[----:B------:R-:W-:Y:S01]  /*2700*/  ISETP.GE.U32.AND P1, PT, R7, 0x7fffffd1, PT ;  /* 0x7fffffd10700780c */ /* 0x000fe20003f26070 */
[----:B--2---:R-:W-:Y:S02]  /*2710*/  IMAD R0, R2, 0xa, RZ ;  /* 0x0000000a02007824 */ /* 0x004fe400078e02ff */
[----:B------:R-:W-:Y:S01]  /*2720*/  VIADD R7, R200, 0xffffffef ;  /* 0xffffffefc8077836 */ /* 0x000fe20000000000 */
[----:B------:R-:W-:Y:S01]  /*2730*/  LDGSTS.E [R245+0x4], desc[UR16][R64.64], !P2 ;  /* 0x0000400040f57fae */ /* 0x000fe2000d121850 */
[----:B------:R-:W-:-:S03]  /*2740*/  IMAD.WIDE R72, R0, 0x4, R56 ;  /* 0x0000000400487825 */ /* 0x000fc600078e0238 */
[----:B------:R2:W-:Y:S01]  /*2750*/  LDGSTS.E [R245+0x4004], desc[UR16][R66.64], !P2 ;  /* 0x0400400042f57fae */ /* 0x0005e2000d121850 */
[----:B------:R-:W-:-:S03]  /*2760*/  IMAD.WIDE R74, R0, 0x4, R52 ;  /* 0x00000004004a7825 */ /* 0x000fc600078e0234 */
[----:B------:R-:W-:Y:S01]  /*2770*/  LDGSTS.E [R245+0x8004], desc[UR16][R68.64], !P2 ;  /* 0x0800400044f57fae */ /* 0x000fe2000d121850 */
[----:B------:R-:W-:-:S03]  /*2780*/  IMAD.WIDE R76, R0, 0x4, R54 ;  /* 0x00000004004c7825 */ /* 0x000fc600078e0236 */
[----:B------:R-:W-:Y:S01]  /*2790*/  LDGSTS.E [R245+0xc004], desc[UR16][R70.64], !P2 ;  /* 0x0c00400046f57fae */ /* 0x000fe2000d121850 */
[----:B------:R-:W-:Y:S01]  /*27a0*/  ISETP.GE.U32.AND P2, PT, R7, 0x7fffffd0, PT ;  /* 0x7fffffd00700780c */ /* 0x000fe20003f46070 */
[--C-:B------:R-:W-:Y:S02]  /*27b0*/  IMAD.WIDE R78, R0, 0x4, R16.reuse ;  /* 0x00000004004e7825 */ /* 0x100fe400078e0210 */
[----:B------:R1:W-:Y:S02]  /*27c0*/  STL.64 [R1+0x6e8], R58 ;  /* 0x0006e83a01007387 */ /* 0x0003e40000100a00 */
[----:B------:R-:W-:Y:S02]  /*27d0*/  VIADD R7, R200, 0xffffffee ;  /* 0xffffffeec8077836 */ /* 0x000fe40000000000 */
[----:B------:R4:W-:Y:S01]  /*27e0*/  STL.64 [R1+0x6f0], R60 ;  /* 0x0006f03c01007387 */ /* 0x0009e20000100a00 */
[----:B------:R-:W-:-:S03]  /*27f0*/  IMAD.WIDE R86, R4, 0x4, R16 ;  /* 0x0000000404567825 */ /* 0x000fc600078e0210 */
[----:B------:R-:W-:Y:S01]  /*2800*/  STL.64 [R1+0x6f8], R62 ;  /* 0x0006f83e01007387 */ /* 0x000fe20000100a00 */
[----:B------:R-:W-:Y:S02]  /*2810*/  IMAD.MOV.U32 R14, RZ, RZ, R212 ;  /* 0x000000ffff0e7224 */ /* 0x000fe400078e00d4 */
[----:B------:R-:W-:Y:S01]  /*2820*/  IMAD.MOV.U32 R15, RZ, RZ, R213 ;  /* 0x000000ffff0f7224 */ /* 0x000fe200078e00d5 */
[----:B------:R-:W-:Y:S01]  /*2830*/  LDGSTS.E [R245+0x8], desc[UR16][R72.64], !P3 ;  /* 0x0000800048f57fae */ /* 0x000fe2000d921850 */
[----:B-1----:R-:W-:Y:S01]  /*2840*/  LOP3.LUT R58, R10, 0x70, RZ, 0x3c, !PT ;  /* 0x000000700a3a7812 */ /* 0x002fe200078e3cff */
[----:B------:R-:W-:Y:S02]  /*2850*/  IMAD R5, R2, 0x1c, RZ ;  /* 0x0000001c02057824 */ /* 0x000fe400078e02ff */
[----:B------:R-:W-:Y:S01]  /*2860*/  STL.64 [R1+0x700], R64 ;  /* 0x0007004001007387 */ /* 0x000fe20000100a00 */
[----:B----4-:R-:W-:Y:S02]  /*2870*/  IMAD.MOV.U32 R60, RZ, RZ, R226 ;  /* 0x000000ffff3c7224 */ /* 0x010fe400078e00e2 */
[----:B------:R-:W-:Y:S01]  /*2880*/  VIADD R250, R58, UR12 ;  /* 0x0000000c3afa7c36 */ /* 0x000fe20008000000 */
[----:B------:R-:W-:Y:S01]  /*2890*/  LDGSTS.E [R245+0x4008], desc[UR16][R74.64], !P3 ;  /* 0x040080004af57fae */ /* 0x000fe2000d921850 */
[----:B------:R-:W-:-:S03]  /*28a0*/  IMAD.WIDE R218, R5, 0x4, R52 ;  /* 0x0000000405da7825 */ /* 0x000fc600078e0234 */
[----:B------:R1:W-:Y:S01]  /*28b0*/  STL [R1+0x2a8], R0 ;  /* 0x0002a80001007387 */ /* 0x0003e20000100800 */
[----:B------:R-:W-:-:S03]  /*28c0*/  IMAD.WIDE R220, R5, 0x4, R54 ;  /* 0x0000000405dc7825 */ /* 0x000fc600078e0236 */
[----:B------:R-:W-:Y:S01]  /*28d0*/  LDGSTS.E [R245+0x8008], desc[UR16][R76.64], !P3 ;  /* 0x080080004cf57fae */ /* 0x000fe2000d921850 */
[----:B------:R-:W-:-:S03]  /*28e0*/  IMAD.WIDE R222, R5, 0x4, R16 ;  /* 0x0000000405de7825 */ /* 0x000fc600078e0210 */
[----:B------:R-:W-:Y:S01]  /*28f0*/  LDGSTS.E [R245+0xc008], desc[UR16][R78.64], !P3 ;  /* 0x0c0080004ef57fae */ /* 0x000fe2000d921850 */
[----:B------:R-:W-:Y:S01]  /*2900*/  ISETP.GE.U32.AND P3, PT, R7, 0x7fffffcf, PT ;  /* 0x7fffffcf0700780c */ /* 0x000fe20003f66070 */
[----:B-1----:R-:W-:Y:S02]  /*2910*/  IMAD R0, R2, 0xc, RZ ;  /* 0x0000000c02007824 */ /* 0x002fe400078e02ff */
[----:B------:R-:W-:Y:S01]  /*2920*/  STL.64 [R1+0x708], R66 ;  /* 0x0007084201007387 */ /* 0x000fe20000100a00 */
[----:B------:R-:W-:Y:S02]  /*2930*/  VIADD R7, R200, 0xffffffed ;  /* 0xffffffedc8077836 */ /* 0x000fe40000000000 */
[C---:B------:R-:W-:Y:S01]  /*2940*/  IMAD.WIDE R88, R0.reuse, 0x4, R56 ;  /* 0x0000000400587825 */ /* 0x040fe200078e0238 */
[----:B------:R-:W-:Y:S03]  /*2950*/  STL.64 [R1+0x710], R68 ;  /* 0x0007104401007387 */ /* 0x000fe60000100a00 */
[C---:B------:R-:W-:Y:S01]  /*2960*/  IMAD.WIDE R90, R0.reuse, 0x4, R52 ;  /* 0x00000004005a7825 */ /* 0x040fe200078e0234 */
[----:B------:R-:W-:Y:S03]  /*2970*/  LDGSTS.E [R245+0xc], desc[UR16][R80.64], !P4 ;  /* 0x0000c00050f57fae */ /* 0x000fe6000e121850 */
[C---:B------:R-:W-:Y:S01]  /*2980*/  IMAD.WIDE R92, R0.reuse, 0x4, R54 ;  /* 0x00000004005c7825 */ /* 0x040fe200078e0236 */
[----:B------:R1:W-:Y:S03]  /*2990*/  STL [R1+0x2a4], R4 ;  /* 0x0002a40401007387 */ /* 0x0003e60000100800 */
[----:B------:R-:W-:Y:S01]  /*29a0*/  IMAD.WIDE R94, R0, 0x4, R16 ;  /* 0x00000004005e7825 */ /* 0x000fe200078e0210 */
[----:B------:R-:W-:Y:S03]  /*29b0*/  LDGSTS.E [R245+0x400c], desc[UR16][R82.64], !P4 ;  /* 0x0400c00052f57fae */ /* 0x000fe6000e121850 */
[----:B------:R-:W-:Y:S01]  /*29c0*/  IMAD.MOV.U32 R61, RZ, RZ, R227 ;  /* 0x000000ffff3d7224 */ /* 0x000fe200078e00e3 */
[----:B------:R4:W-:Y:S01]  /*29d0*/  STL [R1+0x2a0], R0 ;  /* 0x0002a00001007387 */ /* 0x0009e20000100800 */
[----:B------:R-:W-:-:S02]  /*29e0*/  IMAD.MOV.U32 R240, RZ, RZ, R228 ;  /* 0x000000fffff07224 */ /* 0x000fc400078e00e4 */
[----:B-1----:R-:W-:Y:S01]  /*29f0*/  IMAD R4, R2, 0xf, RZ ;  /* 0x0000000f02047824 */ /* 0x002fe200078e02ff */
[----:B------:R-:W-:Y:S01]  /*2a00*/  LDGSTS.E [R245+0x800c], desc[UR16][R84.64], !P4 ;  /* 0x0800c00054f57fae */ /* 0x000fe2000e121850 */
[----:B------:R-:W-:Y:S02]  /*2a10*/  IMAD.MOV.U32 R241, RZ, RZ, R229 ;  /* 0x000000fffff17224 */ /* 0x000fe400078e00e5 */
[----:B------:R-:W-:Y:S01]  /*2a20*/  IMAD.WIDE R112, R4, 0x4, R56 ;  /* 0x0000000404707825 */ /* 0x000fe200078e0238 */
[----:B------:R-:W-:Y:S01]  /*2a30*/  LDGSTS.E [R245+0xc00c], desc[UR16][R86.64], !P4 ;  /* 0x0c00c00056f57fae */ /* 0x000fe2000e121850 */
[----:B------:R-:W-:Y:S02]  /*2a40*/  ISETP.GE.U32.AND P4, PT, R7, 0x7fffffce, PT ;  /* 0x7fffffce0700780c */ /* 0x000fe40003f86070 */
[----:B----4-:R-:W-:Y:S01]  /*2a50*/  IMAD R0, R2, 0xd, RZ ;  /* 0x0000000d02007824 */ /* 0x010fe200078e02ff */
[----:B------:R-:W-:Y:S01]  /*2a60*/  LDGSTS.E [R246], desc[UR16][R88.64], !P0 ;  /* 0x0000000058f67fae */ /* 0x000fe2000c121850 */
[----:B------:R-:W-:-:S02]  /*2a70*/  VIADD R7, R200, 0xffffffec ;  /* 0xffffffecc8077836 */ /* 0x000fc40000000000 */
[C---:B------:R-:W-:Y:S01]  /*2a80*/  IMAD.WIDE R96, R0.reuse, 0x4, R56 ;  /* 0x0000000400607825 */ /* 0x040fe200078e0238 */
[----:B------:R-:W-:Y:S03]  /*2a90*/  LDGSTS.E [R246+0x4000], desc[UR16][R90.64], !P0 ;  /* 0x040000005af67fae */ /* 0x000fe6000c121850 */
[C---:B------:R-:W-:Y:S01]  /*2aa0*/  IMAD.WIDE R98, R0.reuse, 0x4, R52 ;  /* 0x0000000400627825 */ /* 0x040fe200078e0234 */
[----:B------:R-:W-:Y:S03]  /*2ab0*/  LDGSTS.E [R246+0x8000], desc[UR16][R92.64], !P0 ;  /* 0x080000005cf67fae */ /* 0x000fe6000c121850 */
[C---:B------:R-:W-:Y:S01]  /*2ac0*/  IMAD.WIDE R100, R0.reuse, 0x4, R54 ;  /* 0x0000000400647825 */ /* 0x040fe200078e0236 */
[----:B------:R1:W-:Y:S03]  /*2ad0*/  STL [R1+0x29c], R0 ;  /* 0x00029c0001007387 */ /* 0x0003e60000100800 */
[----:B------:R-:W-:Y:S01]  /*2ae0*/  IMAD.WIDE R102, R0, 0x4, R16 ;  /* 0x0000000400667825 */ /* 0x000fe200078e0210 */
[----:B------:R-:W-:Y:S01]  /*2af0*/  LDGSTS.E [R246+0xc000], desc[UR16][R94.64], !P0 ;  /* 0x0c0000005ef67fae */ /* 0x000fe2000c121850 */
[----:B------:R-:W-:-:S02]  /*2b00*/  ISETP.GE.U32.AND P0, PT, R7, 0x7fffffcd, PT ;  /* 0x7fffffcd0700780c */ /* 0x000fc40003f06070 */
[----:B------:R-:W-:Y:S01]  /*2b10*/  VIADD R7, R200, 0xffffffeb ;  /* 0xffffffebc8077836 */ /* 0x000fe20000000000 */
[----:B------:R-:W-:Y:S01]  /*2b20*/  LDGSTS.E [R246+0x4], desc[UR16][R96.64], !P5 ;  /* 0x0000400060f67fae */ /* 0x000fe2000e921850 */
[----:B------:R-:W-:-:S03]  /*2b30*/  IMAD.WIDE R114, R4, 0x4, R52 ;  /* 0x0000000404727825 */ /* 0x000fc600078e0234 */
[----:B------:R-:W-:Y:S01]  /*2b40*/  LDGSTS.E [R246+0x4004], desc[UR16][R98.64], !P5 ;  /* 0x0400400062f67fae */ /* 0x000fe2000e921850 */
[----:B-1----:R-:W-:Y:S02]  /*2b50*/  IMAD R0, R2, 0xe, RZ ;  /* 0x0000000e02007824 */ /* 0x002fe400078e02ff */
[----:B------:R-:W-:Y:S01]  /*2b60*/  IMAD.WIDE R116, R4, 0x4, R54 ;  /* 0x0000000404747825 */ /* 0x000fe200078e0236 */
[----:B------:R-:W-:Y:S03]  /*2b70*/  LDGSTS.E [R246+0x8004], desc[UR16][R100.64], !P5 ;  /* 0x0800400064f67fae */ /* 0x000fe6000e921850 */
[C---:B------:R-:W-:Y:S01]  /*2b80*/  IMAD.WIDE R104, R0.reuse, 0x4, R56 ;  /* 0x0000000400687825 */ /* 0x040fe200078e0238 */
[----:B------:R-:W-:Y:S01]  /*2b90*/  LDGSTS.E [R246+0xc004], desc[UR16][R102.64], !P5 ;  /* 0x0c00400066f67fae */ /* 0x000fe2000e921850 */
[----:B------:R-:W-:Y:S02]  /*2ba0*/  ISETP.GE.U32.AND P5, PT, R7, 0x7fffffcc, PT ;  /* 0x7fffffcc0700780c */ /* 0x000fe40003fa6070 */
[C---:B------:R-:W-:Y:S01]  /*2bb0*/  IMAD.WIDE R106, R0.reuse, 0x4, R52 ;  /* 0x00000004006a7825 */ /* 0x040fe200078e0234 */
[----:B------:R-:W-:Y:S03]  /*2bc0*/  LDGSTS.E [R246+0x8], desc[UR16][R104.64], !P6 ;  /* 0x0000800068f67fae */ /* 0x000fe6000f121850 */
[C---:B------:R-:W-:Y:S01]  /*2bd0*/  IMAD.WIDE R108, R0.reuse, 0x4, R54 ;  /* 0x00000004006c7825 */ /* 0x040fe200078e0236 */
[----:B------:R1:W-:Y:S03]  /*2be0*/  STL [R1+0x298], R0 ;  /* 0x0002980001007387 */ /* 0x0003e60000100800 */
[--C-:B------:R-:W-:Y:S01]  /*2bf0*/  IMAD.WIDE R110, R0, 0x4, R16.reuse ;  /* 0x00000004006e7825 */ /* 0x100fe200078e0210 */
[----:B------:R-:W-:Y:S03]  /*2c00*/  LDGSTS.E [R246+0x4008], desc[UR16][R106.64], !P6 ;  /* 0x040080006af67fae */ /* 0x000fe6000f121850 */
[----:B------:R-:W-:Y:S01]  /*2c10*/  VIADD R7, R200, 0xffffffea ;  /* 0xffffffeac8077836 */ /* 0x000fe20000000000 */
[----:B------:R-:W-:Y:S01]  /*2c20*/  LDGSTS.E [R246+0x8008], desc[UR16][R108.64], !P6 ;  /* 0x080080006cf67fae */ /* 0x000fe2000f121850 */
[----:B------:R-:W-:-:S03]  /*2c30*/  IMAD.WIDE R118, R4, 0x4, R16 ;  /* 0x0000000404767825 */ /* 0x000fc600078e0210 */
[----:B------:R-:W-:Y:S01]  /*2c40*/  LDGSTS.E [R246+0xc008], desc[UR16][R110.64], !P6 ;  /* 0x0c0080006ef67fae */ /* 0x000fe2000f121850 */
[----:B-1----:R-:W-:Y:S01]  /*2c50*/  IMAD.SHL.U32 R0, R2, 0x10, RZ ;  /* 0x0000001002007824 */ /* 0x002fe200078e00ff */
[----:B------:R-:W-:Y:S01]  /*2c60*/  ISETP.GE.U32.AND P6, PT, R7, 0x7fffffcb, PT ;  /* 0x7fffffcb0700780c */ /* 0x000fe20003fc6070 */
[----:B------:R-:W-:Y:S01]  /*2c70*/  VIADD R7, R200, 0xffffffe9 ;  /* 0xffffffe9c8077836 */ /* 0x000fe20000000000 */
[----:B------:R1:W-:Y:S01]  /*2c80*/  STL [R1+0x294], R4 ;  /* 0x0002940401007387 */ /* 0x0003e20000100800 */
[----:B------:R-:W-:-:S03]  /*2c90*/  IMAD.WIDE R120, R0, 0x4, R56 ;  /* 0x0000000400787825 */ /* 0x000fc600078e0238 */
[----:B------:R-:W-:Y:S01]  /*2ca0*/  LDGSTS.E [R246+0xc], desc[UR16][R112.64], !P1 ;  /* 0x0000c00070f67fae */ /* 0x000fe2000c921850 */
[----:B------:R-:W-:-:S03]  /*2cb0*/  IMAD.WIDE R122, R0, 0x4, R52 ;  /* 0x00000004007a7825 */ /* 0x000fc600078e0234 */
[----:B------:R4:W-:Y:S01]  /*2cc0*/  STL [R1+0x290], R0 ;  /* 0x0002900001007387 */ /* 0x0009e20000100800 */
[----:B------:R-:W-:-:S03]  /*2cd0*/  IMAD.WIDE R124, R0, 0x4, R54 ;  /* 0x00000004007c7825 */ /* 0x000fc600078e0236 */
[----:B------:R-:W-:Y:S01]  /*2ce0*/  LDGSTS.E [R246+0x400c], desc[UR16][R114.64], !P1 ;  /* 0x0400c00072f67fae */ /* 0x000fe2000c921850 */
[----:B------:R-:W-:-:S03]  /*2cf0*/  IMAD.WIDE R126, R0, 0x4, R16 ;  /* 0x00000004007e7825 */ /* 0x000fc600078e0210 */
[----:B------:R-:W-:Y:S01]  /*2d00*/  LDGSTS.E [R246+0x800c], desc[UR16][R116.64], !P1 ;  /* 0x0800c00074f67fae */ /* 0x000fe2000c921850 */
[C---:B-1----:R-:W-:Y:S02]  /*2d10*/  IMAD R4, R2.reuse, 0x13, RZ ;  /* 0x0000001302047824 */ /* 0x042fe400078e02ff */
[----:B----4-:R-:W-:Y:S01]  /*2d20*/  IMAD R0, R2, 0x11, RZ ;  /* 0x0000001102007824 */ /* 0x010fe200078e02ff */
[----:B------:R-:W-:Y:S01]  /*2d30*/  LDGSTS.E [R246+0xc00c], desc[UR16][R118.64], !P1 ;  /* 0x0c00c00076f67fae */ /* 0x000fe2000c921850 */
[----:B------:R-:W-:Y:S01]  /*2d40*/  ISETP.GE.U32.AND P1, PT, R7, 0x7fffffca, PT ;  /* 0x7fffffca0700780c */ /* 0x000fe20003f26070 */
[----:B------:R-:W-:Y:S02]  /*2d50*/  VIADD R7, R200, 0xffffffe8 ;  /* 0xffffffe8c8077836 */ /* 0x000fe40000000000 */
[----:B------:R-:W-:Y:S01]  /*2d60*/  LDGSTS.E [R247], desc[UR16][R120.64], !P2 ;  /* 0x0000000078f77fae */ /* 0x000fe2000d121850 */
        /* <DEDUP_REMOVED lines=9> */
[----:B-1----:R-:W-:Y:S01]  /*2e00*/  IMAD R0, R2, 0x12, RZ ;  /* 0x0000001202007824 */ /* 0x002fe200078e02ff */
[----:B------:R-:W-:Y:S01]  /*2e10*/  IADD3 R7, R200, -0x19, RZ ;  /* 0xffffffe7c8077810 */ /* 0x000fe20007ffe0ff */
[----:B------:R-:W-:Y:S01]  /*2e20*/  LDGSTS.E [R247+0x4], desc[UR16][R128.64], !P3 ;  /* 0x0000400080f77fae */ /* 0x000fe2000d921850 */
[----:B------:R-:W-:-:S03]  /*2e30*/  IMAD.WIDE R144, R4, 0x4, R56 ;  /* 0x0000000404907825 */ /* 0x000fc600078e0238 */
[----:B------:R-:W-:Y:S01]  /*2e40*/  LDGSTS.E [R247+0x4004], desc[UR16][R130.64], !P3 ;  /* 0x0400400082f77fae */ /* 0x000fe2000d921850 */
[----:B------:R-:W-:-:S03]  /*2e50*/  IMAD.WIDE R136, R0, 0x4, R56 ;  /* 0x0000000400887825 */ /* 0x000fc600078e0238 */
[----:B------:R-:W-:Y:S01]  /*2e60*/  LDGSTS.E [R247+0x8004], desc[UR16][R132.64], !P3 ;  /* 0x0800400084f77fae */ /* 0x000fe2000d921850 */
[----:B------:R-:W-:-:S03]  /*2e70*/  IMAD.WIDE R138, R0, 0x4, R52 ;  /* 0x00000004008a7825 */ /* 0x000fc600078e0234 */
[----:B------:R-:W-:Y:S01]  /*2e80*/  LDGSTS.E [R247+0xc004], desc[UR16][R134.64], !P3 ;  /* 0x0c00400086f77fae */ /* 0x000fe2000d921850 */
[C---:B------:R-:W-:Y:S01]  /*2e90*/  IMAD.WIDE R140, R0.reuse, 0x4, R54 ;  /* 0x00000004008c7825 */ /* 0x040fe200078e0236 */
[----:B------:R-:W-:Y:S02]  /*2ea0*/  ISETP.GE.U32.AND P3, PT, R7, 0x7fffffc8, PT ;  /* 0x7fffffc80700780c */ /* 0x000fe40003f66070 */
[----:B------:R-:W-:Y:S01]  /*2eb0*/  LDGSTS.E [R247+0x8], desc[UR16][R136.64], !P4 ;  /* 0x0000800088f77fae */ /* 0x000fe2000e121850 */
[----:B------:R-:W-:-:S03]  /*2ec0*/  IMAD.WIDE R142, R0, 0x4, R16 ;  /* 0x00000004008e7825 */ /* 0x000fc600078e0210 */
[----:B------:R1:W-:Y:S01]  /*2ed0*/  STL [R1+0x278], R0 ;  /* 0x0002780001007387 */ /* 0x0003e20000100800 */
[----:B------:R-:W-:Y:S02]  /*2ee0*/  VIADD R7, R200, 0xffffffe6 ;  /* 0xffffffe6c8077836 */ /* 0x000fe40000000000 */
[C---:B------:R-:W-:Y:S01]  /*2ef0*/  IMAD.WIDE R146, R4.reuse, 0x4, R52 ;  /* 0x0000000404927825 */ /* 0x040fe200078e0234 */
[----:B------:R-:W-:Y:S03]  /*2f00*/  LDGSTS.E [R247+0x4008], desc[UR16][R138.64], !P4 ;  /* 0x040080008af77fae */ /* 0x000fe6000e121850 */
[----:B------:R-:W-:Y:S01]  /*2f10*/  IMAD.WIDE R148, R4, 0x4, R54 ;  /* 0x0000000404947825 */ /* 0x000fe200078e0236 */
[----:B------:R-:W-:Y:S03]  /*2f20*/  LDGSTS.E [R247+0x8008], desc[UR16][R140.64], !P4 ;  /* 0x080080008cf77fae */ /* 0x000fe6000e121850 */
[----:B-1----:R-:W-:Y:S01]  /*2f30*/  IMAD R0, R2, 0x14, RZ ;  /* 0x0000001402007824 */ /* 0x002fe200078e02ff */
[----:B------:R-:W-:Y:S01]  /*2f40*/  LDGSTS.E [R247+0xc008], desc[UR16][R142.64], !P4 ;  /* 0x0c0080008ef77fae */ /* 0x000fe2000e121850 */
[----:B------:R-:W-:Y:S01]  /*2f50*/  ISETP.GE.U32.AND P4, PT, R7, 0x7fffffc7, PT ;  /* 0x7fffffc70700780c */ /* 0x000fe20003f86070 */
[----:B------:R-:W-:-:S02]  /*2f60*/  IMAD.WIDE R150, R4, 0x4, R16 ;  /* 0x0000000404967825 */ /* 0x000fc400078e0210 */
[----:B------:R-:W-:Y:S02]  /*2f70*/  STL [R1+0x268], R4 ;  /* 0x0002680401007387 */ /* 0x000fe40000100800 */
[----:B------:R-:W-:Y:S02]  /*2f80*/  VIADD R7, R200, 0xffffffe5 ;  /* 0xffffffe5c8077836 */ /* 0x000fe40000000000 */
[----:B------:R-:W-:Y:S01]  /*2f90*/  LDGSTS.E [R247+0xc], desc[UR16][R144.64], !P0 ;  /* 0x0000c00090f77fae */ /* 0x000fe2000c121850 */
[----:B------:R-:W-:-:S03]  /*2fa0*/  IMAD.WIDE R152, R0, 0x4, R56 ;  /* 0x0000000400987825 */ /* 0x000fc600078e0238 */
[----:B------:R1:W-:Y:S01]  /*2fb0*/  STL [R1+0x258], R0 ;  /* 0x0002580001007387 */ /* 0x0003e20000100800 */
[----:B------:R-:W-:-:S03]  /*2fc0*/  IMAD.WIDE R154, R0, 0x4, R52 ;  /* 0x00000004009a7825 */ /* 0x000fc600078e0234 */
[----:B------:R-:W-:Y:S01]  /*2fd0*/  LDGSTS.E [R247+0x400c], desc[UR16][R146.64], !P0 ;  /* 0x0400c00092f77fae */ /* 0x000fe2000c121850 */
[----:B------:R-:W-:-:S03]  /*2fe0*/  IMAD.WIDE R156, R0, 0x4, R54 ;  /* 0x00000004009c7825 */ /* 0x000fc600078e0236 */
[----:B------:R-:W-:Y:S01]  /*2ff0*/  LDGSTS.E [R247+0x800c], desc[UR16][R148.64], !P0 ;  /* 0x0800c00094f77fae */ /* 0x000fe2000c121850 */
[----:B------:R-:W-:-:S03]  /*3000*/  IMAD.WIDE R158, R0, 0x4, R16 ;  /* 0x00000004009e7825 */ /* 0x000fc600078e0210 */
[----:B------:R-:W-:Y:S01]  /*3010*/  LDGSTS.E [R247+0xc00c], desc[UR16][R150.64], !P0 ;  /* 0x0c00c00096f77fae */ /* 0x000fe2000c121850 */
[----:B-1----:R-:W-:Y:S01]  /*3020*/  IMAD R0, R2, 0x15, RZ ;  /* 0x0000001502007824 */ /* 0x002fe200078e02ff */
[----:B------:R-:W-:Y:S01]  /*3030*/  ISETP.GE.U32.AND P0, PT, R7, 0x7fffffc6, PT ;  /* 0x7fffffc60700780c */ /* 0x000fe20003f06070 */
[----:B------:R-:W-:Y:S01]  /*3040*/  VIADD R7, R200, 0xffffffe4 ;  /* 0xffffffe4c8077836 */ /* 0x000fe20000000000 */
        /* <DEDUP_REMOVED lines=11> */
[----:B------:R-:W-:Y:S01]  /*3100*/  VIADD R7, R200, 0xffffffe3 ;  /* 0xffffffe3c8077836 */ /* 0x000fe20000000000 */
[----:B------:R-:W-:Y:S01]  /*3110*/  LDGSTS.E [R248+0x4], desc[UR16][R160.64], !P6 ;  /* 0x00004000a0f87fae */ /* 0x000fe2000f121850 */
        /* <DEDUP_REMOVED lines=14> */
[----:B------:R-:W-:Y:S02]  /*3200*/  IMAD R4, R2, 0x18, RZ ;  /* 0x0000001802047824 */ /* 0x000fe400078e02ff */
[C---:B------:R-:W-:Y:S01]  /*3210*/  IMAD.WIDE R178, R0.reuse, 0x4, R52 ;  /* 0x0000000400b27825 */ /* 0x040fe200078e0234 */
[----:B------:R-:W-:Y:S03]  /*3220*/  LDGSTS.E [R248+0x8008], desc[UR16][R172.64], !P1 ;  /* 0x08008000acf87fae */ /* 0x000fe6000c921850 */
[C---:B------:R-:W-:Y:S01]  /*3230*/  IMAD.WIDE R180, R0.reuse, 0x4, R54 ;  /* 0x0000000400b47825 */ /* 0x040fe200078e0236 */
[----:B------:R1:W-:Y:S03]  /*3240*/  STL [R1+0x228], R0 ;  /* 0x0002280001007387 */ /* 0x0003e60000100800 */
[----:B------:R-:W-:Y:S01]  /*3250*/  IMAD.WIDE R182, R0, 0x4, R16 ;  /* 0x0000000400b67825 */ /* 0x000fe200078e0210 */
[----:B------:R-:W-:Y:S01]  /*3260*/  LDGSTS.E [R248+0xc008], desc[UR16][R174.64], !P1 ;  /* 0x0c008000aef87fae */ /* 0x000fe2000c921850 */
[----:B------:R-:W-:-:S02]  /*3270*/  ISETP.GE.U32.AND P1, PT, R7, 0x7fffffc3, PT ;  /* 0x7fffffc30700780c */ /* 0x000fc40003f26070 */
[----:B------:R-:W-:Y:S01]  /*3280*/  IMAD.WIDE R184, R4, 0x4, R56 ;  /* 0x0000000404b87825 */ /* 0x000fe200078e0238 */
[----:B------:R-:W-:Y:S01]  /*3290*/  IADD3 R7, R200, -0x1f, RZ ;  /* 0xffffffe1c8077810 */ /* 0x000fe20007ffe0ff */
[----:B------:R-:W-:Y:S02]  /*32a0*/  LDGSTS.E [R248+0xc], desc[UR16][R176.64], !P2 ;  /* 0x0000c000b0f87fae */ /* 0x000fe4000d121850 */
[----:B-1----:R-:W-:Y:S02]  /*32b0*/  IMAD R0, R2, 0x19, RZ ;  /* 0x0000001902007824 */ /* 0x002fe400078e02ff */
[C---:B------:R-:W-:Y:S01]  /*32c0*/  IMAD.WIDE R188, R4.reuse, 0x4, R52 ;  /* 0x0000000404bc7825 */ /* 0x040fe200078e0234 */
[----:B------:R-:W-:Y:S03]  /*32d0*/  LDGSTS.E [R248+0x400c], desc[UR16][R178.64], !P2 ;  /* 0x0400c000b2f87fae */ /* 0x000fe6000d121850 */
[C---:B------:R-:W-:Y:S01]  /*32e0*/  IMAD.WIDE R190, R4.reuse, 0x4, R54 ;  /* 0x0000000404be7825 */ /* 0x040fe200078e0236 */
[----:B------:R-:W-:Y:S03]  /*32f0*/  LDGSTS.E [R248+0x800c], desc[UR16][R180.64], !P2 ;  /* 0x0800c000b4f87fae */ /* 0x000fe6000d121850 */
[----:B------:R-:W-:Y:S01]  /*3300*/  IMAD.WIDE R192, R4, 0x4, R16 ;  /* 0x0000000404c07825 */ /* 0x000fe200078e0210 */
[----:B------:R-:W-:Y:S01]  /*3310*/  LDGSTS.E [R248+0xc00c], desc[UR16][R182.64], !P2 ;  /* 0x0c00c000b6f87fae */ /* 0x000fe2000d121850 */
[----:B------:R-:W-:-:S02]  /*3320*/  ISETP.GE.U32.AND P2, PT, R7, 0x7fffffc2, PT ;  /* 0x7fffffc20700780c */ /* 0x000fc40003f46070 */
[C---:B------:R-:W-:Y:S01]  /*3330*/  IMAD.WIDE R186, R0.reuse, 0x4, R56 ;  /* 0x0000000400ba7825 */ /* 0x040fe200078e0238 */
[----:B------:R-:W-:Y:S03]  /*3340*/  LDGSTS.E [R249], desc[UR16][R184.64], !P3 ;  /* 0x00000000b8f97fae */ /* 0x000fe6000d921850 */
[----:B------:R-:W-:Y:S01]  /*3350*/  IMAD.WIDE R194, R0, 0x4, R52 ;  /* 0x0000000400c27825 */ /* 0x000fe200078e0234 */
[----:B------:R-:W-:Y:S03]  /*3360*/  LDGSTS.E [R249+0x4000], desc[UR16][R188.64], !P3 ;  /* 0x04000000bcf97fae */ /* 0x000fe6000d921850 */
[----:B------:R-:W-:Y:S01]  /*3370*/  VIADD R7, R200, 0xffffffe0 ;  /* 0xffffffe0c8077836 */ /* 0x000fe20000000000 */
[----:B------:R-:W-:Y:S01]  /*3380*/  LDGSTS.E [R249+0x8000], desc[UR16][R190.64], !P3 ;  /* 0x08000000bef97fae */ /* 0x000fe2000d921850 */
[----:B------:R-:W-:-:S03]  /*3390*/  IMAD.WIDE R196, R0, 0x4, R54 ;  /* 0x0000000400c47825 */ /* 0x000fc600078e0236 */
[----:B------:R-:W-:Y:S01]  /*33a0*/  LDGSTS.E [R249+0xc000], desc[UR16][R192.64], !P3 ;  /* 0x0c000000c0f97fae */ /* 0x000fe2000d921850 */
[----:B------:R-:W-:Y:S01]  /*33b0*/  IMAD.WIDE R198, R0, 0x4, R16 ;  /* 0x0000000400c67825 */ /* 0x000fe200078e0210 */
[----:B------:R-:W-:Y:S02]  /*33c0*/  ISETP.GE.AND P3, PT, R202, R7, PT ;  /* 0x00000007ca00720c */ /* 0x000fe40003f66270 */
[----:B------:R-:W-:Y:S01]  /*33d0*/  LDGSTS.E [R249+0x4], desc[UR16][R186.64], !P4 ;  /* 0x00004000baf97fae */ /* 0x000fe2000e121850 */
[----:B------:R-:W-:Y:S01]  /*33e0*/  IMAD.MOV.U32 R243, RZ, RZ, R231 ;  /* 0x000000fffff37224 */ /* 0x000fe200078e00e7 */
[----:B------:R-:W-:Y:S01]  /*33f0*/  SEL R208, RZ, 0x4, P3 ;  /* 0x00000004ffd07807 */ /* 0x000fe20001800000 */
[----:B------:R-:W-:Y:S01]  /*3400*/  IMAD.MOV.U32 R58, RZ, RZ, R12 ;  /* 0x000000ffff3a7224 */ /* 0x000fe200078e000c */
[----:B------:R-:W-:Y:S01]  /*3410*/  LDGSTS.E [R249+0x4004], desc[UR16][R194.64], !P4 ;  /* 0x04004000c2f97fae */ /* 0x000fe2000e121850 */
[----:B------:R-:W-:Y:S01]  /*3420*/  ISETP.GE.U32.AND P3, PT, R7, 0x7fffffc1, PT ;  /* 0x7fffffc10700780c */ /* 0x000fe20003f66070 */
[----:B------:R-:W-:-:S02]  /*3430*/  IMAD.MOV.U32 R59, RZ, RZ, R13 ;  /* 0x000000ffff3b7224 */ /* 0x000fc400078e000d */
[----:B------:R-:W-:Y:S01]  /*3440*/  LDGSTS.E [R249+0x8004], desc[UR16][R196.64], !P4 ;  /* 0x08004000c4f97fae */ /* 0x000fe2000e121850 */
[----:B---3--:R-:W-:Y:S02]  /*3450*/  IMAD.MOV.U32 R62, RZ, RZ, R14 ;  /* 0x000000ffff3e7224 */ /* 0x008fe400078e000e */
[----:B------:R-:W-:Y:S01]  /*3460*/  IMAD.MOV.U32 R63, RZ, RZ, R15 ;  /* 0x000000ffff3f7224 */ /* 0x000fe200078e000f */
[----:B------:R-:W-:Y:S01]  /*3470*/  LDGSTS.E [R249+0xc004], desc[UR16][R198.64], !P4 ;  /* 0x0c004000c6f97fae */ /* 0x000fe2000e121850 */
[----:B------:R-:W-:Y:S01]  /*3480*/  ISETP.GT.AND P4, PT, R252, 0x1f, PT ;  /* 0x0000001ffc00780c */ /* 0x000fe20003f84270 */
[----:B------:R-:W-:Y:S02]  /*3490*/  IMAD.MOV.U32 R14, RZ, RZ, R236 ;  /* 0x000000ffff0e7224 */ /* 0x000fe400078e00ec */
[----:B------:R1:W-:Y:S01]  /*34a0*/  STL [R1+0x218], R4 ;  /* 0x0002180401007387 */ /* 0x0003e20000100800 */
[----:B------:R-:W-:Y:S01]  /*34b0*/  SEL R7, RZ, 0x4, !P4 ;  /* 0x00000004ff077807 */ /* 0x000fe20006000000 */
[----:B------:R-:W-:Y:S01]  /*34c0*/  IMAD.MOV.U32 R15, RZ, RZ, R237 ;  /* 0x000000ffff0f7224 */ /* 0x000fe200078e00ed */
[----:B------:R-:W-:Y:S01]  /*34d0*/  ISETP.GE.AND P4, PT, R202, R200, PT ;  /* 0x000000c8ca00720c */ /* 0x000fe20003f86270 */
[----:B------:R3:W-:Y:S01]  /*34e0*/  STL [R1+0x208], R0 ;  /* 0x0002080001007387 */ /* 0x0007e20000100800 */
[----:B------:R-:W-:-:S02]  /*34f0*/  IMAD.MOV.U32 R12, RZ, RZ, R234 ;  /* 0x000000ffff0c7224 */ /* 0x000fc400078e00ea */
[----:B------:R-:W-:Y:S01]  /*3500*/  SEL R9, R7, RZ, !P4 ;  /* 0x000000ff07097207 */ /* 0x000fe20006000000 */
[----:B------:R-:W-:Y:S01]  /*3510*/  IMAD.MOV.U32 R13, RZ, RZ, R235 ;  /* 0x000000ffff0d7224 */ /* 0x000fe200078e00eb */
[----:B------:R-:W-:Y:S01]  /*3520*/  ISETP.GT.AND P4, PT, R252, 0x3f, PT ;  /* 0x0000003ffc00780c */ /* 0x000fe20003f84270 */
[----:B-1----:R-:W-:-:S03]  /*3530*/  IMAD R4, R2, 0x1b, RZ ;  /* 0x0000001b02047824 */ /* 0x002fc600078e02ff */
[----:B------:R-:W-:Y:S01]  /*3540*/  SEL R7, R208, RZ, P4 ;  /* 0x000000ffd0077207 */ /* 0x000fe20002000000 */
[----:B---3--:R-:W-:Y:S01]  /*3550*/  IMAD R0, R2, 0x1a, RZ ;  /* 0x0000001a02007824 */ /* 0x008fe200078e02ff */
[----:B------:R-:W-:Y:S01]  /*3560*/  ISETP.NE.U32.AND P4, PT, R9, RZ, PT ;  /* 0x000000ff0900720c */ /* 0x000fe20003f85070 */
[--C-:B------:R-:W-:Y:S01]  /*3570*/  IMAD.WIDE R208, R4, 0x4, R56.reuse ;  /* 0x0000000404d07825 */ /* 0x100fe200078e0238 */
[----:B------:R-:W1:Y:S02]  /*3580*/  LDC R9, c[0x0][0x230] ;  /* 0x00008c00ff097b82 */ /* 0x000e640000000800 */
[----:B------:R3:W-:Y:S01]  /*3590*/  STL [R1+0x1f8], R0 ;  /* 0x0001f80001007387 */ /* 0x0007e20000100800 */
        /* <DEDUP_REMOVED lines=11> */
[----:B------:R-:W-:Y:S02]  /*3650*/  ISETP.NE.U32.AND P0, PT, R7, RZ, PT ;  /* 0x000000ff0700720c */ /* 0x000fe40003f05070 */
[----:B------:R-:W-:Y:S01]  /*3660*/  LDGSTS.E [R249+0xc], desc[UR16][R208.64], !P5 ;  /* 0x0000c000d0f97fae */ /* 0x000fe2000e921850 */
[----:B------:R-:W-:Y:S01]  /*3670*/  IMAD.WIDE R214, R4, 0x4, R16 ;  /* 0x0000000404d67825 */ /* 0x000fe200078e0210 */
[----:B---3--:R-:W-:Y:S02]  /*3680*/  P2R R0, PR, RZ, 0x1 ;  /* 0x00000001ff007803 */ /* 0x008fe40000000000 */
[----:B------:R-:W-:Y:S01]  /*3690*/  LDGSTS.E [R249+0x400c], desc[UR16][R210.64], !P5 ;  /* 0x0400c000d2f97fae */ /* 0x000fe2000e921850 */
[----:B------:R-:W-:Y:S02]  /*36a0*/  VIADD R7, R216, 0xffffffdf ;  /* 0xffffffdfd8077836 */ /* 0x000fe40000000000 */
[----:B------:R-:W-:Y:S01]  /*36b0*/  IMAD.WIDE R216, R5, 0x4, R56 ;  /* 0x0000000405d87825 */ /* 0x000fe200078e0238 */
[----:B------:R-:W-:Y:S03]  /*36c0*/  LDGSTS.E [R249+0x800c], desc[UR16][R212.64], !P5 ;  /* 0x0800c000d4f97fae */ /* 0x000fe6000e921850 */
[----:B----4-:R-:W-:Y:S01]  /*36d0*/  IMAD R4, R2, 0x1d, RZ ;  /* 0x0000001d02047824 */ /* 0x010fe200078e02ff */
[----:B------:R-:W-:Y:S01]  /*36e0*/  LDGSTS.E [R249+0xc00c], desc[UR16][R214.64], !P5 ;  /* 0x0c00c000d6f97fae */ /* 0x000fe2000e921850 */
[----:B------:R-:W-:Y:S01]  /*36f0*/  ISETP.GE.U32.AND P5, PT, R7, 0x7fffffc0, PT ;  /* 0x7fffffc00700780c */ /* 0x000fe20003fa6070 */
[----:B------:R-:W-:-:S02]  /*3700*/  VIADD R7, R224, 0xffffffde ;  /* 0xffffffdee0077836 */ /* 0x000fc40000000000 */
[----:B------:R-:W-:Y:S01]  /*3710*/  LDGSTS.E [R250], desc[UR16][R216.64], !P6 ;  /* 0x00000000d8fa7fae */ /* 0x000fe2000f121850 */
[----:B------:R-:W-:-:S03]  /*3720*/  IMAD.WIDE R224, R4, 0x4, R56 ;  /* 0x0000000404e07825 */ /* 0x000fc600078e0238 */
[----:B------:R-:W-:Y:S01]  /*3730*/  LDGSTS.E [R250+0x4000], desc[UR16][R218.64], !P6 ;  /* 0x04000000dafa7fae */ /* 0x000fe2000f121850 */
[----:B------:R-:W-:-:S03]  /*3740*/  IMAD.WIDE R226, R4, 0x4, R52 ;  /* 0x0000000404e27825 */ /* 0x000fc600078e0234 */
[----:B------:R-:W-:Y:S01]  /*3750*/  LDGSTS.E [R250+0x8000], desc[UR16][R220.64], !P6 ;  /* 0x08000000dcfa7fae */ /* 0x000fe2000f121850 */
[----:B------:R-:W-:-:S03]  /*3760*/  IMAD.WIDE R228, R4, 0x4, R54 ;  /* 0x0000000404e47825 */ /* 0x000fc600078e0236 */
[----:B------:R-:W-:Y:S01]  /*3770*/  LDGSTS.E [R250+0xc000], desc[UR16][R222.64], !P6 ;  /* 0x0c000000defa7fae */ /* 0x000fe2000f121850 */
[----:B------:R-:W-:Y:S01]  /*3780*/  ISETP.GE.U32.AND P6, PT, R7, 0x7fffffbf, PT ;  /* 0x7fffffbf0700780c */ /* 0x000fe20003fc6070 */
[----:B------:R-:W-:Y:S01]  /*3790*/  IMAD.WIDE R230, R4, 0x4, R16 ;  /* 0x0000000404e67825 */ /* 0x000fe200078e0210 */
[----:B-1----:R-:W-:Y:S01]  /*37a0*/  IADD3 R7, R9, -0x23, RZ ;  /* 0xffffffdd09077810 */ /* 0x002fe20007ffe0ff */
[----:B------:R1:W-:Y:S01]  /*37b0*/  STL.64 [R1+0x6b0], R10 ;  /* 0x0006b00a01007387 */ /* 0x0003e20000100a00 */
[----:B------:R-:W3:Y:S03]  /*37c0*/  LDC R9, c[0x0][0x230] ;  /* 0x00008c00ff097b82 */ /* 0x000ee60000000800 */
[----:B------:R-:W-:Y:S04]  /*37d0*/  LDGSTS.E [R250+0x4], desc[UR16][R224.64], !P1 ;  /* 0x00004000e0fa7fae */ /* 0x000fe8000c921850 */
[----:B------:R-:W-:Y:S01]  /*37e0*/  LDGSTS.E [R250+0x4004], desc[UR16][R226.64], !P1 ;  /* 0x04004000e2fa7fae */ /* 0x000fe2000c921850 */
[----:B-1----:R-:W-:-:S03]  /*37f0*/  IMAD R10, R2, 0x1e, RZ ;  /* 0x0000001e020a7824 */ /* 0x002fc600078e02ff */
[----:B------:R-:W-:Y:S01]  /*3800*/  LDGSTS.E [R250+0x8004], desc[UR16][R228.64], !P1 ;  /* 0x08004000e4fa7fae */ /* 0x000fe2000c921850 */
[----:B------:R-:W-:-:S03]  /*3810*/  IMAD.WIDE R234, R10, 0x4, R52 ;  /* 0x000000040aea7825 */ /* 0x000fc600078e0234 */
[----:B------:R1:W-:Y:S01]  /*3820*/  STL [R1+0x1d8], R5 ;  /* 0x0001d80501007387 */ /* 0x0003e20000100800 */
[----:B------:R-:W-:-:S03]  /*3830*/  IMAD.WIDE R236, R10, 0x4, R54 ;  /* 0x000000040aec7825 */ /* 0x000fc600078e0236 */
[----:B------:R-:W-:Y:S01]  /*3840*/  LDGSTS.E [R250+0xc004], desc[UR16][R230.64], !P1 ;  /* 0x0c004000e6fa7fae */ /* 0x000fe2000c921850 */
[----:B------:R-:W-:Y:S02]  /*3850*/  ISETP.GE.U32.AND P1, PT, R7, 0x7fffffbe, PT ;  /* 0x7fffffbe0700780c */ /* 0x000fe40003f26070 */
[----:B------:R-:W-:Y:S01]  /*3860*/  IADD3 R7, R232, -0x24, RZ ;  /* 0xffffffdce8077810 */ /* 0x000fe20007ffe0ff */
[----:B------:R4:W-:Y:S01]  /*3870*/  STL [R1+0x1c8], R4 ;  /* 0x0001c80401007387 */ /* 0x0009e20000100800 */
[----:B------:R-:W-:-:S03]  /*3880*/  IMAD.WIDE R232, R10, 0x4, R56 ;  /* 0x000000040ae87825 */ /* 0x000fc600078e0238 */
[----:B------:R2:W-:Y:S01]  /*3890*/  STL [R1+0x1b8], R10 ;  /* 0x0001b80a01007387 */ /* 0x0005e20000100800 */
[----:B-1----:R-:W-:-:S03]  /*38a0*/  IMAD.MOV.U32 R5, RZ, RZ, R239 ;  /* 0x000000ffff057224 */ /* 0x002fc600078e00ef */
[----:B------:R-:W-:Y:S01]  /*38b0*/  LDGSTS.E [R250+0x8], desc[UR16][R232.64], !P2 ;  /* 0x00008000e8fa7fae */ /* 0x000fe2000d121850 */
[----:B----4-:R-:W-:Y:S02]  /*38c0*/  IMAD.MOV.U32 R4, RZ, RZ, R238 ;  /* 0x000000ffff047224 */ /* 0x010fe400078e00ee */
[----:B------:R-:W-:Y:S01]  /*38d0*/  IMAD.WIDE R238, R10, 0x4, R16 ;  /* 0x000000040aee7825 */ /* 0x000fe200078e0210 */
[----:B------:R-:W-:Y:S03]  /*38e0*/  LDGSTS.E [R250+0x4008], desc[UR16][R234.64], !P2 ;  /* 0x04008000eafa7fae */ /* 0x000fe6000d121850 */
[----:B--2---:R-:W-:Y:S01]  /*38f0*/  IMAD R10, R2, 0x1f, RZ ;  /* 0x0000001f020a7824 */ /* 0x004fe200078e02ff */
[----:B------:R-:W-:Y:S03]  /*3900*/  LDGSTS.E [R250+0x8008], desc[UR16][R236.64], !P2 ;  /* 0x08008000ecfa7fae */ /* 0x000fe6000d121850 */
[----:B------:R-:W-:Y:S01]  /*3910*/  IMAD.WIDE R66, R10, 0x4, R56 ;  /* 0x000000040a427825 */ /* 0x000fe200078e0238 */
[----:B------:R-:W-:Y:S01]  /*3920*/  LDGSTS.E [R250+0xc008], desc[UR16][R238.64], !P2 ;  /* 0x0c008000eefa7fae */ /* 0x000fe2000d121850 */
[----:B------:R-:W-:-:S02]  /*3930*/  ISETP.GE.U32.AND P2, PT, R7, 0x7fffffbd, PT ;  /* 0x7fffffbd0700780c */ /* 0x000fc40003f46070 */
[----:B------:R-:W-:Y:S01]  /*3940*/  IMAD.WIDE R64, R10, 0x4, R52 ;  /* 0x000000040a407825 */ /* 0x000fe200078e0234 */
[----:B------:R-:W-:Y:S03]  /*3950*/  STL [R1+0x1b4], R10 ;  /* 0x0001b40a01007387 */ /* 0x000fe60000100800 */
[----:B---3--:R-:W-:Y:S01]  /*3960*/  VIADD R7, R9, 0xffffffdb ;  /* 0xffffffdb09077836 */ /* 0x008fe20000000000 */
[----:B------:R1:W-:Y:S01]  /*3970*/  STL.64 [R1+0xd8], R66 ;  /* 0x0000d84201007387 */ /* 0x0003e20000100a00 */
[----:B------:R-:W-:-:S03]  /*3980*/  LOP3.LUT R9, R18, 0x40, RZ, 0x3c, !PT ;  /* 0x0000004012097812 */ /* 0x000fc600078e3cff */
[----:B------:R1:W-:Y:S02]  /*3990*/  LDGSTS.E [R250+0xc], desc[UR16][R66.64], !P3 ;  /* 0x0000c00042fa7fae */ /* 0x0003e4000d921850 */
[----:B------:R-:W-:Y:S02]  /*39a0*/  VIADD R9, R9, UR12 ;  /* 0x0000000c09097c36 */ /* 0x000fe40008000000 */
[----:B------:R2:W-:Y:S04]  /*39b0*/  STL.64 [R1+0xe0], R64 ;  /* 0x0000e04001007387 */ /* 0x0005e80000100a00 */
[----:B------:R2:W-:Y:S01]  /*39c0*/  LDGSTS.E [R250+0x400c], desc[UR16][R64.64], !P3 ;  /* 0x0400c00040fa7fae */ /* 0x0005e2000d921850 */
[----:B-1----:R-:W-:Y:S01]  /*39d0*/  MOV R66, R240 ;  /* 0x000000f000427202 */ /* 0x002fe20000000f00 */
[----:B------:R-:W-:-:S02]  /*39e0*/  IMAD.MOV.U32 R67, RZ, RZ, R241 ;  /* 0x000000ffff437224 */ /* 0x000fc400078e00f1 */
[----:B--2---:R-:W-:-:S04]  /*39f0*/  IMAD.WIDE R64, R10, 0x4, R54 ;  /* 0x000000040a407825 */ /* 0x004fc800078e0236 */
[----:B------:R-:W-:Y:S01]  /*3a00*/  IMAD.WIDE R10, R10, 0x4, R16 ;  /* 0x000000040a0a7825 */ /* 0x000fe200078e0210 */
[----:B------:R1:W-:Y:S04]  /*3a10*/  LDGSTS.E [R250+0x800c], desc[UR16][R64.64], !P3 ;  /* 0x0800c00040fa7fae */ /* 0x0003e8000d921850 */
[----:B------:R2:W-:Y:S01]  /*3a20*/  LDGSTS.E [R250+0xc00c], desc[UR16][R10.64], !P3 ;  /* 0x0c00c0000afa7fae */ /* 0x0005e2000d921850 */
[----:B------:R-:W-:Y:S01]  /*3a30*/  ISETP.GE.U32.AND P3, PT, R7, 0x7fffffbc, PT ;  /* 0x7fffffbc0700780c */ /* 0x000fe20003f66070 */
[----:B------:R-:W-:Y:S02]  /*3a40*/  VIADD R7, R251, 0xffffffda ;  /* 0xffffffdafb077836 */ /* 0x000fe40000000000 */
[----:B------:R-:W-:Y:S01]  /*3a50*/  VIADD R251, R18, UR12 ;  /* 0x0000000c12fb7c36 */ /* 0x000fe20008000000 */
[----:B------:R-:W0:Y:S04]  /*3a60*/  LDGDEPBAR ;  /* 0x00000000000079af */ /* 0x000e280000000000 */
[----:B------:R-:W-:Y:S04]  /*3a70*/  LDGSTS.E [R251+0x40000], desc[UR16][R20.64], P4 ;  /* 0x4000000014fb7fae */ /* 0x000fe8000a121850 */
        /* <DEDUP_REMOVED lines=15> */
[----:B------:R-:W0:Y:S01]  /*3b70*/  LDGDEPBAR ;  /* 0x00000000000079af */ /* 0x000e220000000000 */
[----:B------:R-:W-:Y:S01]  /*3b80*/  BAR.SYNC.DEFER_BLOCKING 0x0 ;  /* 0x0000000000007b1d */ /* 0x000fe20000010000 */
[----:B------:R-:W-:Y:S01]  /*3b90*/  ISETP.GE.U32.AND P4, PT, R7, 0x7fffffbb, PT ;  /* 0x7fffffbb0700780c */ /* 0x000fe20003f86070 */
[----:B------:R-:W-:-:S04]  /*3ba0*/  IMAD.SHL.U32 R7, R2, 0x20, RZ ;  /* 0x0000002002077824 */ /* 0x000fc800078e00ff */
[----:B------:R1:W-:Y:S04]  /*3bb0*/  STL.64 [R1+0xe8], R64 ;  /* 0x0000e84001007387 */ /* 0x0003e80000100a00 */
[----:B------:R2:W-:Y:S04]  /*3bc0*/  STL.64 [R1+0xf0], R10 ;  /* 0x0000f00a01007387 */ /* 0x0005e80000100a00 */
[----:B------:R-:W3:Y:S01]  /*3bd0*/  LDL.LU.64 R240, [R1+0xb8] ;  /* 0x0000b80001f07983 */ /* 0x000ee20000300a00 */
[----:B-1----:R-:W-:Y:S02]  /*3be0*/  IMAD.MOV.U32 R64, RZ, RZ, R58 ;  /* 0x000000ffff407224 */ /* 0x002fe400078e003a */
[----:B------:R-:W-:-:S02]  /*3bf0*/  IMAD.MOV.U32 R65, RZ, RZ, R59 ;  /* 0x000000ffff417224 */ /* 0x000fc400078e003b */
[----:B------:R-:W-:Y:S01]  /*3c00*/  IMAD.MOV.U32 R58, RZ, RZ, R242 ;  /* 0x000000ffff3a7224 */ /* 0x000fe200078e00f2 */
[----:B--2---:R-:W1:Y:S01]  /*3c10*/  LDC R10, c[0x0][0x230] ;  /* 0x00008c00ff0a7b82 */ /* 0x004e620000000800 */
[----:B------:R-:W-:Y:S01]  /*3c20*/  IMAD.MOV.U32 R59, RZ, RZ, R243 ;  /* 0x000000ffff3b7224 */ /* 0x000fe200078e00f3 */
[----:B------:R-:W-:Y:S01]  /*3c30*/  MOV R243, R5 ;  /* 0x0000000500f37202 */ /* 0x000fe20000000f00 */
[----:B------:R-:W-:Y:S02]  /*3c40*/  IMAD.MOV.U32 R242, RZ, RZ, R4 ;  /* 0x000000fffff27224 */ /* 0x000fe400078e0004 */
[----:B------:R-:W-:-:S04]  /*3c50*/  IMAD.WIDE R4, R7, 0x4, R56 ;  /* 0x0000000407047825 */ /* 0x000fc800078e0238 */
[C---:B------:R-:W-:Y:S01]  /*3c60*/  IMAD.WIDE R52, R7.reuse, 0x4, R52 ;  /* 0x0000000407347825 */ /* 0x040fe200078e0234 */
[----:B------:R2:W-:Y:S03]  /*3c70*/  STL.64 [R1+0x138], R4 ;  /* 0x0001380401007387 */ /* 0x0005e60000100a00 */
[C---:B------:R-:W-:Y:S01]  /*3c80*/  IMAD.WIDE R54, R7.reuse, 0x4, R54 ;  /* 0x0000000407367825 */ /* 0x040fe200078e0236 */
[----:B------:R-:W-:Y:S03]  /*3c90*/  STL.64 [R1+0x130], R52 ;  /* 0x0001303401007387 */ /* 0x000fe60000100a00 */
[C---:B------:R-:W-:Y:S01]  /*3ca0*/  IMAD.WIDE R16, R7.reuse, 0x4, R16 ;  /* 0x0000000407107825 */ /* 0x040fe200078e0210 */
[----:B------:R4:W-:Y:S04]  /*3cb0*/  STL.64 [R1+0x128], R54 ;  /* 0x0001283601007387 */ /* 0x0009e80000100a00 */
[----:B------:R-:W-:Y:S01]  /*3cc0*/  @!PT LDS RZ, [RZ] ;  /* 0x00000000fffff984 */ /* 0x000fe20000000800 */
[----:B------:R-:W-:Y:S01]  /*3cd0*/  @!PT LDS RZ, [RZ] ;  /* 0x00000000fffff984 */ /* 0x000fe20000000800 */
[----:B------:R-:W-:Y:S01]  /*3ce0*/  @!PT LDS RZ, [RZ] ;  /* 0x00000000fffff984 */ /* 0x000fe20000000800 */
[----:B------:R-:W-:Y:S04]  /*3cf0*/  LDGSTS.E [R19+0x10000], desc[UR16][R4.64], !P5 ;  /* 0x1000000004137fae */ /* 0x000fe8000e921850 */
[----:B------:R1:W-:Y:S01]  /*3d00*/  STL.64 [R1+0x120], R16 ;  /* 0x0001201001007387 */ /* 0x0003e20000100a00 */
[----:B------:R-:W-:-:S03]  /*3d10*/  IMAD.WIDE R58, R7, 0x4, R58 ;  /* 0x00000004073a7825 */ /* 0x000fc600078e023a */
[----:B------:R-:W-:Y:S04]  /*3d20*/  LDGSTS.E [R19+0x14000], desc[UR16][R52.64], !P5 ;  /* 0x1400000034137fae */ /* 0x000fe8000e921850 */
[----:B--2---:R-:W2:Y:S01]  /*3d30*/  LDL.LU.64 R4, [R1+0x98] ;  /* 0x0000980001047983 */ /* 0x004ea20000300a00 */
[----:B------:R-:W-:-:S03]  /*3d40*/  IMAD.WIDE R56, R7, 0x4, R66 ;  /* 0x0000000407387825 */ /* 0x000fc600078e0242 */
[----:B------:R4:W-:Y:S04]  /*3d50*/  LDGSTS.E [R19+0x18000], desc[UR16][R54.64], !P5 ;  /* 0x1800000036137fae */ /* 0x0009e8000e921850 */
[----:B------:R-:W-:Y:S04]  /*3d60*/  STL.64 [R1+0x118], R58 ;  /* 0x0001183a01007387 */ /* 0x000fe80000100a00 */
[----:B------:R-:W-:Y:S01]  /*3d70*/  STL.64 [R1+0x110], R56 ;  /* 0x0001103801007387 */ /* 0x000fe20000100a00 */
[----:B----4-:R-:W-:-:S03]  /*3d80*/  IMAD.WIDE R54, R7, 0x4, R64 ;  /* 0x0000000407367825 */ /* 0x010fc600078e0240 */
[----:B------:R-:W4:Y:S04]  /*3d90*/  LDL.LU.64 R66, [R1+0x80] ;  /* 0x0000800001427983 */ /* 0x000f280000300a00 */
[----:B------:R-:W-:Y:S04]  /*3da0*/  STL.64 [R1+0x108], R54 ;  /* 0x0001083601007387 */ /* 0x000fe80000100a00 */
[----:B------:R-:W4:Y:S01]  /*3db0*/  LDL.LU.64 R64, [R1+0x78] ;  /* 0x0000780001407983 */ /* 0x000f220000300a00 */
[----:B-1----:R-:W-:-:S03]  /*3dc0*/  VIADD R10, R10, 0xffffffd9 ;  /* 0xffffffd90a0a7836 */ /* 0x002fc60000000000 */
[----:B------:R1:W-:Y:S04]  /*3dd0*/  LDGSTS.E [R19+0x1c000], desc[UR16][R16.64], !P5 ;  /* 0x1c00000010137fae */ /* 0x0003e8000e921850 */
[----:B------:R-:W-:Y:S04]  /*3de0*/  LDGSTS.E [R19+0x10004], desc[UR16][R58.64], !P6 ;  /* 0x100040003a137fae */ /* 0x000fe8000f121850 */
[----:B------:R-:W-:Y:S04]  /*3df0*/  LDGSTS.E [R19+0x14004], desc[UR16][R56.64], !P6 ;  /* 0x1400400038137fae */ /* 0x000fe8000f121850 */
[----:B------:R-:W-:Y:S01]  /*3e00*/  LDGSTS.E [R19+0x18004], desc[UR16][R54.64], !P6 ;  /* 0x1800400036137fae */ /* 0x000fe2000f121850 */
[----:B------:R-:W-:Y:S01]  /*3e10*/  ISETP.GE.U32.AND P5, PT, R10, 0x7fffffba, PT ;  /* 0x7fffffba0a00780c */ /* 0x000fe20003fa6070 */
[----:B------:R-:W-:Y:S01]  /*3e20*/  IMAD.WIDE R14, R7, 0x4, R14 ;  /* 0x00000004070e7825 */ /* 0x000fe200078e020e */
[----:B-1----:R-:W1:Y:S03]  /*3e30*/  LDC R16, c[0x0][0x230] ;  /* 0x00008c00ff107b82 */ /* 0x002e660000000800 */
[----:B------:R-:W-:-:S02]  /*3e40*/  IMAD.MOV.U32 R10, RZ, RZ, R62 ;  /* 0x000000ffff0a7224 */ /* 0x000fc400078e003e */
[----:B------:R-:W-:Y:S02]  /*3e50*/  IMAD.MOV.U32 R11, RZ, RZ, R63 ;  /* 0x000000ffff0b7224 */ /* 0x000fe400078e003f */
[----:B------:R-:W-:-:S04]  /*3e60*/  IMAD.WIDE R12, R7, 0x4, R12 ;  /* 0x00000004070c7825 */ /* 0x000fc800078e020c */
[----:B------:R-:W-:Y:S02]  /*3e70*/  IMAD.MOV.U32 R68, RZ, RZ, R60 ;  /* 0x000000ffff447224 */ /* 0x000fe400078e003c */
[----:B------:R-:W-:Y:S02]  /*3e80*/  IMAD.MOV.U32 R69, RZ, RZ, R61 ;  /* 0x000000ffff457224 */ /* 0x000fe400078e003d */
[----:B---3--:R-:W-:-:S05]  /*3e90*/  IMAD.WIDE R52, R7, 0x4, R240 ;  /* 0x0000000407347825 */ /* 0x008fca00078e02f0 */
[----:B------:R3:W-:Y:S04]  /*3ea0*/  STL.64 [R1+0x100], R52 ;  /* 0x0001003401007387 */ /* 0x0007e80000100a00 */
[----:B------:R3:W-:Y:S04]  /*3eb0*/  LDGSTS.E [R19+0x1c004], desc[UR16][R52.64], !P6 ;  /* 0x1c00400034137fae */ /* 0x0007e8000f121850 */
[----:B------:R-:W4:Y:S01]  /*3ec0*/  LDL.LU.64 R62, [R1+0x70] ;  /* 0x00007000013e7983 */ /* 0x000f220000300a00 */
[----:B---3--:R-:W-:-:S05]  /*3ed0*/  IMAD.WIDE R52, R7, 0x4, R242 ;  /* 0x0000000407347825 */ /* 0x008fca00078e02f2 */
[----:B------:R-:W-:Y:S04]  /*3ee0*/  STL.64 [R1+0xf8], R52 ;  /* 0x0000f83401007387 */ /* 0x000fe80000100a00 */
[----:B------:R-:W3:Y:S04]  /*3ef0*/  LDL.LU.64 R60, [R1+0x68] ;  /* 0x00006800013c7983 */ /* 0x000ee80000300a00 */
[----:B------:R-:W-:Y:S04]  /*3f00*/  STL.64 [R1+0xd0], R14 ;  /* 0x0000d00e01007387 */ /* 0x000fe80000100a00 */
[----:B------:R-:W3:Y:S01]  /*3f10*/  LDL.LU.64 R58, [R1+0x60] ;  /* 0x00006000013a7983 */ /* 0x000ee20000300a00 */
[----:B--2---:R-:W-:-:S03]  /*3f20*/  IMAD.WIDE R4, R7, 0x4, R4 ;  /* 0x0000000407047825 */ /* 0x004fc600078e0204 */
[----:B------:R-:W-:Y:S04]  /*3f30*/  STL.64 [R1+0xc8], R12 ;  /* 0x0000c80c01007387 */ /* 0x000fe80000100a00 */
[----:B------:R-:W2:Y:S04]  /*3f40*/  LDL.LU.64 R240, [R1+0x58] ;  /* 0x0000580001f07983 */ /* 0x000ea80000300a00 */
[----:B------:R-:W-:Y:S04]  /*3f50*/  LDGSTS.E [R19+0x10008], desc[UR16][R52.64], !P1 ;  /* 0x1000800034137fae */ /* 0x000fe8000c921850 */
[----:B------:R-:W-:Y:S04]  /*3f60*/  LDGSTS.E [R19+0x14008], desc[UR16][R14.64], !P1 ;  /* 0x140080000e137fae */ /* 0x000fe8000c921850 */
[----:B------:R1:W-:Y:S04]  /*3f70*/  STL.64 [R1+0xc0], R4 ;  /* 0x0000c00401007387 */ /* 0x0003e80000100a00 */
[----:B------:R-:W-:Y:S04]  /*3f80*/  LDGSTS.E [R19+0x18008], desc[UR16][R12.64], !P1 ;  /* 0x180080000c137fae */ /* 0x000fe8000c921850 */
[----:B------:R2:W-:Y:S04]  /*3f90*/  LDGSTS.E [R19+0x1c008], desc[UR16][R4.64], !P1 ;  /* 0x1c00800004137fae */ /* 0x0005e8000c921850 */
[----:B------:R-:W2:Y:S04]  /*3fa0*/  LDL.LU.64 R242, [R1+0x50] ;  /* 0x0000500001f27983 */ /* 0x000ea80000300a00 */
[----:B-1----:R-:W2:Y:S04]  /*3fb0*/  LDL.LU.64 R4, [R1+0x48] ;  /* 0x0000480001047983 */ /* 0x002ea80000300a00 */
[----:B------:R-:W2:Y:S04]  /*3fc0*/  LDL.LU.64 R12, [R1+0x40] ;  /* 0x00004000010c7983 */ /* 0x000ea80000300a00 */
[----:B------:R-:W2:Y:S01]  /*3fd0*/  LDL.LU.64 R14, [R1+0x38] ;  /* 0x00003800010e7983 */ /* 0x000ea20000300a00 */
[----:B------:R-:W-:-:S04]  /*3fe0*/  IMAD.WIDE R10, R7, 0x4, R10 ;  /* 0x00000004070a7825 */ /* 0x000fc800078e020a */
[C---:B------:R-:W-:Y:S01]  /*3ff0*/  IMAD.WIDE R68, R7.reuse, 0x4, R68 ;  /* 0x0000000407447825 */ /* 0x040fe200078e0244 */
[----:B------:R1:W-:Y:S03]  /*4000*/  STL.64 [R1+0xb8], R10 ;  /* 0x0000b80a01007387 */ /* 0x0003e60000100a00 */
[C---:B----4-:R-:W-:Y:S01]  /*4010*/  IMAD.WIDE R66, R7.reuse, 0x4, R66 ;  /* 0x0000000407427825 */ /* 0x050fe200078e0242 */
[----:B------:R4:W-:Y:S03]  /*4020*/  STL.64 [R1+0xb0], R68 ;  /* 0x0000b04401007387 */ /* 0x0009e60000100a00 */
[----:B------:R-:W-:Y:S01]  /*4030*/  IMAD.WIDE R64, R7, 0x4, R64 ;  /* 0x0000000407407825 */ /* 0x000fe200078e0240 */
[----:B------:R4:W-:Y:S04]  /*4040*/  STL.64 [R1+0xa8], R66 ;  /* 0x0000a84201007387 */ /* 0x0009e80000100a00 */
[----:B------:R-:W2:Y:S04]  /*4050*/  LDL.LU.64 R56, [R1+0x30] ;  /* 0x0000300001387983 */ /* 0x000ea80000300a00 */
[----:B------:R4:W-:Y:S04]  /*4060*/  STL.64 [R1+0xa0], R64 ;  /* 0x0000a04001007387 */ /* 0x0009e80000100a00 */
[----:B------:R-:W2:Y:S04]  /*4070*/  LDL.LU.64 R54, [R1+0x28] ;  /* 0x0000280001367983 */ /* 0x000ea80000300a00 */
[----:B------:R2:W-:Y:S04]  /*4080*/  LDGSTS.E [R19+0x1000c], desc[UR16][R10.64], !P2 ;  /* 0x1000c0000a137fae */ /* 0x0005e8000d121850 */
[----:B------:R-:W2:Y:S04]  /*4090*/  LDL.LU.64 R52, [R1+0x20] ;  /* 0x0000200001347983 */ /* 0x000ea80000300a00 */
[----:B------:R2:W-:Y:S04]  /*40a0*/  LDGSTS.E [R19+0x1400c], desc[UR16][R68.64], !P2 ;  /* 0x1400c00044137fae */ /* 0x0005e8000d121850 */
[----:B-1----:R-:W2:Y:S04]  /*40b0*/  LDL.LU.64 R10, [R1+0x18] ;  /* 0x00001800010a7983 */ /* 0x002ea80000300a00 */
[----:B------:R-:W-:Y:S04]  /*40c0*/  LDGSTS.E [R19+0x1800c], desc[UR16][R66.64], !P2 ;  /* 0x1800c00042137fae */ /* 0x000fe8000d121850 */
[----:B----4-:R-:W4:Y:S04]  /*40d0*/  LDL.LU.64 R68, [R1+0x710] ;  /* 0x0007100001447983 */ /* 0x010f280000300a00 */
[----:B------:R-:W-:Y:S04]  /*40e0*/  LDGSTS.E [R19+0x1c00c], desc[UR16][R64.64], !P2 ;  /* 0x1c00c00040137fae */ /* 0x000fe8000d121850 */
[----:B------:R-:W4:Y:S04]  /*40f0*/  LDL.LU.64 R66, [R1+0x708] ;  /* 0x0007080001427983 */ /* 0x000f280000300a00 */
[----:B------:R-:W4:Y:S01]  /*4100*/  LDL.LU.64 R64, [R1+0x700] ;  /* 0x0007000001407983 */ /* 0x000f220000300a00 */
[----:B------:R-:W-:-:S05]  /*4110*/  VIADD R16, R16, 0xffffffd8 ;  /* 0xffffffd810107836 */ /* 0x000fca0000000000 */
[----:B------:R-:W-:Y:S02]  /*4120*/  ISETP.GE.U32.AND P6, PT, R16, 0x7fffffb9, PT ;  /* 0x7fffffb91000780c */ /* 0x000fe40003fc6070 */
[----:B------:R-:W1:Y:S01]  /*4130*/  LDC R16, c[0x0][0x230] ;  /* 0x00008c00ff107b82 */ /* 0x000e620000000800 */
[----:B------:R-:W-:-:S05]  /*4140*/  IMAD.WIDE R62, R7, 0x4, R62 ;  /* 0x00000004073e7825 */ /* 0x000fca00078e023e */
[----:B------:R1:W-:Y:S04]  /*4150*/  STL.64 [R1+0x98], R62 ;  /* 0x0000983e01007387 */ /* 0x0003e80000100a00 */
[----:B------:R-:W-:Y:S01]  /*4160*/  LDGSTS.E [R244+0x10000], desc[UR16][R62.64], !P3 ;  /* 0x100000003ef47fae */ /* 0x000fe2000d921850 */
[----:B---3--:R-:W-:-:S05]  /*4170*/  IMAD.WIDE R60, R7, 0x4, R60 ;  /* 0x00000004073c7825 */ /* 0x008fca00078e023c */
[----:B------:R3:W-:Y:S01]  /*4180*/  STL.64 [R1+0x90], R60 ;  /* 0x0000903c01007387 */ /* 0x0007e20000100a00 */
[----:B------:R-:W-:-:S03]  /*4190*/  IMAD.WIDE R58, R7, 0x4, R58 ;  /* 0x00000004073a7825 */ /* 0x000fc600078e023a */
[----:B-1----:R-:W4:Y:S04]  /*41a0*/  LDL.LU.64 R62, [R1+0x6f8] ;  /* 0x0006f800013e7983 */ /* 0x002f280000300a00 */
[----:B------:R1:W-:Y:S04]  /*41b0*/  STL.64 [R1+0x88], R58 ;  /* 0x0000883a01007387 */ /* 0x0003e80000100a00 */
[----:B------:R-:W-:Y:S01]  /*41c0*/  LDGSTS.E [R244+0x14000], desc[UR16][R60.64], !P3 ;  /* 0x140000003cf47fae */ /* 0x000fe2000d921850 */
[----:B--2---:R-:W-:-:S03]  /*41d0*/  IMAD.WIDE R240, R7, 0x4, R240 ;  /* 0x0000000407f07825 */ /* 0x004fc600078e02f0 */
[----:B------:R-:W-:Y:S04]  /*41e0*/  LDGSTS.E [R244+0x18000], desc[UR16][R58.64], !P3 ;  /* 0x180000003af47fae */ /* 0x000fe8000d921850 */
[----:B------:R-:W-:Y:S04]  /*41f0*/  LDGSTS.E [R244+0x1c000], desc[UR16][R240.64], !P3 ;  /* 0x1c000000f0f47fae */ /* 0x000fe8000d921850 */
[----:B---3--:R-:W2:Y:S04]  /*4200*/  LDL.LU.64 R60, [R1+0x6f0] ;  /* 0x0006f000013c7983 */ /* 0x008ea80000300a00 */
[----:B------:R3:W-:Y:S04]  /*4210*/  STL.64 [R1+0x80], R240 ;  /* 0x000080f001007387 */ /* 0x0007e80000100a00 */
[----:B-1----:R-:W2:Y:S01]  /*4220*/  LDL.LU.64 R58, [R1+0x6e8] ;  /* 0x0006e800013a7983 */ /* 0x002ea20000300a00 */
[----:B------:R-:W-:-:S03]  /*4230*/  IMAD.WIDE R242, R7, 0x4, R242 ;  /* 0x0000000407f27825 */ /* 0x000fc600078e02f2 */
[----:B---3--:R-:W3:Y:S01]  /*4240*/  LDL.LU.64 R240, [R1+0x6e0] ;  /* 0x0006e00001f07983 */ /* 0x008ee20000300a00 */
[----:B------:R-:W-:-:S03]  /*4250*/  IMAD.WIDE R4, R7, 0x4, R4 ;  /* 0x0000000407047825 */ /* 0x000fc600078e0204 */
[----:B------:R1:W-:Y:S01]  /*4260*/  STL.64 [R1+0x78], R242 ;  /* 0x000078f201007387 */ /* 0x0003e20000100a00 */
[----:B------:R-:W-:-:S03]  /*4270*/  IMAD.WIDE R12, R7, 0x4, R12 ;  /* 0x00000004070c7825 */ /* 0x000fc600078e020c */
[----:B------:R1:W-:Y:S01]  /*4280*/  STL.64 [R1+0x70], R4 ;  /* 0x0000700401007387 */ /* 0x0003e20000100a00 */
[----:B------:R-:W-:-:S03]  /*4290*/  IMAD.WIDE R14, R7, 0x4, R14 ;  /* 0x00000004070e7825 */ /* 0x000fc600078e020e */
[----:B------:R-:W-:Y:S04]  /*42a0*/  LDGSTS.E [R244+0x10004], desc[UR16][R242.64], !P4 ;  /* 0x10004000f2f47fae */ /* 0x000fe8000e121850 */
[----:B------:R-:W-:Y:S04]  /*42b0*/  LDGSTS.E [R244+0x14004], desc[UR16][R4.64], !P4 ;  /* 0x1400400004f47fae */ /* 0x000fe8000e121850 */
[----:B------:R-:W-:Y:S04]  /*42c0*/  LDGSTS.E [R244+0x18004], desc[UR16][R12.64], !P4 ;  /* 0x180040000cf47fae */ /* 0x000fe8000e121850 */
[----:B-1----:R-:W2:Y:S04]  /*42d0*/  LDL.LU.64 R242, [R1+0x6d8] ;  /* 0x0006d80001f27983 */ /* 0x002ea80000300a00 */
[----:B------:R1:W-:Y:S04]  /*42e0*/  STL.64 [R1+0x68], R12 ;  /* 0x0000680c01007387 */ /* 0x0003e80000100a00 */
[----:B------:R-:W3:Y:S04]  /*42f0*/  LDL.LU.64 R4, [R1+0x6d0] ;  /* 0x0006d00001047983 */ /* 0x000ee80000300a00 */
[----:B------:R1:W-:Y:S04]  /*4300*/  STL.64 [R1+0x60], R14 ;  /* 0x0000600e01007387 */ /* 0x0003e80000100a00 */
[----:B-1----:R-:W2:Y:S04]  /*4310*/  LDL.LU.64 R12, [R1+0x6c8] ;  /* 0x0006c800010c7983 */ /* 0x002ea80000300a00 */
[----:B------:R-:W-:Y:S04]  /*4320*/  LDGSTS.E [R244+0x1c004], desc[UR16][R14.64], !P4 ;  /* 0x1c0040000ef47fae */ /* 0x000fe8000e121850 */
[----:B------:R-:W2:Y:S01]  /*4330*/  LDL.LU.64 R14, [R1+0x6c0] ;  /* 0x0006c000010e7983 */ /* 0x000ea20000300a00 */
[----:B------:R-:W-:-:S05]  /*4340*/  VIADD R16, R16, 0xffffffd7 ;  /* 0xffffffd710107836 */ /* 0x000fca0000000000 */
[----:B------:R-:W-:Y:S02]  /*4350*/  ISETP.GE.U32.AND P1, PT, R16, 0x7fffffb8, PT ;  /* 0x7fffffb81000780c */ /* 0x000fe40003f26070 */
[----:B------:R-:W1:Y:S02]  /*4360*/  LDC R16, c[0x0][0x230] ;  /* 0x00008c00ff107b82 */ /* 0x000e640000000800 */
[----:B-1----:R-:W-:-:S04]  /*4370*/  IADD3 R16, R16, -0x2a, RZ ;  /* 0xffffffd610107810 */ /* 0x002fc80007ffe0ff */
[----:B------:R-:W-:Y:S02]  /*4380*/  ISETP.GE.U32.AND P2, PT, R16, 0x7fffffb7, PT ;  /* 0x7fffffb71000780c */ /* 0x000fe40003f46070 */
[----:B------:R-:W1:Y:S02]  /*4390*/  LDC R16, c[0x0][0x230] ;  /* 0x00008c00ff107b82 */ /* 0x000e640000000800 */
[----:B-1----:R-:W-:-:S05]  /*43a0*/  VIADD R16, R16, 0xffffffd5 ;  /* 0xffffffd510107836 */ /* 0x002fca0000000000 */
[----:B------:R-:W-:Y:S02]  /*43b0*/  ISETP.GE.U32.AND P3, PT, R16, 0x7fffffb6, PT ;  /* 0x7fffffb61000780c */ /* 0x000fe40003f66070 */
[----:B------:R-:W1:Y:S02]  /*43c0*/  LDC R16, c[0x0][0x230] ;  /* 0x00008c00ff107b82 */ /* 0x000e640000000800 */
[----:B-1----:R-:W-:-:S05]  /*43d0*/  VIADD R16, R16, 0xffffffd4 ;  /* 0xffffffd410107836 */ /* 0x002fca0000000000 */
[----:B------:R-:W-:Y:S02]  /*43e0*/  ISETP.GE.U32.AND P4, PT, R16, 0x7fffffb5, PT ;  /* 0x7fffffb51000780c */ /* 0x000fe40003f86070 */
[----:B------:R-:W1:Y:S01]  /*43f0*/  LDC R16, c[0x0][0x230] ;  /* 0x00008c00ff107b82 */ /* 0x000e620000000800 */
[----:B------:R-:W-:-:S04]  /*4400*/  IMAD.WIDE R56, R7, 0x4, R56 ;  /* 0x0000000407387825 */ /* 0x000fc800078e0238 */
[C---:B------:R-:W-:Y:S01]  /*4410*/  IMAD.WIDE R54, R7.reuse, 0x4, R54 ;  /* 0x0000000407367825 */ /* 0x040fe200078e0236 */
[----:B------:R-:W-:Y:S03]  /*4420*/  LDGSTS.E [R244+0x10008], desc[UR16][R56.64], !P5 ;  /* 0x1000800038f47fae */ /* 0x000fe6000e921850 */
[C---:B------:R-:W-:Y:S01]  /*4430*/  IMAD.WIDE R52, R7.reuse, 0x4, R52 ;  /* 0x0000000407347825 */ /* 0x040fe200078e0234 */
[----:B------:R-:W-:Y:S03]  /*4440*/  LDGSTS.E [R244+0x14008], desc[UR16][R54.64], !P5 ;  /* 0x1400800036f47fae */ /* 0x000fe6000e921850 */
[----:B------:R-:W-:Y:S01]  /*4450*/  IMAD.WIDE R10, R7, 0x4, R10 ;  /* 0x00000004070a7825 */ /* 0x000fe200078e020a */
[----:B------:R-:W-:Y:S04]  /*4460*/  LDGSTS.E [R244+0x18008], desc[UR16][R52.64], !P5 ;  /* 0x1800800034f47fae */ /* 0x000fe8000e921850 */
[----:B------:R3:W-:Y:S01]  /*4470*/  LDGSTS.E [R244+0x1c008], desc[UR16][R10.64], !P5 ;  /* 0x1c0080000af47fae */ /* 0x0007e2000e921850 */
[----:B-1----:R-:W-:-:S05]  /*4480*/  VIADD R16, R16, 0xffffffd3 ;  /* 0xffffffd310107836 */ /* 0x002fca0000000000 */
[----:B------:R-:W-:Y:S02]  /*4490*/  ISETP.GE.U32.AND P5, PT, R16, 0x7fffffb4, PT ;  /* 0x7fffffb41000780c */ /* 0x000fe40003fa6070 */
[----:B------:R-:W1:Y:S01]  /*44a0*/  LDC R16, c[0x0][0x230] ;  /* 0x00008c00ff107b82 */ /* 0x000e620000000800 */
[----:B------:R-:W-:Y:S04]  /*44b0*/  STL.64 [R1+0x58], R56 ;  /* 0x0000583801007387 */ /* 0x000fe80000100a00 */
[----:B------:R-:W-:Y:S04]  /*44c0*/  STL.64 [R1+0x50], R54 ;  /* 0x0000503601007387 */ /* 0x000fe80000100a00 */
[----:B------:R-:W-:Y:S04]  /*44d0*/  STL.64 [R1+0x48], R52 ;  /* 0x0000483401007387 */ /* 0x000fe80000100a00 */
[----:B------:R3:W-:Y:S01]  /*44e0*/  STL.64 [R1+0x40], R10 ;  /* 0x0000400a01007387 */ /* 0x0007e20000100a00 */
[----:B-1----:R-:W-:-:S02]  /*44f0*/  VIADD R16, R16, 0xffffffd2 ;  /* 0xffffffd210107836 */ /* 0x002fc40000000000 */
[----:B----4-:R-:W-:-:S04]  /*4500*/  IMAD.WIDE R68, R7, 0x4, R68 ;  /* 0x0000000407447825 */ /* 0x010fc800078e0244 */
[----:B------:R-:W-:-:S04]  /*4510*/  IMAD.WIDE R70, R7, 0x4, R70 ;  /* 0x0000000407467825 */ /* 0x000fc800078e0246 */
[----:B------:R-:W-:-:S04]  /*4520*/  IMAD.WIDE R72, R7, 0x4, R72 ;  /* 0x0000000407487825 */ /* 0x000fc800078e0248 */
[----:B------:R-:W-:-:S04]  /*4530*/  IMAD.WIDE R74, R7, 0x4, R74 ;  /* 0x00000004074a7825 */ /* 0x000fc800078e024a */
[----:B------:R-:W-:-:S04]  /*4540*/  IMAD.WIDE R76, R7, 0x4, R76 ;  /* 0x00000004074c7825 */ /* 0x000fc800078e024c */
[----:B------:R-:W-:-:S04]  /*4550*/  IMAD.WIDE R78, R7, 0x4, R78 ;  /* 0x00000004074e7825 */ /* 0x000fc800078e024e */
[----:B---3--:R-:W-:-:S04]  /*4560*/  IMAD.WIDE R10, R7, 0x4, R4 ;  /* 0x00000004070a7825 */ /* 0x008fc800078e0204 */
[----:B--2---:R-:W-:-:S04]  /*4570*/  IMAD.WIDE R4, R7, 0x4, R242 ;  /* 0x0000000407047825 */ /* 0x004fc800078e02f2 */
[----:B------:R-:W-:-:S04]  /*4580*/  IMAD.WIDE R12, R7, 0x4, R12 ;  /* 0x00000004070c7825 */ /* 0x000fc800078e020c */
[----:B------:R-:W-:-:S05]  /*4590*/  IMAD.WIDE R14, R7, 0x4, R14 ;  /* 0x00000004070e7825 */ /* 0x000fca00078e020e */
[----:B------:R1:W-:Y:S04]  /*45a0*/  LDGSTS.E [R244+0x1000c], desc[UR16][R14.64], !P6 ;  /* 0x1000c0000ef47fae */ /* 0x0003e8000f121850 */
[----:B------:R2:W-:Y:S04]  /*45b0*/  LDGSTS.E [R244+0x1400c], desc[UR16][R12.64], !P6 ;  /* 0x1400c0000cf47fae */ /* 0x0005e8000f121850 */
[----:B------:R3:W-:Y:S04]  /*45c0*/  LDGSTS.E [R244+0x1800c], desc[UR16][R10.64], !P6 ;  /* 0x1800c0000af47fae */ /* 0x0007e8000f121850 */
[----:B------:R4:W-:Y:S01]  /*45d0*/  LDGSTS.E [R244+0x1c00c], desc[UR16][R4.64], !P6 ;  /* 0x1c00c00004f47fae */ /* 0x0009e2000f121850 */
[----:B------:R-:W-:-:S02]  /*45e0*/  ISETP.GE.U32.AND P6, PT, R16, 0x7fffffb3, PT ;  /* 0x7fffffb31000780c */ /* 0x000fc40003fc6070 */
[----:B------:R-:W4:Y:S01]  /*45f0*/  LDC R16, c[0x0][0x230] ;  /* 0x00008c00ff107b82 */ /* 0x000f220000000800 */
[----:B------:R1:W-:Y:S04]  /*4600*/  STL.64 [R1+0x38], R14 ;  /* 0x0000380e01007387 */ /* 0x0003e80000100a00 */
[----:B------:R2:W-:Y:S04]  /*4610*/  STL.64 [R1+0x30], R12 ;  /* 0x0000300c01007387 */ /* 0x0005e80000100a00 */
[----:B------:R3:W-:Y:S04]  /*4620*/  STL.64 [R1+0x28], R10 ;  /* 0x0000280a01007387 */ /* 0x0007e80000100a00 */
[----:B------:R4:W-:Y:S01]  /*4630*/  STL.64 [R1+0x20], R4 ;  /* 0x0000200401007387 */ /* 0x0009e20000100a00 */
[----:B-1----:R-:W-:-:S03]  /*4640*/  IMAD.WIDE R14, R7, 0x4, R62 ;  /* 0x00000004070e7825 */ /* 0x002fc600078e023e */
[----:B------:R-:W4:Y:S01]  /*4650*/  LDL.LU.64 R52, [R1+0xe0] ;  /* 0x0000e00001347983 */ /* 0x000f220000300a00 */
[C---:B--2---:R-:W-:Y:S02]  /*4660*/  IMAD.WIDE R12, R7.reuse, 0x4, R60 ;  /* 0x00000004070c7825 */ /* 0x044fe400078e023c */
[----:B------:R-:W1:Y:S01]  /*4670*/  LDC R60, c[0x0][0x230] ;  /* 0x00008c00ff3c7b82 */ /* 0x000e620000000800 */
[----:B------:R-:W2:Y:S01]  /*4680*/  LDL.LU.64 R54, [R1+0xe8] ;  /* 0x0000e80001367983 */ /* 0x000ea20000300a00 */
[----:B---3--:R-:W-:-:S03]  /*4690*/  IMAD.WIDE R10, R7, 0x4, R240 ;  /* 0x00000004070a7825 */ /* 0x008fc600078e02f0 */
[----:B------:R-:W3:Y:S01]  /*46a0*/  LDL.LU.64 R56, [R1+0xf0] ;  /* 0x0000f00001387983 */ /* 0x000ee20000300a00 */
[----:B----4-:R-:W-:-:S03]  /*46b0*/  IMAD.WIDE R4, R7, 0x4, R58 ;  /* 0x0000000407047825 */ /* 0x010fc600078e023a */
[----:B------:R-:W-:Y:S01]  /*46c0*/  LDGSTS.E [R245+0x10000], desc[UR16][R10.64], !P1 ;  /* 0x100000000af57fae */ /* 0x000fe2000c921850 */
[----:B------:R-:W-:-:S03]  /*46d0*/  VIADD R16, R16, 0xffffffd1 ;  /* 0xffffffd110107836 */ /* 0x000fc60000000000 */
[----:B------:R-:W-:Y:S04]  /*46e0*/  LDGSTS.E [R245+0x14000], desc[UR16][R4.64], !P1 ;  /* 0x1400000004f57fae */ /* 0x000fe8000c921850 */
[----:B------:R-:W-:Y:S04]  /*46f0*/  LDGSTS.E [R245+0x18000], desc[UR16][R12.64], !P1 ;  /* 0x180000000cf57fae */ /* 0x000fe8000c921850 */
[----:B------:R-:W-:Y:S01]  /*4700*/  LDGSTS.E [R245+0x1c000], desc[UR16][R14.64], !P1 ;  /* 0x1c0000000ef57fae */ /* 0x000fe2000c921850 */
[----:B------:R-:W-:Y:S02]  /*4710*/  ISETP.GE.U32.AND P1, PT, R16, 0x7fffffb2, PT ;  /* 0x7fffffb21000780c */ /* 0x000fe40003f26070 */
[----:B------:R-:W4:Y:S01]  /*4720*/  LDC R16, c[0x0][0x230] ;  /* 0x00008c00ff107b82 */ /* 0x000f220000000800 */
[C---:B------:R-:W-:Y:S01]  /*4730*/  IMAD.WIDE R242, R7.reuse, 0x4, R64 ;  /* 0x0000000407f27825 */ /* 0x040fe200078e0240 */
[----:B------:R-:W2:Y:S03]  /*4740*/  LDL.LU.64 R58, [R1+0xd8] ;  /* 0x0000d800013a7983 */ /* 0x000ea60000300a00 */
[----:B------:R-:W-:Y:S01]  /*4750*/  IMAD.WIDE R240, R7, 0x4, R66 ;  /* 0x0000000407f07825 */ /* 0x000fe200078e0242 */
[----:B------:R-:W-:Y:S04]  /*4760*/  LDGSTS.E [R245+0x10004], desc[UR16][R242.64], !P2 ;  /* 0x10004000f2f57fae */ /* 0x000fe8000d121850 */
[----:B------:R-:W-:Y:S04]  /*4770*/  LDGSTS.E [R245+0x14004], desc[UR16][R240.64], !P2 ;  /* 0x14004000f0f57fae */ /* 0x000fe8000d121850 */
[----:B------:R-:W-:Y:S04]  /*4780*/  LDGSTS.E [R245+0x18004], desc[UR16][R68.64], !P2 ;  /* 0x1800400044f57fae */ /* 0x000fe8000d121850 */
[----:B------:R-:W-:Y:S04]  /*4790*/  LDGSTS.E [R245+0x1c004], desc[UR16][R70.64], !P2 ;  /* 0x1c00400046f57fae */ /* 0x000fe8000d121850 */
[----:B------:R-:W-:Y:S01]  /*47a0*/  LDGSTS.E [R245+0x10008], desc[UR16][R72.64], !P3 ;  /* 0x1000800048f57fae */ /* 0x000fe2000d921850 */
[----:B----4-:R-:W-:-:S03]  /*47b0*/  VIADD R16, R16, 0xffffffd0 ;  /* 0xffffffd010107836 */ /* 0x010fc60000000000 */
[----:B------:R-:W-:Y:S02]  /*47c0*/  LDGSTS.E [R245+0x14008], desc[UR16][R74.64], !P3 ;  /* 0x140080004af57fae */ /* 0x000fe4000d921850 */
[----:B------:R-:W-:Y:S02]  /*47d0*/  ISETP.GE.U32.AND P2, PT, R16, 0x7fffffb1, PT ;  /* 0x7fffffb11000780c */ /* 0x000fe40003f46070 */
[----:B------:R-:W-:Y:S01]  /*47e0*/  LDGSTS.E [R245+0x18008], desc[UR16][R76.64], !P3 ;  /* 0x180080004cf57fae */ /* 0x000fe2000d921850 */
[----:B------:R-:W4:Y:S03]  /*47f0*/  LDC R16, c[0x0][0x230] ;  /* 0x00008c00ff107b82 */ /* 0x000f260000000800 */
[----:B------:R-:W-:Y:S01]  /*4800*/  LDGSTS.E [R245+0x1c008], desc[UR16][R78.64], !P3 ;  /* 0x1c0080004ef57fae */ /* 0x000fe2000d921850 */
[----:B----4-:R-:W-:-:S04]  /*4810*/  IADD3 R16, R16, -0x31, RZ ;  /* 0xffffffcf10107810 */ /* 0x010fc80007ffe0ff */
[----:B------:R-:W-:Y:S02]  /*4820*/  ISETP.GE.U32.AND P3, PT, R16, 0x7fffffb0, PT ;  /* 0x7fffffb01000780c */ /* 0x000fe40003f66070 */
[----:B------:R-:W4:Y:S01]  /*4830*/  LDC R16, c[0x0][0x230] ;  /* 0x00008c00ff107b82 */ /* 0x000f220000000800 */
[----:B------:R-:W-:-:S04]  /*4840*/  IMAD.WIDE R80, R7, 0x4, R80 ;  /* 0x0000000407507825 */ /* 0x000fc800078e0250 */
[C---:B------:R-:W-:Y:S01]  /*4850*/  IMAD.WIDE R82, R7.reuse, 0x4, R82 ;  /* 0x0000000407527825 */ /* 0x040fe200078e0252 */
[----:B------:R-:W-:Y:S03]  /*4860*/  LDGSTS.E [R245+0x1000c], desc[UR16][R80.64], !P4 ;  /* 0x1000c00050f57fae */ /* 0x000fe6000e121850 */
[C---:B------:R-:W-:Y:S01]  /*4870*/  IMAD.WIDE R84, R7.reuse, 0x4, R84 ;  /* 0x0000000407547825 */ /* 0x040fe200078e0254 */
[----:B------:R-:W-:Y:S03]  /*4880*/  LDGSTS.E [R245+0x1400c], desc[UR16][R82.64], !P4 ;  /* 0x1400c00052f57fae */ /* 0x000fe6000e121850 */
[----:B------:R-:W-:Y:S01]  /*4890*/  IMAD.WIDE R86, R7, 0x4, R86 ;  /* 0x0000000407567825 */ /* 0x000fe200078e0256 */
[----:B------:R-:W-:Y:S04]  /*48a0*/  LDGSTS.E [R245+0x1800c], desc[UR16][R84.64], !P4 ;  /* 0x1800c00054f57fae */ /* 0x000fe8000e121850 */
[----:B------:R-:W-:Y:S01]  /*48b0*/  LDGSTS.E [R245+0x1c00c], desc[UR16][R86.64], !P4 ;  /* 0x1c00c00056f57fae */ /* 0x000fe2000e121850 */
[----:B----4-:R-:W-:-:S05]  /*48c0*/  VIADD R16, R16, 0xffffffce ;  /* 0xffffffce10107836 */ /* 0x010fca0000000000 */
        /* <DEDUP_REMOVED lines=158> */
[----:B------:R-:W-:Y:S01]  /*52b0*/  IMAD.WIDE R206, R7, 0x4, R206 ;  /* 0x0000000407ce7825 */ /* 0x000fe200078e02ce */
[----:B------:R-:W-:Y:S03]  /*52c0*/  LDGSTS.E [R249+0x18008], desc[UR16][R204.64], !P1 ;  /* 0x18008000ccf97fae */ /* 0x000fe6000c921850 */
[----:B----4-:R-:W-:Y:S01]  /*52d0*/  VIADD R16, R16, 0xffffffbe ;  /* 0xffffffbe10107836 */ /* 0x010fe20000000000 */
[----:B------:R-:W-:Y:S04]  /*52e0*/  LDGSTS.E [R249+0x1c008], desc[UR16][R206.64], !P1 ;  /* 0x1c008000cef97fae */ /* 0x000fe8000c921850 */
[----:B------:R-:W-:-:S02]  /*52f0*/  ISETP.GE.U32.AND P1, PT, R16, 0x7fffff9f, PT ;  /* 0x7fffff9f1000780c */ /* 0x000fc40003f26070 */
        /* <DEDUP_REMOVED lines=44> */
[----:B------:R-:W4:Y:S02]  /*55c0*/  LDC R16, c[0x0][0x230] ;  /* 0x00008c00ff107b82 */ /* 0x000f240000000800 */
[----:B----4-:R-:W-:-:S04]  /*55d0*/  IADD3 R16, R16, -0x47, RZ ;  /* 0xffffffb910107810 */ /* 0x010fc80007ffe0ff */
[----:B------:R-:W-:Y:S02]  /*55e0*/  ISETP.GE.U32.AND P6, PT, R16, 0x7fffff9a, PT ;  /* 0x7fffff9a1000780c */ /* 0x000fe40003fc6070 */
[----:B------:R-:W4:Y:S01]  /*55f0*/  LDC R16, c[0x0][0x230] ;  /* 0x00008c00ff107b82 */ /* 0x000f220000000800 */
[----:B--2---:R-:W-:-:S04]  /*5600*/  IMAD.WIDE R58, R7, 0x4, R58 ;  /* 0x00000004073a7825 */ /* 0x004fc800078e023a */
[----:B------:R-:W-:-:S04]  /*5610*/  IMAD.WIDE R52, R7, 0x4, R52 ;  /* 0x0000000407347825 */ /* 0x000fc800078e0234 */
[----:B------:R-:W-:-:S04]  /*5620*/  IMAD.WIDE R54, R7, 0x4, R54 ;  /* 0x0000000407367825 */ /* 0x000fc800078e0236 */
[----:B----4-:R-:W-:-:S05]  /*5630*/  VIADD R16, R16, 0xffffffc0 ;  /* 0xffffffc010107836 */ /* 0x010fca0000000000 */
[----:B------:R-:W-:Y:S01]  /*5640*/  ISETP.GE.U32.AND P0, PT, R16, 0x7fffffa1, PT ;  /* 0x7fffffa11000780c */ /* 0x000fe20003f06070 */
[----:B---3--:R-:W-:-:S04]  /*5650*/  IMAD.WIDE R56, R7, 0x4, R56 ;  /* 0x0000000407387825 */ /* 0x008fc800078e0238 */
[----:B------:R-:W-:Y:S02]  /*5660*/  IMAD.SHL.U32 R17, R3, 0x20, RZ ;  /* 0x0000002003117824 */ /* 0x000fe400078e00ff */
[----:B-1----:R-:W-:Y:S01]  /*5670*/  VIADD R60, R60, 0xffffffbf ;  /* 0xffffffbf3c3c7836 */ /* 0x002fe20000000000 */
[----:B------:R-:W1:Y:S05]  /*5680*/  LDC R3, c[0x0][0x230] ;  /* 0x00008c00ff037b82 */ /* 0x000e6a0000000800 */
[----:B------:R-:W-:Y:S04]  /*5690*/  LDGSTS.E [R250+0x1000c], desc[UR16][R58.64], !P0 ;  /* 0x1000c0003afa7fae */ /* 0x000fe8000c121850 */
[----:B------:R-:W-:Y:S04]  /*56a0*/  LDGSTS.E [R250+0x1400c], desc[UR16][R52.64], !P0 ;  /* 0x1400c00034fa7fae */ /* 0x000fe8000c121850 */
[----:B------:R-:W-:Y:S04]  /*56b0*/  LDGSTS.E [R250+0x1800c], desc[UR16][R54.64], !P0 ;  /* 0x1800c00036fa7fae */ /* 0x000fe8000c121850 */
[----:B------:R-:W-:Y:S01]  /*56c0*/  LDGSTS.E [R250+0x1c00c], desc[UR16][R56.64], !P0 ;  /* 0x1c00c00038fa7fae */ /* 0x000fe2000c121850 */
[----:B------:R-:W-:Y:S01]  /*56d0*/  ISETP.NE.AND P0, PT, R0, RZ, PT ;  /* 0x000000ff0000720c */ /* 0x000fe20003f05270 */
[----:B------:R-:W-:-:S02]  /*56e0*/  IMAD.WIDE R20, R17, 0x4, R20 ;  /* 0x0000000411147825 */ /* 0x000fc400078e0214 */
[----:B------:R-:W0:Y:S02]  /*56f0*/  LDGDEPBAR ;  /* 0x00000000000079af */ /* 0x000e240000000000 */
[C---:B------:R-:W-:Y:S02]  /*5700*/  IMAD.WIDE R36, R17.reuse, 0x4, R36 ;  /* 0x0000000411247825 */ /* 0x040fe400078e0224 */
[----:B------:R-:W5:Y:S02]  /*5710*/  LDL.LU R0, [R1+0x6b8] ;  /* 0x0006b80001007983 */ /* 0x000f640000300800 */
[C---:B------:R-:W-:Y:S02]  /*5720*/  IMAD.WIDE R34, R17.reuse, 0x4, R34 ;  /* 0x0000000411227825 */ /* 0x040fe400078e0222 */
[----:B------:R-:W2:Y:S02]  /*5730*/  LDL.LU.64 R62, [R1+0x120] ;  /* 0x00012000013e7983 */ /* 0x000ea40000300a00 */
[----:B------:R-:W-:-:S02]  /*5740*/  IMAD.WIDE R32, R17, 0x4, R32 ;  /* 0x0000000411207825 */ /* 0x000fc400078e0220 */
[----:B------:R-:W-:Y:S02]  /*5750*/  LDGSTS.E [R251+0x42000], desc[UR16][R20.64], P0 ;  /* 0x4200000014fb7fae */ /* 0x000fe40008121850 */
[C---:B------:R-:W-:Y:S02]  /*5760*/  IMAD.WIDE R30, R17.reuse, 0x4, R30 ;  /* 0x00000004111e7825 */ /* 0x040fe400078e021e */
[----:B------:R-:W-:Y:S02]  /*5770*/  LDGSTS.E [R251+0x42400], desc[UR16][R36.64], P0 ;  /* 0x4240000024fb7fae */ /* 0x000fe40008121850 */
[C---:B------:R-:W-:Y:S02]  /*5780*/  IMAD.WIDE R28, R17.reuse, 0x4, R28 ;  /* 0x00000004111c7825 */ /* 0x040fe400078e021c */
[----:B------:R-:W-:Y:S02]  /*5790*/  LDGSTS.E [R251+0x42800], desc[UR16][R34.64], P0 ;  /* 0x4280000022fb7fae */ /* 0x000fe40008121850 */
        /* <DEDUP_REMOVED lines=19> */
[----:B------:R-:W-:Y:S04]  /*58d0*/  LDGSTS.E [R9+0x43200], desc[UR16][R44.64], P0 ;  /* 0x432000002c097fae */ /* 0x000fe80008121850 */
[----:B------:R-:W-:Y:S04]  /*58e0*/  LDGSTS.E [R9+0x43600], desc[UR16][R42.64], P0 ;  /* 0x436000002a097fae */ /* 0x000fe80008121850 */
[----:B------:R-:W-:Y:S04]  /*58f0*/  LDGSTS.E [R9+0x43a00], desc[UR16][R40.64], P0 ;  /* 0x43a0000028097fae */ /* 0x000fe80008121850 */
[----:B------:R-:W3:Y:S04]  /*5900*/  LDL.LU.64 R66, [R1+0x110] ;  /* 0x0001100001427983 */ /* 0x000ee80000300a00 */
[----:B------:R-:W-:Y:S01]  /*5910*/  LDGSTS.E [R9+0x43e00], desc[UR16][R38.64], P0 ;  /* 0x43e0000026097fae */ /* 0x000fe20008121850 */
[----:B------:R-:W-:-:S03]  /*5920*/  ISETP.GE.U32.AND P0, PT, R60, 0x7fffffa0, PT ;  /* 0x7fffffa03c00780c */ /* 0x000fc60003f06070 */
[----:B------:R-:W4:Y:S04]  /*5930*/  LDL.LU.64 R64, [R1+0x108] ;  /* 0x0001080001407983 */ /* 0x000f280000300a00 */
[----:B------:R-:W2:Y:S04]  /*5940*/  LDL.LU.64 R60, [R1+0x138] ;  /* 0x00013800013c7983 */ /* 0x000ea80000300a00 */
[----:B------:R-:W0:Y:S01]  /*5950*/  LDGDEPBAR ;  /* 0x00000000000079af */ /* 0x000e220000000000 */
[----:B------:R-:W-:Y:S01]  /*5960*/  BAR.SYNC.DEFER_BLOCKING 0x0 ;  /* 0x0000000000007b1d */ /* 0x000fe20000010000 */
[----:B--2---:R-:W-:-:S05]  /*5970*/  IMAD.WIDE R60, R7, 0x4, R60 ;  /* 0x00000004073c7825 */ /* 0x004fca00078e023c */
[----:B------:R-:W-:Y:S01]  /*5980*/  @!PT LDS RZ, [RZ] ;  /* 0x00000000fffff984 */ /* 0x000fe20000000800 */
[----:B------:R-:W-:Y:S01]  /*5990*/  @!PT LDS RZ, [RZ] ;  /* 0x00000000fffff984 */ /* 0x000fe20000000800 */
[----:B------:R-:W-:Y:S01]  /*59a0*/  @!PT LDS RZ, [RZ] ;  /* 0x00000000fffff984 */ /* 0x000fe20000000800 */
[----:B------:R2:W-:Y:S04]  /*59b0*/  LDGSTS.E [R19+0x20000], desc[UR16][R60.64], !P0 ;  /* 0x200000003c137fae */ /* 0x0005e8000c121850 */
[----:B------:R-:W2:Y:S02]  /*59c0*/  LDL.LU.64 R60, [R1+0x130] ;  /* 0x00013000013c7983 */ /* 0x000ea40000300a00 */
[----:B--2---:R-:W-:-:S05]  /*59d0*/  IMAD.WIDE R60, R7, 0x4, R60 ;  /* 0x00000004073c7825 */ /* 0x004fca00078e023c */
[----:B------:R2:W-:Y:S04]  /*59e0*/  LDGSTS.E [R19+0x24000], desc[UR16][R60.64], !P0 ;  /* 0x240000003c137fae */ /* 0x0005e8000c121850 */
[----:B------:R-:W2:Y:S02]  /*59f0*/  LDL.LU.64 R60, [R1+0x128] ;  /* 0x00012800013c7983 */ /* 0x000ea40000300a00 */
[----:B--2---:R-:W-:-:S05]  /*5a00*/  IMAD.WIDE R60, R7, 0x4, R60 ;  /* 0x00000004073c7825 */ /* 0x004fca00078e023c */
[----:B------:R2:W-:Y:S02]  /*5a10*/  LDGSTS.E [R19+0x28000], desc[UR16][R60.64], !P0 ;  /* 0x280000003c137fae */ /* 0x0005e4000c121850 */
[C---:B--2---:R-:W-:Y:S02]  /*5a20*/  IMAD.WIDE R60, R7.reuse, 0x4, R62 ;  /* 0x00000004073c7825 */ /* 0x044fe400078e023e */
[----:B------:R-:W2:Y:S04]  /*5a30*/  LDL.LU.64 R62, [R1+0xa0] ;  /* 0x0000a000013e7983 */ /* 0x000ea80000300a00 */
[----:B------:R1:W-:Y:S04]  /*5a40*/  LDGSTS.E [R19+0x2c000], desc[UR16][R60.64], !P0 ;  /* 0x2c0000003c137fae */ /* 0x0003e8000c121850 */
[----:B------:R-:W1:Y:S02]  /*5a50*/  LDL.LU.64 R60, [R1+0x118] ;  /* 0x00011800013c7983 */ /* 0x000e640000300a00 */
[----:B-1----:R-:W-:-:S05]  /*5a60*/  IMAD.WIDE R60, R7, 0x4, R60 ;  /* 0x00000004073c7825 */ /* 0x002fca00078e023c */
[----:B------:R3:W-:Y:S02]  /*5a70*/  LDGSTS.E [R19+0x20004], desc[UR16][R60.64], !P1 ;  /* 0x200040003c137fae */ /* 0x0007e4000c921850 */
[----:B---3--:R-:W-:-:S05]  /*5a80*/  IMAD.WIDE R60, R7, 0x4, R66 ;  /* 0x00000004073c7825 */ /* 0x008fca00078e0242 */
[----:B------:R4:W-:Y:S02]  /*5a90*/  LDGSTS.E [R19+0x24004], desc[UR16][R60.64], !P1 ;  /* 0x240040003c137fae */ /* 0x0009e4000c921850 */
[C---:B----4-:R-:W-:Y:S02]  /*5aa0*/  IMAD.WIDE R60, R7.reuse, 0x4, R64 ;  /* 0x00000004073c7825 */ /* 0x050fe400078e0240 */
[----:B------:R-:W3:Y:S04]  /*5ab0*/  LDL.LU.64 R64, [R1+0x88] ;  /* 0x0000880001407983 */ /* 0x000ee80000300a00 */
[----:B------:R-:W4:Y:S04]  /*5ac0*/  LDL.LU.64 R66, [R1+0x80] ;  /* 0x0000800001427983 */ /* 0x000f280000300a00 */
[----:B------:R1:W-:Y:S04]  /*5ad0*/  LDGSTS.E [R19+0x28004], desc[UR16][R60.64], !P1 ;  /* 0x280040003c137fae */ /* 0x0003e8000c921850 */
[----:B------:R-:W1:Y:S02]  /*5ae0*/  LDL.LU.64 R60, [R1+0x100] ;  /* 0x00010000013c7983 */ /* 0x000e640000300a00 */
[----:B-1----:R-:W-:-:S05]  /*5af0*/  IMAD.WIDE R60, R7, 0x4, R60 ;  /* 0x00000004073c7825 */ /* 0x002fca00078e023c */
        /* <DEDUP_REMOVED lines=19> */
[----:B------:R-:W1:Y:S01]  /*5c30*/  LDL.LU.64 R60, [R1+0xa8] ;  /* 0x0000a800013c7983 */ /* 0x000e620000300a00 */
[----:B--2---:R-:W-:-:S04]  /*5c40*/  IMAD.WIDE R62, R7, 0x4, R62 ;  /* 0x00000004073e7825 */ /* 0x004fc800078e023e */
[----:B-1----:R-:W-:-:S05]  /*5c50*/  IMAD.WIDE R60, R7, 0x4, R60 ;  /* 0x00000004073c7825 */ /* 0x002fca00078e023c */
[----:B------:R1:W-:Y:S04]  /*5c60*/  LDGSTS.E [R19+0x2800c], desc[UR16][R60.64], !P3 ;  /* 0x2800c0003c137fae */ /* 0x0003e8000d921850 */
[----:B------:R2:W-:Y:S04]  /*5c70*/  LDGSTS.E [R19+0x2c00c], desc[UR16][R62.64], !P3 ;  /* 0x2c00c0003e137fae */ /* 0x0005e8000d921850 */
[----:B------:R-:W1:Y:S04]  /*5c80*/  LDL.LU.64 R60, [R1+0x98] ;  /* 0x00009800013c7983 */ /* 0x000e680000300a00 */
[----:B------:R-:W2:Y:S01]  /*5c90*/  LDL.LU.64 R62, [R1+0x90] ;  /* 0x00009000013e7983 */ /* 0x000ea20000300a00 */
[----:B---3--:R-:W-:-:S04]  /*5ca0*/  IMAD.WIDE R64, R7, 0x4, R64 ;  /* 0x0000000407407825 */ /* 0x008fc800078e0240 */
[----:B----4-:R-:W-:-:S04]  /*5cb0*/  IMAD.WIDE R66, R7, 0x4, R66 ;  /* 0x0000000407427825 */ /* 0x010fc800078e0242 */
[----:B-1----:R-:W-:-:S04]  /*5cc0*/  IMAD.WIDE R60, R7, 0x4, R60 ;  /* 0x00000004073c7825 */ /* 0x002fc800078e023c */
[C---:B--2---:R-:W-:Y:S01]  /*5cd0*/  IMAD.WIDE R62, R7.reuse, 0x4, R62 ;  /* 0x00000004073e7825 */ /* 0x044fe200078e023e */
[----:B------:R1:W-:Y:S04]  /*5ce0*/  LDGSTS.E [R244+0x20000], desc[UR16][R60.64], !P4 ;  /* 0x200000003cf47fae */ /* 0x0003e8000e121850 */
[----:B------:R2:W-:Y:S04]  /*5cf0*/  LDGSTS.E [R244+0x24000], desc[UR16][R62.64], !P4 ;  /* 0x240000003ef47fae */ /* 0x0005e8000e121850 */
[----:B------:R3:W-:Y:S04]  /*5d00*/  LDGSTS.E [R244+0x28000], desc[UR16][R64.64], !P4 ;  /* 0x2800000040f47fae */ /* 0x0007e8000e121850 */
[----:B------:R-:W1:Y:S04]  /*5d10*/  LDL.LU.64 R60, [R1+0x78] ;  /* 0x00007800013c7983 */ /* 0x000e680000300a00 */
[----:B------:R-:W2:Y:S04]  /*5d20*/  LDL.LU.64 R62, [R1+0x70] ;  /* 0x00007000013e7983 */ /* 0x000ea80000300a00 */
[----:B------:R-:W3:Y:S04]  /*5d30*/  LDL.LU.64 R64, [R1+0x68] ;  /* 0x0000680001407983 */ /* 0x000ee80000300a00 */
[----:B------:R4:W-:Y:S04]  /*5d40*/  LDGSTS.E [R244+0x2c000], desc[UR16][R66.64], !P4 ;  /* 0x2c00000042f47fae */ /* 0x0009e8000e121850 */
[----:B------:R-:W4:Y:S01]  /*5d50*/  LDL.LU.64 R66, [R1+0x60] ;  /* 0x0000600001427983 */ /* 0x000f220000300a00 */
[----:B-1----:R-:W-:-:S04]  /*5d60*/  IMAD.WIDE R60, R7, 0x4, R60 ;  /* 0x00000004073c7825 */ /* 0x002fc800078e023c */
[C---:B--2---:R-:W-:Y:S01]  /*5d70*/  IMAD.WIDE R62, R7.reuse, 0x4, R62 ;  /* 0x00000004073e7825 */ /* 0x044fe200078e023e */
[----:B------:R1:W-:Y:S03]  /*5d80*/  LDGSTS.E [R244+0x20004], desc[UR16][R60.64], !P5 ;  /* 0x200040003cf47fae */ /* 0x0003e6000e921850 */
[C---:B---3--:R-:W-:Y:S01]  /*5d90*/  IMAD.WIDE R64, R7.reuse, 0x4, R64 ;  /* 0x0000000407407825 */ /* 0x048fe200078e0240 */
[----:B------:R2:W-:Y:S04]  /*5da0*/  LDGSTS.E [R244+0x24004], desc[UR16][R62.64], !P5 ;  /* 0x240040003ef47fae */ /* 0x0005e8000e921850 */
[----:B------:R3:W-:Y:S04]  /*5db0*/  LDGSTS.E [R244+0x28004], desc[UR16][R64.64], !P5 ;  /* 0x2800400040f47fae */ /* 0x0007e8000e921850 */
[----:B------:R-:W1:Y:S04]  /*5dc0*/  LDL.LU.64 R60, [R1+0x58] ;  /* 0x00005800013c7983 */ /* 0x000e680000300a00 */
[----:B------:R-:W2:Y:S01]  /*5dd0*/  LDL.LU.64 R62, [R1+0x50] ;  /* 0x00005000013e7983 */ /* 0x000ea20000300a00 */
[----:B----4-:R-:W-:-:S03]  /*5de0*/  IMAD.WIDE R66, R7, 0x4, R66 ;  /* 0x0000000407427825 */ /* 0x010fc600078e0242 */
[----:B------:R-:W3:Y:S04]  /*5df0*/  LDL.LU.64 R64, [R1+0x48] ;  /* 0x0000480001407983 */ /* 0x000ee80000300a00 */
[----:B------:R4:W-:Y:S04]  /*5e00*/  LDGSTS.E [R244+0x2c004], desc[UR16][R66.64], !P5 ;  /* 0x2c00400042f47fae */ /* 0x0009e8000e921850 */
[----:B------:R-:W4:Y:S01]  /*5e10*/  LDL.LU.64 R66, [R1+0x40] ;  /* 0x0000400001427983 */ /* 0x000f220000300a00 */
[----:B------:R-:W-:-:S05]  /*5e20*/  VIADD R3, R3, 0xffffffb8 ;  /* 0xffffffb803037836 */ /* 0x000fca0000000000 */
        /* <DEDUP_REMOVED lines=9> */
[C---:B--2---:R-:W-:Y:S01]  /*5ec0*/  IMAD.WIDE R62, R7.reuse, 0x4, R62 ;  /* 0x00000004073e7825 */ /* 0x044fe200078e023e */
[----:B------:R2:W-:Y:S03]  /*5ed0*/  LDGSTS.E [R244+0x20008], desc[UR16][R60.64], !P6 ;  /* 0x200080003cf47fae */ /* 0x0005e6000f121850 */
[C---:B---3--:R-:W-:Y:S01]  /*5ee0*/  IMAD.WIDE R64, R7.reuse, 0x4, R64 ;  /* 0x0000000407407825 */ /* 0x048fe200078e0240 */
[----:B------:R3:W-:Y:S04]  /*5ef0*/  LDGSTS.E [R244+0x24008], desc[UR16][R62.64], !P6 ;  /* 0x240080003ef47fae */ /* 0x0007e8000f121850 */
[----:B------:R3:W-:Y:S04]  /*5f00*/  LDGSTS.E [R244+0x28008], desc[UR16][R64.64], !P6 ;  /* 0x2800800040f47fae */ /* 0x0007e8000f121850 */
[----:B------:R-:W2:Y:S04]  /*5f10*/  LDL.LU.64 R60, [R1+0x38] ;  /* 0x00003800013c7983 */ /* 0x000ea80000300a00 */
[----:B------:R-:W3:Y:S01]  /*5f20*/  LDL.LU.64 R62, [R1+0x30] ;  /* 0x00003000013e7983 */ /* 0x000ee20000300a00 */
[----:B----4-:R-:W-:-:S03]  /*5f30*/  IMAD.WIDE R66, R7, 0x4, R66 ;  /* 0x0000000407427825 */ /* 0x010fc600078e0242 */
[----:B------:R-:W4:Y:S04]  /*5f40*/  LDL.LU.64 R64, [R1+0x28] ;  /* 0x0000280001407983 */ /* 0x000f280000300a00 */
[----:B------:R4:W-:Y:S04]  /*5f50*/  LDGSTS.E [R244+0x2c008], desc[UR16][R66.64], !P6 ;  /* 0x2c00800042f47fae */ /* 0x0009e8000f121850 */
[----:B------:R-:W4:Y:S01]  /*5f60*/  LDL.LU.64 R66, [R1+0x20] ;  /* 0x0000200001427983 */ /* 0x000f220000300a00 */
[----:B-1----:R-:W-:-:S05]  /*5f70*/  VIADD R3, R3, 0xffffffb5 ;  /* 0xffffffb503037836 */ /* 0x002fca0000000000 */
        /* <DEDUP_REMOVED lines=10> */
[----:B------:R-:W1:Y:S02]  /*6020*/  LDC R3, c[0x0][0x230] ;  /* 0x00008c00ff037b82 */ /* 0x000e640000000800 */
[----:B-1----:R-:W-:Y:S02]  /*6030*/  VIADD R3, R3, 0xffffffb1 ;  /* 0xffffffb103037836 */ /* 0x002fe40000000000 */
[----:B------:R-:W-:-:S04]  /*6040*/  IMAD.WIDE R88, R7, 0x4, R88 ;  /* 0x0000000407587825 */ /* 0x000fc800078e0258 */
[----:B--2---:R-:W-:-:S04]  /*6050*/  IMAD.WIDE R60, R7, 0x4, R60 ;  /* 0x00000004073c7825 */ /* 0x004fc800078e023c */
[C---:B---3--:R-:W-:Y:S01]  /*6060*/  IMAD.WIDE R62, R7.reuse, 0x4, R62 ;  /* 0x00000004073e7825 */ /* 0x048fe200078e023e */
[----:B------:R1:W-:Y:S03]  /*6070*/  LDGSTS.E [R244+0x2000c], desc[UR16][R60.64], !P0 ;  /* 0x2000c0003cf47fae */ /* 0x0003e6000c121850 */
[C---:B----4-:R-:W-:Y:S01]  /*6080*/  IMAD.WIDE R64, R7.reuse, 0x4, R64 ;  /* 0x0000000407407825 */ /* 0x050fe200078e0240 */
[----:B------:R2:W-:Y:S04]  /*6090*/  LDGSTS.E [R244+0x2400c], desc[UR16][R62.64], !P0 ;  /* 0x2400c0003ef47fae */ /* 0x0005e8000c121850 */
[----:B------:R3:W-:Y:S01]  /*60a0*/  LDGSTS.E [R244+0x2800c], desc[UR16][R64.64], !P0 ;  /* 0x2800c00040f47fae */ /* 0x0007e2000c121850 */
[----:B------:R-:W-:-:S05]  /*60b0*/  IMAD.WIDE R66, R7, 0x4, R66 ;  /* 0x0000000407427825 */ /* 0x000fca00078e0242 */
[----:B------:R4:W-:Y:S01]  /*60c0*/  LDGSTS.E [R244+0x2c00c], desc[UR16][R66.64], !P0 ;  /* 0x2c00c00042f47fae */ /* 0x0009e2000c121850 */
[----:B------:R-:W-:Y:S02]  /*60d0*/  ISETP.GE.U32.AND P0, PT, R3, 0x7fffff92, PT ;  /* 0x7fffff920300780c */ /* 0x000fe40003f06070 */
[----:B------:R-:W4:Y:S01]  /*60e0*/  LDC R3, c[0x0][0x230] ;  /* 0x00008c00ff037b82 */ /* 0x000f220000000800 */
[----:B-1----:R-:W-:-:S04]  /*60f0*/  IMAD.WIDE R60, R7, 0x4, R10 ;  /* 0x00000004073c7825 */ /* 0x002fc800078e020a */
[C---:B------:R-:W-:Y:S01]  /*6100*/  IMAD.WIDE R90, R7.reuse, 0x4, R90 ;  /* 0x00000004075a7825 */ /* 0x040fe200078e025a */
[----:B------:R1:W-:Y:S03]  /*6110*/  LDGSTS.E [R245+0x20000], desc[UR16][R60.64], !P1 ;  /* 0x200000003cf57fae */ /* 0x0003e6000c921850 */
[----:B--2---:R-:W-:-:S04]  /*6120*/  IMAD.WIDE R62, R7, 0x4, R4 ;  /* 0x00000004073e7825 */ /* 0x004fc800078e0204 */
[C---:B------:R-:W-:Y:S01]  /*6130*/  IMAD.WIDE R92, R7.reuse, 0x4, R92 ;  /* 0x00000004075c7825 */ /* 0x040fe200078e025c */
[----:B------:R2:W-:Y:S03]  /*6140*/  LDGSTS.E [R245+0x24000], desc[UR16][R62.64], !P1 ;  /* 0x240000003ef57fae */ /* 0x0005e6000c921850 */
[----:B---3--:R-:W-:-:S04]  /*6150*/  IMAD.WIDE R64, R7, 0x4, R12 ;  /* 0x0000000407407825 */ /* 0x008fc800078e020c */
[C---:B------:R-:W-:Y:S01]  /*6160*/  IMAD.WIDE R94, R7.reuse, 0x4, R94 ;  /* 0x00000004075e7825 */ /* 0x040fe200078e025e */
[----:B------:R3:W-:Y:S03]  /*6170*/  LDGSTS.E [R245+0x28000], desc[UR16][R64.64], !P1 ;  /* 0x2800000040f57fae */ /* 0x0007e6000c921850 */
[----:B----4-:R-:W-:-:S04]  /*6180*/  IMAD.WIDE R66, R7, 0x4, R14 ;  /* 0x0000000407427825 */ /* 0x010fc800078e020e */
[----:B------:R-:W-:Y:S01]  /*6190*/  IMAD.WIDE R96, R7, 0x4, R96 ;  /* 0x0000000407607825 */ /* 0x000fe200078e0260 */
[----:B------:R4:W-:Y:S03]  /*61a0*/  LDGSTS.E [R245+0x2c000], desc[UR16][R66.64], !P1 ;  /* 0x2c00000042f57fae */ /* 0x0009e6000c921850 */
[----:B------:R-:W-:Y:S02]  /*61b0*/  VIADD R3, R3, 0xffffffb0 ;  /* 0xffffffb003037836 */ /* 0x000fe40000000000 */
[----:B------:R-:W-:-:S04]  /*61c0*/  IMAD.WIDE R98, R7, 0x4, R98 ;  /* 0x0000000407627825 */ /* 0x000fc800078e0262 */
[----:B------:R-:W-:Y:S01]  /*61d0*/  IMAD.WIDE R100, R7, 0x4, R100 ;  /* 0x0000000407647825 */ /* 0x000fe200078e0264 */
[----:B------:R-:W-:-:S03]  /*61e0*/  ISETP.GE.U32.AND P1, PT, R3, 0x7fffff91, PT ;  /* 0x7fffff910300780c */ /* 0x000fc60003f26070 */
[C---:B------:R-:W-:Y:S01]  /*61f0*/  IMAD.WIDE R102, R7.reuse, 0x4, R102 ;  /* 0x0000000407667825 */ /* 0x040fe200078e0266 */
[----:B------:R-:W4:Y:S03]  /*6200*/  LDC R3, c[0x0][0x230] ;  /* 0x00008c00ff037b82 */ /* 0x000f260000000800 */
[----:B------:R-:W-:-:S04]  /*6210*/  IMAD.WIDE R104, R7, 0x4, R104 ;  /* 0x0000000407687825 */ /* 0x000fc800078e0268 */
        /* <DEDUP_REMOVED lines=10> */
[C---:B------:R-:W-:Y:S01]  /*62c0*/  IMAD.WIDE R126, R7.reuse, 0x4, R126 ;  /* 0x00000004077e7825 */ /* 0x040fe200078e027e */
[----:B------:R-:W4:Y:S03]  /*62d0*/  S2R R19, SR_TID.X ;  /* 0x0000000000137919 */ /* 0x000f260000002100 */
[C---:B-1----:R-:W-:Y:S01]  /*62e0*/  IMAD.WIDE R60, R7.reuse, 0x4, R242 ;  /* 0x00000004073c7825 */ /* 0x042fe200078e02f2 */
[----:B------:R-:W5:Y:S03]  /*62f0*/  LDL.LU.64 R10, [R1+0x6b0] ;  /* 0x0006b000010a7983 */ /* 0x000f660000300a00 */
[C---:B--2---:R-:W-:Y:S01]  /*6300*/  IMAD.WIDE R62, R7.reuse, 0x4, R240 ;  /* 0x00000004073e7825 */ /* 0x044fe200078e02f0 */
[----:B------:R1:W-:Y:S03]  /*6310*/  LDGSTS.E [R245+0x20004], desc[UR16][R60.64], !P2 ;  /* 0x200040003cf57fae */ /* 0x0003e6000d121850 */
[C---:B---3--:R-:W-:Y:S01]  /*6320*/  IMAD.WIDE R64, R7.reuse, 0x4, R68 ;  /* 0x0000000407407825 */ /* 0x048fe200078e0244 */
[----:B------:R2:W-:Y:S03]  /*6330*/  LDGSTS.E [R245+0x24004], desc[UR16][R62.64], !P2 ;  /* 0x240040003ef57fae */ /* 0x0005e6000d121850 */
[----:B----4-:R-:W-:Y:S01]  /*6340*/  IMAD.WIDE R66, R7, 0x4, R70 ;  /* 0x0000000407427825 */ /* 0x010fe200078e0246 */
[----:B------:R3:W-:Y:S03]  /*6350*/  LDGSTS.E [R245+0x28004], desc[UR16][R64.64], !P2 ;  /* 0x2800400040f57fae */ /* 0x0007e6000d121850 */
[----:B------:R-:W-:Y:S01]  /*6360*/  VIADD R3, R3, 0xffffffaf ;  /* 0xffffffaf03037836 */ /* 0x000fe20000000000 */
[----:B------:R4:W-:Y:S04]  /*6370*/  LDGSTS.E [R245+0x2c004], desc[UR16][R66.64], !P2 ;  /* 0x2c00400042f57fae */ /* 0x0009e8000d121850 */
[----:B------:R-:W-:Y:S01]  /*6380*/  ISETP.GE.U32.AND P2, PT, R3, 0x7fffff90, PT ;  /* 0x7fffff900300780c */ /* 0x000fe20003f46070 */
[C---:B------:R-:W-:Y:S01]  /*6390*/  IMAD.WIDE R128, R7.reuse, 0x4, R128 ;  /* 0x0000000407807825 */ /* 0x040fe200078e0280 */
[----:B------:R-:W4:Y:S01]  /*63a0*/  LDC R3, c[0x0][0x230] ;  /* 0x00008c00ff037b82 */ /* 0x000f220000000800 */
[----:B------:R-:W5:Y:S02]  /*63b0*/  LDL.LU.64 R4, [R1+0x6a8] ;  /* 0x0006a80001047983 */ /* 0x000f640000300a00 */
[----:B-1----:R-:W-:-:S02]  /*63c0*/  IMAD.WIDE R60, R7, 0x4, R72 ;  /* 0x00000004073c7825 */ /* 0x002fc400078e0248 */
[----:B------:R-:W5:Y:S02]  /*63d0*/  LDL.LU.64 R12, [R1+0x6a0] ;  /* 0x0006a000010c7983 */ /* 0x000f640000300a00 */
[C---:B--2---:R-:W-:Y:S02]  /*63e0*/  IMAD.WIDE R62, R7.reuse, 0x4, R74 ;  /* 0x00000004073e7825 */ /* 0x044fe400078e024a */
[----:B------:R1:W-:Y:S02]  /*63f0*/  LDGSTS.E [R245+0x20008], desc[UR16][R60.64], !P3 ;  /* 0x200080003cf57fae */ /* 0x0003e4000d921850 */
[C---:B---3--:R-:W-:Y:S02]  /*6400*/  IMAD.WIDE R64, R7.reuse, 0x4, R76 ;  /* 0x0000000407407825 */ /* 0x048fe400078e024c */
[----:B------:R2:W-:Y:S02]  /*6410*/  LDGSTS.E [R245+0x24008], desc[UR16][R62.64], !P3 ;  /* 0x240080003ef57fae */ /* 0x0005e4000d921850 */
[----:B----4-:R-:W-:-:S02]  /*6420*/  IMAD.WIDE R66, R7, 0x4, R78 ;  /* 0x0000000407427825 */ /* 0x010fc400078e024e */
[----:B------:R3:W-:Y:S04]  /*6430*/  LDGSTS.E [R245+0x28008], desc[UR16][R64.64], !P3 ;  /* 0x2800800040f57fae */ /* 0x0007e8000d921850 */
[----:B------:R4:W-:Y:S01]  /*6440*/  LDGSTS.E [R245+0x2c008], desc[UR16][R66.64], !P3 ;  /* 0x2c00800042f57fae */ /* 0x0009e2000d921850 */
[----:B------:R-:W-:Y:S02]  /*6450*/  VIADD R3, R3, 0xffffffae ;  /* 0xffffffae03037836 */ /* 0x000fe40000000000 */
[----:B------:R-:W-:-:S04]  /*6460*/  IMAD.WIDE R130, R7, 0x4, R130 ;  /* 0x0000000407827825 */ /* 0x000fc800078e0282 */
[----:B------:R-:W-:Y:S01]  /*6470*/  IMAD.WIDE R132, R7, 0x4, R132 ;  /* 0x0000000407847825 */ /* 0x000fe200078e0284 */
[----:B------:R-:W-:Y:S01]  /*6480*/  ISETP.GE.U32.AND P3, PT, R3, 0x7fffff8f, PT ;  /* 0x7fffff8f0300780c */ /* 0x000fe20003f66070 */
[----:B------:R-:W5:Y:S01]  /*6490*/  LDL.LU.64 R14, [R1+0x698] ;  /* 0x00069800010e7983 */ /* 0x000f620000300a00 */
[----:B------:R-:W4:Y:S01]  /*64a0*/  LDC R3, c[0x0][0x230] ;  /* 0x00008c00ff037b82 */ /* 0x000f220000000800 */
[----:B-1----:R-:W-:-:S04]  /*64b0*/  IMAD.WIDE R60, R7, 0x4, R80 ;  /* 0x00000004073c7825 */ /* 0x002fc800078e0250 */
[C---:B--2---:R-:W-:Y:S01]  /*64c0*/  IMAD.WIDE R62, R7.reuse, 0x4, R82 ;  /* 0x00000004073e7825 */ /* 0x044fe200078e0252 */
[----:B------:R1:W-:Y:S03]  /*64d0*/  LDGSTS.E [R245+0x2000c], desc[UR16][R60.64], !P4 ;  /* 0x2000c0003cf57fae */ /* 0x0003e6000e121850 */
[C---:B---3--:R-:W-:Y:S01]  /*64e0*/  IMAD.WIDE R64, R7.reuse, 0x4, R84 ;  /* 0x0000000407407825 */ /* 0x048fe200078e0254 */
[----:B------:R-:W-:Y:S03]  /*64f0*/  LDGSTS.E [R245+0x2400c], desc[UR16][R62.64], !P4 ;  /* 0x2400c0003ef57fae */ /* 0x000fe6000e121850 */
[C---:B----4-:R-:W-:Y:S01]  /*6500*/  IMAD.WIDE R66, R7.reuse, 0x4, R86 ;  /* 0x0000000407427825 */ /* 0x050fe200078e0256 */
[----:B------:R-:W-:Y:S04]  /*6510*/  LDGSTS.E [R245+0x2800c], desc[UR16][R64.64], !P4 ;  /* 0x2800c00040f57fae */ /* 0x000fe8000e121850 */
[----:B------:R-:W-:Y:S01]  /*6520*/  LDGSTS.E [R245+0x2c00c], desc[UR16][R66.64], !P4 ;  /* 0x2c00c00042f57fae */ /* 0x000fe2000e121850 */
[----:B------:R-:W-:-:S04]  /*6530*/  IMAD.WIDE R134, R7, 0x4, R134 ;  /* 0x0000000407867825 */ /* 0x000fc800078e0286 */
[----:B------:R-:W-:Y:S01]  /*6540*/  IMAD.WIDE R136, R7, 0x4, R136 ;  /* 0x0000000407887825 */ /* 0x000fe200078e0288 */
[----:B------:R-:W-:Y:S01]  /*6550*/  IADD3 R3, R3, -0x53, RZ ;  /* 0xffffffad03037810 */ /* 0x000fe20007ffe0ff */
[----:B------:R-:W-:Y:S02]  /*6560*/  LDGSTS.E [R246+0x20000], desc[UR16][R88.64], !P5 ;  /* 0x2000000058f67fae */ /* 0x000fe4000e921850 */
[----:B------:R-:W-:Y:S01]  /*6570*/  IMAD.WIDE R138, R7, 0x4, R138 ;  /* 0x00000004078a7825 */ /* 0x000fe200078e028a */
[----:B------:R-:W-:Y:S01]  /*6580*/  ISETP.GE.U32.AND P4, PT, R3, 0x7fffff8e, PT ;  /* 0x7fffff8e0300780c */ /* 0x000fe20003f86070 */
[----:B------:R-:W-:Y:S01]  /*6590*/  LDGSTS.E [R246+0x24000], desc[UR16][R90.64], !P5 ;  /* 0x240000005af67fae */ /* 0x000fe2000e921850 */
[----:B------:R-:W2:Y:S03]  /*65a0*/  LDC R3, c[0x0][0x230] ;  /* 0x00008c00ff037b82 */ /* 0x000ea60000000800 */
[----:B------:R-:W-:Y:S04]  /*65b0*/  LDGSTS.E [R246+0x28000], desc[UR16][R92.64], !P5 ;  /* 0x280000005cf67fae */ /* 0x000fe8000e921850 */
[----:B------:R-:W-:Y:S01]  /*65c0*/  LDGSTS.E [R246+0x2c000], desc[UR16][R94.64], !P5 ;  /* 0x2c0000005ef67fae */ /* 0x000fe2000e921850 */
[----:B------:R-:W-:-:S04]  /*65d0*/  IMAD.WIDE R140, R7, 0x4, R140 ;  /* 0x00000004078c7825 */ /* 0x000fc800078e028c */
[C---:B------:R-:W-:Y:S01]  /*65e0*/  IMAD.WIDE R142, R7.reuse, 0x4, R142 ;  /* 0x00000004078e7825 */ /* 0x040fe200078e028e */
[----:B------:R-:W-:Y:S03]  /*65f0*/  LDGSTS.E [R246+0x20004], desc[UR16][R96.64], !P6 ;  /* 0x2000400060f67fae */ /* 0x000fe6000f121850 */
[C---:B------:R-:W-:Y:S01]  /*6600*/  IMAD.WIDE R144, R7.reuse, 0x4, R144 ;  /* 0x0000000407907825 */ /* 0x040fe200078e0290 */
[----:B------:R-:W-:Y:S03]  /*6610*/  LDGSTS.E [R246+0x24004], desc[UR16][R98.64], !P6 ;  /* 0x2400400062f67fae */ /* 0x000fe6000f121850 */
[C---:B------:R-:W-:Y:S01]  /*6620*/  IMAD.WIDE R146, R7.reuse, 0x4, R146 ;  /* 0x0000000407927825 */ /* 0x040fe200078e0292 */
[----:B------:R-:W-:Y:S03]  /*6630*/  LDGSTS.E [R246+0x28004], desc[UR16][R100.64], !P6 ;  /* 0x2800400064f67fae */ /* 0x000fe6000f121850 */
[----:B------:R-:W-:Y:S01]  /*6640*/  IMAD.WIDE R148, R7, 0x4, R148 ;  /* 0x0000000407947825 */ /* 0x000fe200078e0294 */
[----:B------:R-:W-:Y:S01]  /*6650*/  LDGSTS.E [R246+0x2c004], desc[UR16][R102.64], !P6 ;  /* 0x2c00400066f67fae */ /* 0x000fe2000f121850 */
[----:B------:R-:W-:Y:S01]  /*6660*/  LOP3.LUT R19, R19, 0x1f, RZ, 0xc0, !PT ;  /* 0x0000001f13137812 */ /* 0x000fe200078ec0ff */
[----:B-1----:R-:W1:Y:S01]  /*6670*/  LDC R60, c[0x0][0x230] ;  /* 0x00008c00ff3c7b82 */ /* 0x002e620000000800 */
[----:B--2---:R-:W-:Y:S01]  /*6680*/  VIADD R3, R3, 0xffffffac ;  /* 0xffffffac03037836 */ /* 0x004fe20000000000 */
[----:B------:R-:W-:Y:S04]  /*6690*/  LDGSTS.E [R246+0x20008], desc[UR16][R104.64], !P0 ;  /* 0x2000800068f67fae */ /* 0x000fe8000c121850 */
[----:B------:R-:W-:Y:S01]  /*66a0*/  ISETP.GE.U32.AND P5, PT, R3, 0x7fffff8d, PT ;  /* 0x7fffff8d0300780c */ /* 0x000fe20003fa6070 */
[----:B------:R-:W-:Y:S01]  /*66b0*/  LDGSTS.E [R246+0x24008], desc[UR16][R106.64], !P0 ;  /* 0x240080006af67fae */ /* 0x000fe2000c121850 */
[----:B------:R-:W2:Y:S03]  /*66c0*/  LDC R3, c[0x0][0x230] ;  /* 0x00008c00ff037b82 */ /* 0x000ea60000000800 */
[----:B------:R-:W-:Y:S04]  /*66d0*/  LDGSTS.E [R246+0x28008], desc[UR16][R108.64], !P0 ;  /* 0x280080006cf67fae */ /* 0x000fe8000c121850 */
[----:B------:R-:W-:Y:S04]  /*66e0*/  LDGSTS.E [R246+0x2c008], desc[UR16][R110.64], !P0 ;  /* 0x2c0080006ef67fae */ /* 0x000fe8000c121850 */
[----:B------:R-:W-:Y:S04]  /*66f0*/  LDGSTS.E [R246+0x2000c], desc[UR16][R112.64], !P1 ;  /* 0x2000c00070f67fae */ /* 0x000fe8000c921850 */
[----:B------:R-:W-:Y:S04]  /*6700*/  LDGSTS.E [R246+0x2400c], desc[UR16][R114.64], !P1 ;  /* 0x2400c00072f67fae */ /* 0x000fe8000c921850 */
[----:B------:R-:W-:Y:S04]  /*6710*/  LDGSTS.E [R246+0x2800c], desc[UR16][R116.64], !P1 ;  /* 0x2800c00074f67fae */ /* 0x000fe8000c921850 */
[----:B------:R-:W-:Y:S01]  /*6720*/  LDGSTS.E [R246+0x2c00c], desc[UR16][R118.64], !P1 ;  /* 0x2c00c00076f67fae */ /* 0x000fe2000c921850 */
[----:B--2---:R-:W-:-:S03]  /*6730*/  VIADD R3, R3, 0xffffffab ;  /* 0xffffffab03037836 */ /* 0x004fc60000000000 */
[----:B------:R-:W-:Y:S02]  /*6740*/  LDGSTS.E [R247+0x20000], desc[UR16][R120.64], !P2 ;  /* 0x2000000078f77fae */ /* 0x000fe4000d121850 */
[----:B------:R-:W-:Y:S02]  /*6750*/  ISETP.GE.U32.AND P6, PT, R3, 0x7fffff8c, PT ;  /* 0x7fffff8c0300780c */ /* 0x000fe40003fc6070 */
[----:B------:R-:W2:Y:S01]  /*6760*/  LDC R3, c[0x0][0x230] ;  /* 0x00008c00ff037b82 */ /* 0x000ea20000000800 */
        /* <DEDUP_REMOVED lines=9> */
[----:B------:R-:W-:Y:S01]  /*6800*/  LDGSTS.E [R247+0x20008], desc[UR16][R136.64], !P4 ;  /* 0x2000800088f77fae */ /* 0x000fe2000e121850 */
[----:B------:R-:W2:Y:S01]  /*6810*/  LDC R3, c[0x0][0x230] ;  /* 0x00008c00ff037b82 */ /* 0x000ea20000000800 */
[----:B------:R-:W-:Y:S02]  /*6820*/  IMAD.WIDE R150, R7, 0x4, R150 ;  /* 0x0000000407967825 */ /* 0x000fe400078e0296 */
        /* <DEDUP_REMOVED lines=9> */
[----:B------:R-:W2:Y:S02]  /*68c0*/  LDC R3, c[0x0][0x230] ;  /* 0x00008c00ff037b82 */ /* 0x000ea40000000800 */
[----:B--2---:R-:W-:-:S05]  /*68d0*/  VIADD R3, R3, 0xffffffa8 ;  /* 0xffffffa803037836 */ /* 0x004fca0000000000 */
[----:B------:R-:W-:Y:S02]  /*68e0*/  ISETP.GE.U32.AND P2, PT, R3, 0x7fffff89, PT ;  /* 0x7fffff890300780c */ /* 0x000fe40003f46070 */
[----:B------:R-:W2:Y:S02]  /*68f0*/  LDC R3, c[0x0][0x230] ;  /* 0x00008c00ff037b82 */ /* 0x000ea40000000800 */
[----:B--2---:R-:W-:-:S05]  /*6900*/  VIADD R3, R3, 0xffffffa7 ;  /* 0xffffffa703037836 */ /* 0x004fca0000000000 */
[----:B------:R-:W-:Y:S02]  /*6910*/  ISETP.GE.U32.AND P3, PT, R3, 0x7fffff88, PT ;  /* 0x7fffff880300780c */ /* 0x000fe40003f66070 */
[----:B------:R-:W2:Y:S01]  /*6920*/  LDC R3, c[0x0][0x230] ;  /* 0x00008c00ff037b82 */ /* 0x000ea20000000800 */
[----:B------:R-:W-:-:S07]  /*6930*/  ISETP.GE.AND P5, PT, R19, R16, PT ;  /* 0x000000101300720c */ /* 0x000fce0003fa6270 */
[----:B------:R-:W3:Y:S01]  /*6940*/  LDC R16, c[0x0][0x230] ;  /* 0x00008c00ff107b82 */ /* 0x000ee20000000800 */
[----:B------:R-:W-:-:S04]  /*6950*/  IMAD.WIDE R152, R7, 0x4, R152 ;  /* 0x0000000407987825 */ /* 0x000fc800078e0298 */
[C---:B------:R-:W-:Y:S01]  /*6960*/  IMAD.WIDE R154, R7.reuse, 0x4, R154 ;  /* 0x00000004079a7825 */ /* 0x040fe200078e029a */
[----:B------:R-:W-:Y:S02]  /*6970*/  LDGSTS.E [R248+0x20000], desc[UR16][R152.64], !P6 ;  /* 0x2000000098f87fae */ /* 0x000fe4000f121850 */
[----:B------:R-:W4:Y:S01]  /*6980*/  LDC R19, c[0x0][0x230] ;  /* 0x00008c00ff137b82 */ /* 0x000f220000000800 */
[C---:B------:R-:W-:Y:S01]  /*6990*/  IMAD.WIDE R156, R7.reuse, 0x4, R156 ;  /* 0x00000004079c7825 */ /* 0x040fe200078e029c */
[----:B------:R-:W-:Y:S03]  /*69a0*/  LDGSTS.E [R248+0x24000], desc[UR16][R154.64], !P6 ;  /* 0x240000009af87fae */ /* 0x000fe6000f121850 */
[----:B------:R-:W-:Y:S01]  /*69b0*/  IMAD.WIDE R158, R7, 0x4, R158 ;  /* 0x00000004079e7825 */ /* 0x000fe200078e029e */
[----:B------:R-:W-:Y:S01]  /*69c0*/  LDGSTS.E [R248+0x28000], desc[UR16][R156.64], !P6 ;  /* 0x280000009cf87fae */ /* 0x000fe2000f121850 */
[----:B--2---:R-:W-:-:S02]  /*69d0*/  IADD3 R3, R3, -0x5a, RZ ;  /* 0xffffffa603037810 */ /* 0x004fc40007ffe0ff */
[----:B------:R-:W-:Y:S01]  /*69e0*/  IMAD.WIDE R160, R7, 0x4, R160 ;  /* 0x0000000407a07825 */ /* 0x000fe200078e02a0 */
[----:B------:R-:W-:Y:S01]  /*69f0*/  LDGSTS.E [R248+0x2c000], desc[UR16][R158.64], !P6 ;  /* 0x2c0000009ef87fae */ /* 0x000fe2000f121850 */
[----:B------:R-:W-:Y:S02]  /*6a00*/  ISETP.GE.U32.AND P4, PT, R3, 0x7fffff87, PT ;  /* 0x7fffff870300780c */ /* 0x000fe40003f86070 */
[----:B------:R-:W-:Y:S01]  /*6a10*/  SEL R3, RZ, 0x4, P5 ;  /* 0x00000004ff037807 */ /* 0x000fe20002800000 */
[----:B------:R-:W-:Y:S01]  /*6a20*/  IMAD.WIDE R162, R7, 0x4, R162 ;  /* 0x0000000407a27825 */ /* 0x000fe200078e02a2 */
[----:B------:R-:W-:Y:S01]  /*6a30*/  ISETP.GT.AND P5, PT, R252, 0x5f, PT ;  /* 0x0000005ffc00780c */ /* 0x000fe20003fa4270 */
[----:B------:R-:W-:Y:S03]  /*6a40*/  LDGSTS.E [R248+0x20004], desc[UR16][R160.64], !P0 ;  /* 0x20004000a0f87fae */ /* 0x000fe6000c121850 */
[----:B------:R-:W-:Y:S01]  /*6a50*/  SEL R3, R3, RZ, P5 ;  /* 0x000000ff03037207 */ /* 0x000fe20002800000 */
[----:B------:R-:W-:Y:S01]  /*6a60*/  IMAD.WIDE R164, R7, 0x4, R164 ;  /* 0x0000000407a47825 */ /* 0x000fe200078e02a4 */
[----:B------:R-:W-:Y:S02]  /*6a70*/  LDGSTS.E [R248+0x24004], desc[UR16][R162.64], !P0 ;  /* 0x24004000a2f87fae */ /* 0x000fe4000c121850 */
[----:B------:R-:W-:-:S02]  /*6a80*/  ISETP.NE.U32.AND P5, PT, R3, RZ, PT ;  /* 0x000000ff0300720c */ /* 0x000fc40003fa5070 */
[----:B------:R-:W2:Y:S01]  /*6a90*/  LDC R3, c[0x0][0x230] ;  /* 0x00008c00ff037b82 */ /* 0x000ea20000000800 */
        /* <DEDUP_REMOVED lines=12> */
[----:B--2---:R-:W-:Y:S01]  /*6b60*/  VIADD R3, R3, 0xffffffa5 ;  /* 0xffffffa503037836 */ /* 0x004fe20000000000 */
[----:B------:R-:W-:Y:S04]  /*6b70*/  LDGSTS.E [R248+0x2000c], desc[UR16][R176.64], !P2 ;  /* 0x2000c000b0f87fae */ /* 0x000fe8000d121850 */
[----:B------:R-:W-:Y:S01]  /*6b80*/  ISETP.GE.U32.AND P0, PT, R3, 0x7fffff86, PT ;  /* 0x7fffff860300780c */ /* 0x000fe20003f06070 */
[----:B---3--:R-:W-:-:S02]  /*6b90*/  VIADD R3, R16, 0xffffffa4 ;  /* 0xffffffa410037836 */ /* 0x008fc40000000000 */
[----:B------:R-:W2:Y:S01]  /*6ba0*/  LDC R16, c[0x0][0x230] ;  /* 0x00008c00ff107b82 */ /* 0x000ea20000000800 */
[----:B------:R-:W-:Y:S02]  /*6bb0*/  IMAD.WIDE R178, R7, 0x4, R178 ;  /* 0x0000000407b27825 */ /* 0x000fe400078e02b2 */
[----:B------:R-:W-:Y:S02]  /*6bc0*/  ISETP.GE.U32.AND P1, PT, R3, 0x7fffff85, PT ;  /* 0x7fffff850300780c */ /* 0x000fe40003f26070 */
[----:B----4-:R-:W-:Y:S01]  /*6bd0*/  VIADD R3, R19, 0xffffffa3 ;  /* 0xffffffa313037836 */ /* 0x010fe20000000000 */
[----:B------:R-:W-:Y:S01]  /*6be0*/  LDGSTS.E [R248+0x2400c], desc[UR16][R178.64], !P2 ;  /* 0x2400c000b2f87fae */ /* 0x000fe2000d121850 */
[C---:B------:R-:W-:Y:S01]  /*6bf0*/  IMAD.WIDE R180, R7.reuse, 0x4, R180 ;  /* 0x0000000407b47825 */ /* 0x040fe200078e02b4 */
[----:B------:R-:W3:Y:S03]  /*6c00*/  LDC R19, c[0x0][0x230] ;  /* 0x00008c00ff137b82 */ /* 0x000ee60000000800 */
        /* <DEDUP_REMOVED lines=17> */
[----:B------:R-:W-:Y:S01]  /*6d20*/  ISETP.GE.U32.AND P2, PT, R3, 0x7fffff84, PT ;  /* 0x7fffff840300780c */ /* 0x000fe20003f46070 */
[----:B------:R-:W-:Y:S02]  /*6d30*/  LDGSTS.E [R249+0x28004], desc[UR16][R196.64], !P4 ;  /* 0x28004000c4f97fae */ /* 0x000fe4000e121850 */
[----:B------:R-:W-:-:S02]  /*6d40*/  IMAD.WIDE R200, R7, 0x4, R200 ;  /* 0x0000000407c87825 */ /* 0x000fc400078e02c8 */
[----:B------:R-:W-:Y:S02]  /*6d50*/  LDGSTS.E [R249+0x2c004], desc[UR16][R198.64], !P4 ;  /* 0x2c004000c6f97fae */ /* 0x000fe4000e121850 */
[C---:B------:R-:W-:Y:S02]  /*6d60*/  IMAD.WIDE R202, R7.reuse, 0x4, R202 ;  /* 0x0000000407ca7825 */ /* 0x040fe400078e02ca */
[----:B------:R-:W-:Y:S02]  /*6d70*/  LDGSTS.E [R249+0x20008], desc[UR16][R200.64], !P0 ;  /* 0x20008000c8f97fae */ /* 0x000fe4000c121850 */
[C---:B------:R-:W-:Y:S02]  /*6d80*/  IMAD.WIDE R204, R7.reuse, 0x4, R204 ;  /* 0x0000000407cc7825 */ /* 0x040fe400078e02cc */
[----:B------:R4:W-:Y:S02]  /*6d90*/  STL [R1], RZ ;  /* 0x000000ff01007387 */ /* 0x0009e40000100800 */
[----:B------:R-:W-:-:S02]  /*6da0*/  IMAD.WIDE R206, R7, 0x4, R206 ;  /* 0x0000000407ce7825 */ /* 0x000fc400078e02ce */
[----:B------:R-:W-:Y:S02]  /*6db0*/  LDGSTS.E [R249+0x24008], desc[UR16][R202.64], !P0 ;  /* 0x24008000caf97fae */ /* 0x000fe4000c121850 */
[----:B-1----:R-:W-:Y:S02]  /*6dc0*/  VIADD R3, R60, 0xffffffa2 ;  /* 0xffffffa23c037836 */ /* 0x002fe40000000000 */
[C---:B------:R-:W-:Y:S01]  /*6dd0*/  IMAD.WIDE R208, R7.reuse, 0x4, R208 ;  /* 0x0000000407d07825 */ /* 0x040fe200078e02d0 */
[----:B------:R4:W-:Y:S03]  /*6de0*/  STL [R1+0x4], RZ ;  /* 0x000004ff01007387 */ /* 0x0009e60000100800 */
[C---:B------:R-:W-:Y:S01]  /*6df0*/  IMAD.WIDE R210, R7.reuse, 0x4, R210 ;  /* 0x0000000407d27825 */ /* 0x040fe200078e02d2 */
[----:B------:R-:W-:Y:S03]  /*6e00*/  LDGSTS.E [R249+0x28008], desc[UR16][R204.64], !P0 ;  /* 0x28008000ccf97fae */ /* 0x000fe6000c121850 */
[C---:B------:R-:W-:Y:S01]  /*6e10*/  IMAD.WIDE R212, R7.reuse, 0x4, R212 ;  /* 0x0000000407d47825 */ /* 0x040fe200078e02d4 */
[----:B------:R4:W-:Y:S03]  /*6e20*/  STL [R1+0x8], RZ ;  /* 0x000008ff01007387 */ /* 0x0009e60000100800 */
[----:B------:R-:W-:Y:S01]  /*6e30*/  IMAD.WIDE R214, R7, 0x4, R214 ;  /* 0x0000000407d67825 */ /* 0x000fe200078e02d6 */
[----:B------:R-:W-:Y:S01]  /*6e40*/  LDGSTS.E [R249+0x2c008], desc[UR16][R206.64], !P0 ;  /* 0x2c008000cef97fae */ /* 0x000fe2000c121850 */
[----:B------:R-:W-:-:S03]  /*6e50*/  ISETP.GE.U32.AND P0, PT, R3, 0x7fffff83, PT ;  /* 0x7fffff830300780c */ /* 0x000fc60003f06070 */
[----:B------:R4:W-:Y:S01]  /*6e60*/  STL [R1+0xc], RZ ;  /* 0x00000cff01007387 */ /* 0x0009e20000100800 */
[----:B------:R-:W-:-:S03]  /*6e70*/  IMAD.WIDE R216, R7, 0x4, R216 ;  /* 0x0000000407d87825 */ /* 0x000fc600078e02d8 */
[----:B------:R4:W-:Y:S01]  /*6e80*/  STL [R1+0x10], RZ ;  /* 0x000010ff01007387 */ /* 0x0009e20000100800 */
[----:B--2---:R-:W-:Y:S02]  /*6e90*/  VIADD R3, R16, 0xffffffa1 ;  /* 0xffffffa110037836 */ /* 0x004fe40000000000 */
[C---:B------:R-:W-:Y:S01]  /*6ea0*/  IMAD.WIDE R218, R7.reuse, 0x4, R218 ;  /* 0x0000000407da7825 */ /* 0x040fe200078e02da */
[----:B------:R4:W-:Y:S03]  /*6eb0*/  STL [R1+0x14], RZ ;  /* 0x000014ff01007387 */ /* 0x0009e60000100800 */
[C---:B------:R-:W-:Y:S01]  /*6ec0*/  IMAD.WIDE R220, R7.reuse, 0x4, R220 ;  /* 0x0000000407dc7825 */ /* 0x040fe200078e02dc */
[----:B------:R-:W-:Y:S04]  /*6ed0*/  LDGSTS.E [R249+0x2000c], desc[UR16][R208.64], !P1 ;  /* 0x2000c000d0f97fae */ /* 0x000fe8000c921850 */
[----:B------:R4:W-:Y:S01]  /*6ee0*/  STL [R1+0x18], RZ ;  /* 0x000018ff01007387 */ /* 0x0009e20000100800 */
[----:B------:R-:W-:-:S03]  /*6ef0*/  IMAD.WIDE R222, R7, 0x4, R222 ;  /* 0x0000000407de7825 */ /* 0x000fc600078e02de */
[----:B------:R-:W-:Y:S01]  /*6f00*/  LDGSTS.E [R249+0x2400c], desc[UR16][R210.64], !P1 ;  /* 0x2400c000d2f97fae */ /* 0x000fe2000c921850 */
[----:B---3--:R-:W-:-:S03]  /*6f10*/  VIADD R61, R19, 0xffffffa0 ;  /* 0xffffffa0133d7836 */ /* 0x008fc60000000000 */
[----:B------:R4:W-:Y:S04]  /*6f20*/  STL [R1+0x1c], RZ ;  /* 0x00001cff01007387 */ /* 0x0009e80000100800 */
[----:B------:R-:W-:Y:S04]  /*6f30*/  LDGSTS.E [R249+0x2800c], desc[UR16][R212.64], !P1 ;  /* 0x2800c000d4f97fae */ /* 0x000fe8000c921850 */
[----:B------:R4:W-:Y:S04]  /*6f40*/  STL [R1+0x20], RZ ;  /* 0x000020ff01007387 */ /* 0x0009e80000100800 */
[----:B------:R-:W-:Y:S01]  /*6f50*/  LDGSTS.E [R249+0x2c00c], desc[UR16][R214.64], !P1 ;  /* 0x2c00c000d6f97fae */ /* 0x000fe2000c921850 */
[----:B------:R-:W-:-:S03]  /*6f60*/  ISETP.GE.U32.AND P1, PT, R3, 0x7fffff82, PT ;  /* 0x7fffff820300780c */ /* 0x000fc60003f26070 */
[----:B------:R4:W-:Y:S04]  /*6f70*/  STL [R1+0x24], RZ ;  /* 0x000024ff01007387 */ /* 0x0009e80000100800 */
[----:B------:R1:W-:Y:S04]  /*6f80*/  LDGSTS.E [R250+0x20000], desc[UR16][R216.64], !P2 ;  /* 0x20000000d8fa7fae */ /* 0x0003e8000d121850 */
[----:B------:R4:W-:Y:S01]  /*6f90*/  STL [R1+0x28], RZ ;  /* 0x000028ff01007387 */ /* 0x0009e20000100800 */
[----:B------:R-:W-:-:S03]  /*6fa0*/  IMAD.WIDE R224, R7, 0x4, R224 ;  /* 0x0000000407e07825 */ /* 0x000fc600078e02e0 */
[----:B------:R2:W-:Y:S04]  /*6fb0*/  LDGSTS.E [R250+0x24000], desc[UR16][R218.64], !P2 ;  /* 0x24000000dafa7fae */ /* 0x0005e8000d121850 */
[----:B------:R4:W-:Y:S01]  /*6fc0*/  STL [R1+0x2c], RZ ;  /* 0x00002cff01007387 */ /* 0x0009e20000100800 */
[----:B------:R-:W-:-:S03]  /*6fd0*/  IMAD.WIDE R226, R7, 0x4, R226 ;  /* 0x0000000407e27825 */ /* 0x000fc600078e02e2 */
[----:B------:R3:W-:Y:S04]  /*6fe0*/  LDGSTS.E [R250+0x28000], desc[UR16][R220.64], !P2 ;  /* 0x28000000dcfa7fae */ /* 0x0007e8000d121850 */
[----:B------:R4:W-:Y:S01]  /*6ff0*/  STL [R1+0x30], RZ ;  /* 0x000030ff01007387 */ /* 0x0009e20000100800 */
[----:B------:R-:W-:-:S03]  /*7000*/  IMAD.WIDE R228, R7, 0x4, R228 ;  /* 0x0000000407e47825 */ /* 0x000fc600078e02e4 */
[----:B------:R4:W-:Y:S01]  /*7010*/  LDGSTS.E [R250+0x2c000], desc[UR16][R222.64], !P2 ;  /* 0x2c000000defa7fae */ /* 0x0009e2000d121850 */
[----:B------:R-:W-:-:S03]  /*7020*/  ISETP.GE.U32.AND P2, PT, R61, 0x7fffff81, PT ;  /* 0x7fffff813d00780c */ /* 0x000fc60003f46070 */
[----:B------:R1:W-:Y:S01]  /*7030*/  STL [R1+0x34], RZ ;  /* 0x000034ff01007387 */ /* 0x0003e20000100800 */
[----:B------:R-:W-:-:S03]  /*7040*/  IMAD.WIDE R230, R7, 0x4, R230 ;  /* 0x0000000407e67825 */ /* 0x000fc600078e02e6 */
        /* <DEDUP_REMOVED lines=33> */
[----:B------:R-:W-:Y:S04]  /*7260*/  LDGSTS.E [R250+0x2000c], desc[UR16][R58.64], !P2 ;  /* 0x2000c0003afa7fae */ /* 0x000fe8000d121850 */
        /* <DEDUP_REMOVED lines=8> */
[----:B------:R4:W-:Y:S04]  /*72f0*/  LDGSTS.E [R250+0x2c00c], desc[UR16][R56.64], !P2 ;  /* 0x2c00c00038fa7fae */ /* 0x0009e8000d121850 */
[----:B------:R1:W-:Y:S01]  /*7300*/  STL [R1+0x78], RZ ;  /* 0x000078ff01007387 */ /* 0x0003e20000100800 */
[----:B------:R-:W-:-:S03]  /*7310*/  IMAD.WIDE R24, R17, 0x4, R24 ;  /* 0x0000000411187825 */ /* 0x000fc600078e0218 */
[----:B------:R-:W0:Y:S04]  /*7320*/  LDGDEPBAR ;  /* 0x00000000000079af */ /* 0x000e280000000000 */
[----:B------:R1:W-:Y:S01]  /*7330*/  STL [R1+0x7c], RZ ;  /* 0x00007cff01007387 */ /* 0x0003e20000100800 */
[----:B------:R-:W-:-:S03]  /*7340*/  IMAD.WIDE R50, R17, 0x4, R50 ;  /* 0x0000000411327825 */ /* 0x000fc600078e0232 */
[----:B------:R-:W-:Y:S01]  /*7350*/  LDGSTS.E [R251+0x44000], desc[UR16][R20.64], P5 ;  /* 0x4400000014fb7fae */ /* 0x000fe2000a921850 */
[----:B------:R-:W-:-:S03]  /*7360*/  IMAD.WIDE R48, R17, 0x4, R48 ;  /* 0x0000000411307825 */ /* 0x000fc600078e0230 */
[----:B------:R-:W-:Y:S01]  /*7370*/  LDGSTS.E [R251+0x44400], desc[UR16][R36.64], P5 ;  /* 0x4440000024fb7fae */ /* 0x000fe2000a921850 */
[----:B------:R-:W-:-:S03]  /*7380*/  ISETP.GE.AND P0, PT, R252, 0x20, PT ;  /* 0x00000020fc00780c */ /* 0x000fc60003f06270 */
[----:B------:R-:W-:Y:S01]  /*7390*/  LDGSTS.E [R251+0x44800], desc[UR16][R34.64], P5 ;  /* 0x4480000022fb7fae */ /* 0x000fe2000a921850 */
[----:B------:R-:W-:-:S03]  /*73a0*/  IMAD.WIDE R22, R17, 0x4, R22 ;  /* 0x0000000411167825 */ /* 0x000fc600078e0216 */
        /* <DEDUP_REMOVED lines=8> */
[----:B------:R4:W-:Y:S01]  /*7430*/  LDGSTS.E [R251+0x45c00], desc[UR16][R24.64], P5 ;  /* 0x45c0000018fb7fae */ /* 0x0009e2000a921850 */
[----:B------:R-:W-:-:S03]  /*7440*/  IMAD.WIDE R38, R17, 0x4, R38 ;  /* 0x0000000411267825 */ /* 0x000fc600078e0226 */
[----:B------:R-:W-:Y:S04]  /*7450*/  LDGSTS.E [R9+0x44200], desc[UR16][R50.64], P5 ;  /* 0x4420000032097fae */ /* 0x000fe8000a921850 */
[----:B------:R-:W-:Y:S04]  /*7460*/  LDGSTS.E [R9+0x44600], desc[UR16][R48.64], P5 ;  /* 0x4460000030097fae */ /* 0x000fe8000a921850 */
[----:B------:R-:W-:Y:S04]  /*7470*/  LDGSTS.E [R9+0x44a00], desc[UR16][R22.64], P5 ;  /* 0x44a0000016097fae */ /* 0x000fe8000a921850 */
[----:B------:R-:W-:Y:S04]  /*7480*/  LDGSTS.E [R9+0x44e00], desc[UR16][R46.64], P5 ;  /* 0x44e000002e097fae */ /* 0x000fe8000a921850 */
[----:B------:R-:W-:Y:S04]  /*7490*/  LDGSTS.E [R9+0x45200], desc[UR16][R44.64], P5 ;  /* 0x452000002c097fae */ /* 0x000fe8000a921850 */
[----:B------:R-:W-:Y:S04]  /*74a0*/  LDGSTS.E [R9+0x45600], desc[UR16][R42.64], P5 ;  /* 0x456000002a097fae */ /* 0x000fe8000a921850 */
[----:B------:R-:W-:Y:S04]  /*74b0*/  LDGSTS.E [R9+0x45a00], desc[UR16][R40.64], P5 ;  /* 0x45a0000028097fae */ /* 0x000fe8000a921850 */
[----:B------:R4:W-:Y:S01]  /*74c0*/  LDGSTS.E [R9+0x45e00], desc[UR16][R38.64], P5 ;  /* 0x45e0000026097fae */ /* 0x0009e2000a921850 */
[----:B-1----:R-:W-:-:S03]  /*74d0*/  CS2R R216, SRZ ;  /* 0x0000000000d87805 */ /* 0x002fc6000001ff00 */
[----:B------:R-:W0:Y:S01]  /*74e0*/  LDGDEPBAR ;  /* 0x00000000000079af */ /* 0x000e220000000000 */
[----:B--2---:R-:W-:Y:S02]  /*74f0*/  CS2R R218, SRZ ;  /* 0x0000000000da7805 */ /* 0x004fe4000001ff00 */
[----:B---3--:R-:W-:Y:S02]  /*7500*/  CS2R R220, SRZ ;  /* 0x0000000000dc7805 */ /* 0x008fe4000001ff00 */
[----:B----4-:R-:W-:Y:S02]  /*7510*/  CS2R R222, SRZ ;  /* 0x0000000000de7805 */ /* 0x010fe4000001ff00 */
[----:B------:R-:W-:Y:S02]  /*7520*/  CS2R R224, SRZ ;  /* 0x0000000000e07805 */ /* 0x000fe4000001ff00 */
[----:B------:R-:W-:Y:S02]  /*7530*/  CS2R R226, SRZ ;  /* 0x0000000000e27805 */ /* 0x000fe4000001ff00 */
[----:B------:R-:W-:-:S02]  /*7540*/  CS2R R228, SRZ ;  /* 0x0000000000e47805 */ /* 0x000fc4000001ff00 */
[----:B------:R-:W-:Y:S02]  /*7550*/  CS2R R230, SRZ ;  /* 0x0000000000e67805 */ /* 0x000fe4000001ff00 */
[----:B------:R-:W-:Y:S02]  /*7560*/  CS2R R232, SRZ ;  /* 0x0000000000e87805 */ /* 0x000fe4000001ff00 */
[----:B------:R-:W-:Y:S02]  /*7570*/  CS2R R234, SRZ ;  /* 0x0000000000ea7805 */ /* 0x000fe4000001ff00 */
        /* <DEDUP_REMOVED lines=101> */
[----:B------:R-:W-:Y:S01]  /*7bd0*/  CS2R R54, SRZ ;  /* 0x0000000000367805 */ /* 0x000fe2000001ff00 */
[----:B------:R-:W-:Y:S06]  /*7be0*/  @!P0 BRA `(.L_x_0) ;  /* 0x000000a400e88947 */ /* 0x000fec0003800000 */
[----:B------:R-:W2:Y:S01]  /*7bf0*/  LDL.LU R46, [R1+0x144] ;  /* 0x00014400012e7983 */ /* 0x000ea20000300800 */
[----:B-----5:R-:W-:Y:S01]  /*7c00*/  SHF.R.S32.HI R16, RZ, 0x1f, R0 ;  /* 0x0000001fff107819 */ /* 0x020fe20000011400 */
[----:B------:R-:W1:Y:S01]  /*7c10*/  LDC.64 R62, c[0x0][0x210] ;  /* 0x00008400ff3e7b82 */ /* 0x000e620000000a00 */
[----:B------:R-:W-:Y:S01]  /*7c20*/  SHF.R.S32.HI R59, RZ, 0x1f, R2 ;  /* 0x0000001fff3b7819 */ /* 0x000fe20000011402 */
[----:B------:R-:W3:Y:S01]  /*7c30*/  LDL.LU R47, [R1+0x148] ;  /* 0x00014800012f7983 */ /* 0x000ee20000300800 */
[----:B------:R-:W-:Y:S01]  /*7c40*/  ULDC UR6, c[0x0][0x238] ;  /* 0x00008e0000067ab9 */ /* 0x000fe20000000800 */
[----:B------:R-:W-:Y:S01]  /*7c50*/  ULDC UR7, c[0x0][0x238] ;  /* 0x00008e0000077ab9 */ /* 0x000fe20000000800 */
[----:B------:R-:W-:Y:S01]  /*7c60*/  ULDC UR4, c[0x0][0x238] ;  /* 0x00008e0000047ab9 */ /* 0x000fe20000000800 */
[----:B------:R-:W4:Y:S01]  /*7c70*/  LDL.LU R48, [R1+0x14c] ;  /* 0x00014c0001307983 */ /* 0x000f220000300800 */
[----:B------:R-:W-:-:S03]  /*7c80*/  ULDC UR5, c[0x0][0x238] ;  /* 0x00008e0000057ab9 */ /* 0x000fc60000000800 */
[----:B------:R-:W4:Y:S04]  /*7c90*/  LDL.LU R49, [R1+0x150] ;  /* 0x0001500001317983 */ /* 0x000f280000300800 */
        /* <DEDUP_REMOVED lines=12> */
[----:B------:R-:W-:Y:S04]  /*7d60*/  STL [R1+0x6ac], R18 ;  /* 0x0006ac1201007387 */ /* 0x000fe80000100800 */
[----:B------:R-:W-:Y:S04]  /*7d70*/  STL [R1+0x6a8], R15 ;  /* 0x0006a80f01007387 */ /* 0x000fe80000100800 */
[----:B------:R-:W-:Y:S04]  /*7d80*/  STL [R1+0x6a4], R14 ;  /* 0x0006a40e01007387 */ /* 0x000fe80000100800 */
[----:B------:R-:W-:Y:S04]  /*7d90*/  STL [R1+0x6a0], R13 ;  /* 0x0006a00d01007387 */ /* 0x000fe80000100800 */
[----:B------:R-:W-:Y:S04]  /*7da0*/  STL [R1+0x69c], R12 ;  /* 0x00069c0c01007387 */ /* 0x000fe80000100800 */
[----:B------:R-:W-:Y:S04]  /*7db0*/  STL [R1+0x698], R11 ;  /* 0x0006980b01007387 */ /* 0x000fe80000100800 */
[----:B------:R-:W-:Y:S01]  /*7dc0*/  STL [R1+0x694], R10 ;  /* 0x0006940a01007387 */ /* 0x000fe20000100800 */
[----:B--2---:R-:W-:-:S02]  /*7dd0*/  IADD3 R9, P2, R0, R46, RZ ;  /* 0x0000002e00097210 */ /* 0x004fc40007f5e0ff */
[C---:B---3--:R-:W-:Y:S02]  /*7de0*/  IADD3 R19, P1, R0.reuse, R47, RZ ;  /* 0x0000002f00137210 */ /* 0x048fe40007f3e0ff */
[----:B----4-:R-:W-:-:S03]  /*7df0*/  IADD3 R21, P0, R0, R48, RZ ;  /* 0x0000003000157210 */ /* 0x010fc60007f1e0ff */
[----:B------:R2:W-:Y:S01]  /*7e00*/  STL [R1+0x744], R19 ;  /* 0x0007441301007387 */ /* 0x0005e20000100800 */
[----:B------:R-:W-:-:S03]  /*7e10*/  IADD3 R22, P4, R0, R49, RZ ;  /* 0x0000003100167210 */ /* 0x000fc60007f9e0ff */
[----:B------:R3:W-:Y:S01]  /*7e20*/  STL [R1+0x740], R21 ;  /* 0x0007401501007387 */ /* 0x0007e20000100800 */
[----:B------:R-:W-:-:S03]  /*7e30*/  IADD3 R23, P6, R0, R250, RZ ;  /* 0x000000fa00177210 */ /* 0x000fc60007fde0ff */
[----:B------:R4:W-:Y:S01]  /*7e40*/  STL [R1+0x73c], R22 ;  /* 0x00073c1601007387 */ /* 0x0009e20000100800 */
[----:B--2---:R-:W-:-:S03]  /*7e50*/  LEA.HI.X.SX32 R19, R46, R16, 0x1, P2 ;  /* 0x000000102e137211 */ /* 0x004fc600010f0eff */
[----:B------:R2:W-:Y:S01]  /*7e60*/  STL [R1+0x738], R23 ;  /* 0x0007381701007387 */ /* 0x0005e20000100800 */
[C---:B------:R-:W-:Y:S02]  /*7e70*/  IADD3 R24, P5, R0.reuse, R50, RZ ;  /* 0x0000003200187210 */ /* 0x040fe40007fbe0ff */
[-C--:B---3--:R-:W-:Y:S02]  /*7e80*/  LEA.HI.X.SX32 R21, R47, R16.reuse, 0x1, P1 ;  /* 0x000000102f157211 */ /* 0x088fe400008f0eff */
[C---:B------:R-:W-:Y:S02]  /*7e90*/  IADD3 R25, P3, R0.reuse, R249, RZ ;  /* 0x000000f900197210 */ /* 0x040fe40007f7e0ff */
[----:B------:R-:W-:Y:S02]  /*7ea0*/  IADD3 R26, P2, R0, R51, RZ ;  /* 0x00000033001a7210 */ /* 0x000fe40007f5e0ff */
[-C--:B----4-:R-:W-:Y:S02]  /*7eb0*/  LEA.HI.X.SX32 R22, R48, R16.reuse, 0x1, P0 ;  /* 0x0000001030167211 */ /* 0x090fe400000f0eff */
[----:B------:R-:W-:Y:S01]  /*7ec0*/  IADD3 R27, P1, R0, R3, RZ ;  /* 0x00000003001b7210 */ /* 0x000fe20007f3e0ff */
[----:B------:R3:W-:Y:S01]  /*7ed0*/  STL [R1+0x734], R26 ;  /* 0x0007341a01007387 */ /* 0x0007e20000100800 */
[----:B--2---:R-:W-:-:S02]  /*7ee0*/  LEA.HI.X.SX32 R23, R49, R16, 0x1, P4 ;  /* 0x0000001031177211 */ /* 0x004fc400020f0eff */
[C---:B------:R-:W-:Y:S01]  /*7ef0*/  IADD3 R28, P0, R0.reuse, R52, RZ ;  /* 0x00000034001c7210 */ /* 0x040fe20007f1e0ff */
[----:B------:R2:W-:Y:S01]  /*7f00*/  STL [R1+0x730], R27 ;  /* 0x0007301b01007387 */ /* 0x0005e20000100800 */
[----:B------:R-:W-:-:S03]  /*7f10*/  IADD3 R29, P4, R0, R53, RZ ;  /* 0x00000035001d7210 */ /* 0x000fc60007f9e0ff */
[----:B------:R4:W-:Y:S01]  /*7f20*/  STL [R1+0x72c], R28 ;  /* 0x00072c1c01007387 */ /* 0x0009e20000100800 */
[----:B---3--:R-:W-:-:S03]  /*7f30*/  LEA.HI.X.SX32 R26, R250, R16, 0x1, P6 ;  /* 0x00000010fa1a7211 */ /* 0x008fc600030f0eff */
[----:B------:R-:W-:Y:S04]  /*7f40*/  STL [R1+0x728], R29 ;  /* 0x0007281d01007387 */ /* 0x000fe80000100800 */
[----:B------:R-:W3:Y:S01]  /*7f50*/  LDL.LU R250, [R1+0x1b4] ;  /* 0x0001b40001fa7983 */ /* 0x000ee20000300800 */
[----:B------:R-:W-:Y:S02]  /*7f60*/  IADD3 R30, P6, R0, R54, RZ ;  /* 0x00000036001e7210 */ /* 0x000fe40007fde0ff */
[-C--:B--2---:R-:W-:Y:S02]  /*7f70*/  LEA.HI.X.SX32 R27, R50, R16.reuse, 0x1, P5 ;  /* 0x00000010321b7211 */ /* 0x084fe400028f0eff */
[----:B------:R-:W-:Y:S01]  /*7f80*/  IADD3 R31, P5, R0, R55, RZ ;  /* 0x00000037001f7210 */ /* 0x000fe20007fbe0ff */
[----:B------:R2:W-:Y:S01]  /*7f90*/  STL [R1+0x724], R30 ;  /* 0x0007241e01007387 */ /* 0x0005e20000100800 */
[----:B----4-:R-:W-:-:S03]  /*7fa0*/  LEA.HI.X.SX32 R28, R249, R16, 0x1, P3 ;  /* 0x00000010f91c7211 */ /* 0x010fc600018f0eff */
[----:B------:R4:W-:Y:S04]  /*7fb0*/  STL [R1+0x720], R31 ;  /* 0x0007201f01007387 */ /* 0x0009e80000100800 */
[----:B------:R-:W3:Y:S01]  /*7fc0*/  LDL.LU R249, [R1+0x1b8] ;  /* 0x0001b80001f97983 */ /* 0x000ee20000300800 */
[C---:B------:R-:W-:Y:S02]  /*7fd0*/  IADD3 R32, P3, R0.reuse, R251, RZ ;  /* 0x000000fb00207210 */ /* 0x040fe40007f7e0ff */
[----:B--2---:R-:W-:Y:S02]  /*7fe0*/  LEA.HI.X.SX32 R30, R3, R16, 0x1, P1 ;  /* 0x00000010031e7211 */ /* 0x004fe400008f0eff */
[----:B------:R-:W-:Y:S01]  /*7ff0*/  IADD3 R34, P1, R0, R20, RZ ;  /* 0x0000001400227210 */ /* 0x000fe20007f3e0ff */
[----:B------:R-:W-:Y:S01]  /*8000*/  STL [R1+0x71c], R32 ;  /* 0x00071c2001007387 */ /* 0x000fe20000100800 */
[----:B------:R-:W-:-:S02]  /*8010*/  LEA.HI.X.SX32 R29, R51, R16, 0x1, P2 ;  /* 0x00000010331d7211 */ /* 0x000fc400010f0eff */
[----:B------:R-:W-:Y:S01]  /*8020*/  LEA.HI.X.SX32 R11, R55, R16, 0x1, P5 ;  /* 0x00000010370b7211 */ /* 0x000fe200028f0eff */
[----:B------:R2:W-:Y:S01]  /*8030*/  STL [R1+0x718], R34 ;  /* 0x0007182201007387 */ /* 0x0005e20000100800 */
[----:B------:R-:W-:Y:S02]  /*8040*/  IADD3 R33, P2, R0, R248, RZ ;  /* 0x000000f800217210 */ /* 0x000fe40007f5e0ff */
[-C--:B------:R-:W-:Y:S01]  /*8050*/  LEA.HI.X.SX32 R0, R251, R16.reuse, 0x1, P3 ;  /* 0x00000010fb007211 */ /* 0x080fe200018f0eff */
[----:B------:R-:W-:Y:S01]  /*8060*/  STL [R1+0x1a4], R11 ;  /* 0x0001a40b01007387 */ /* 0x000fe20000100800 */
[-C--:B------:R-:W-:Y:S02]  /*8070*/  LEA.HI.X.SX32 R10, R248, R16.reuse, 0x1, P2 ;  /* 0x00000010f80a7211 */ /* 0x080fe400010f0eff */
[----:B------:R-:W-:Y:S01]  /*8080*/  SHF.R.S32.HI R3, RZ, 0x1f, R252 ;  /* 0x0000001fff037819 */ /* 0x000fe200000114fc */
[----:B------:R-:W3:Y:S01]  /*8090*/  LDL.LU R248, [R1+0x1c8] ;  /* 0x0001c80001f87983 */ /* 0x000ee20000300800 */
[----:B----4-:R-:W-:-:S02]  /*80a0*/  LEA.HI.X.SX32 R31, R52, R16, 0x1, P0 ;  /* 0x00000010341f7211 */ /* 0x010fc400000f0eff */
[-C--:B--2---:R-:W-:Y:S01]  /*80b0*/  LEA.HI.X.SX32 R34, R54, R16.reuse, 0x1, P6 ;  /* 0x0000001036227211 */ /* 0x084fe200030f0eff */
[----:B------:R2:W-:Y:S01]  /*80c0*/  STL [R1+0x1a8], R0 ;  /* 0x0001a80001007387 */ /* 0x0005e20000100800 */
[----:B------:R-:W-:-:S03]  /*80d0*/  LEA.HI.X.SX32 R32, R53, R16, 0x1, P4 ;  /* 0x0000001035207211 */ /* 0x000fc600020f0eff */
[----:B------:R4:W-:Y:S01]  /*80e0*/  STL [R1+0x1ac], R10 ;  /* 0x0001ac0a01007387 */ /* 0x0009e20000100800 */
[----:B--2---:R-:W-:Y:S02]  /*80f0*/  LEA.HI.X.SX32 R0, R20, R16, 0x1, P1 ;  /* 0x0000001014007211 */ /* 0x004fe400008f0eff */
[----:B----4-:R-:W-:-:S05]  /*8100*/  LEA.HI R10, R3, R252, RZ, 0x5 ;  /* 0x000000fc030a7211 */ /* 0x010fca00078f28ff */
[----:B------:R-:W-:Y:S04]  /*8110*/  STL [R1+0x6b0], R10 ;  /* 0x0006b00a01007387 */ /* 0x000fe80000100800 */
[----:B------:R2:W-:Y:S01]  /*8120*/  STL [R1+0x1b0], R0 ;  /* 0x0001b00001007387 */ /* 0x0005e20000100800 */
[----:B------:R-:W-:Y:S02]  /*8130*/  SHF.R.S32.HI R16, RZ, 0x1f, R4 ;  /* 0x0000001fff107819 */ /* 0x000fe40000011404 */
[----:B------:R-:W-:Y:S02]  /*8140*/  SHF.R.S32.HI R60, RZ, 0x1f, R5 ;  /* 0x0000001fff3c7819 */ /* 0x000fe40000011405 */
[----:B------:R-:W-:Y:S02]  /*8150*/  SHF.R.S32.HI R58, RZ, 0x1f, R8 ;  /* 0x0000001fff3a7819 */ /* 0x000fe40000011408 */
[----:B--2---:R-:W-:-:S02]  /*8160*/  SHF.R.S32.HI R0, RZ, 0x1f, R6 ;  /* 0x0000001fff007819 */ /* 0x004fc40000011406 */
[----:B---3--:R-:W-:Y:S02]  /*8170*/  SHF.R.S32.HI R45, RZ, 0x1f, R250 ;  /* 0x0000001fff2d7819 */ /* 0x008fe400000114fa */
[-C--:B------:R-:W-:Y:S02]  /*8180*/  IADD3 R35, P6, R4, R250.reuse, RZ ;  /* 0x000000fa04237210 */ /* 0x080fe40007fde0ff */
[-C--:B------:R-:W-:Y:S02]  /*8190*/  IADD3 R36, P5, R5, R250.reuse, RZ ;  /* 0x000000fa05247210 */ /* 0x080fe40007fbe0ff */
[-C--:B------:R-:W-:Y:S02]  /*81a0*/  IADD3 R37, P1, R6, R250.reuse, RZ ;  /* 0x000000fa06257210 */ /* 0x080fe40007f3e0ff */
[----:B------:R-:W-:Y:S02]  /*81b0*/  IADD3 R38, P0, R8, R250, RZ ;  /* 0x000000fa08267210 */ /* 0x000fe40007f1e0ff */
[----:B------:R-:W2:Y:S01]  /*81c0*/  LDL.LU R250, [R1+0x1d8] ;  /* 0x0001d80001fa7983 */ /* 0x000ea20000300800 */
[----:B------:R-:W-:-:S02]  /*81d0*/  IADD3 R39, P4, R4, R249, RZ ;  /* 0x000000f904277210 */ /* 0x000fc40007f9e0ff */
[-C--:B------:R-:W-:Y:S02]  /*81e0*/  IADD3 R40, P3, R5, R249.reuse, RZ ;  /* 0x000000f905287210 */ /* 0x080fe40007f7e0ff */
[----:B------:R-:W-:Y:S01]  /*81f0*/  IADD3 R41, P2, R6, R249, RZ ;  /* 0x000000f906297210 */ /* 0x000fe20007f5e0ff */
[----:B------:R3:W-:Y:S01]  /*8200*/  STL [R1+0x714], R38 ;  /* 0x0007142601007387 */ /* 0x0007e20000100800 */
[----:B------:R-:W-:-:S03]  /*8210*/  SHF.R.S32.HI R49, RZ, 0x1f, R249 ;  /* 0x0000001fff317819 */ /* 0x000fc600000114f9 */
[----:B------:R4:W-:Y:S04]  /*8220*/  STL [R1+0x710], R39 ;  /* 0x0007102701007387 */ /* 0x0009e80000100800 */
[----:B------:R1:W-:Y:S01]  /*8230*/  STL [R1+0x70c], R40 ;  /* 0x00070c2801007387 */ /* 0x0003e20000100800 */
[----:B---3--:R-:W-:-:S03]  /*8240*/  IADD3.X R38, R16, R45, RZ, P6, !PT ;  /* 0x0000002d10267210 */ /* 0x008fc600037fe4ff */
[----:B------:R3:W-:Y:S01]  /*8250*/  STL [R1+0x708], R41 ;  /* 0x0007082901007387 */ /* 0x0007e20000100800 */
[----:B------:R-:W-:-:S03]  /*8260*/  IADD3 R42, P6, R8, R249, RZ ;  /* 0x000000f9082a7210 */ /* 0x000fc60007fde0ff */
[----:B------:R-:W2:Y:S01]  /*8270*/  LDL.LU R249, [R1+0x1e8] ;  /* 0x0001e80001f97983 */ /* 0x000ea20000300800 */
[--C-:B----4-:R-:W-:Y:S01]  /*8280*/  IMAD.X R39, R60, 0x1, R45.reuse, P5 ;  /* 0x000000013c277824 */ /* 0x110fe200028e062d */
[-C--:B------:R-:W-:Y:S01]  /*8290*/  IADD3 R43, P5, R4, R248.reuse, RZ ;  /* 0x000000f8042b7210 */ /* 0x080fe20007fbe0ff */
[--C-:B-1----:R-:W-:Y:S01]  /*82a0*/  IMAD.X R40, R0, 0x1, R45.reuse, P1 ;  /* 0x0000000100287824 */ /* 0x102fe200008e062d */
[-C--:B------:R-:W-:Y:S01]  /*82b0*/  IADD3 R44, P1, R5, R248.reuse, RZ ;  /* 0x000000f8052c7210 */ /* 0x080fe20007f3e0ff */
[----:B---3--:R-:W-:Y:S01]  /*82c0*/  IMAD.X R41, R58, 0x1, R45, P0 ;  /* 0x000000013a297824 */ /* 0x008fe200000e062d */
[----:B------:R-:W-:Y:S01]  /*82d0*/  IADD3 R45, P0, R6, R248, RZ ;  /* 0x000000f8062d7210 */ /* 0x000fe20007f1e0ff */
[----:B------:R1:W-:Y:S01]  /*82e0*/  STL [R1+0x704], R42 ;  /* 0x0007042a01007387 */ /* 0x0003e20000100800 */
[----:B------:R-:W-:-:S03]  /*82f0*/  SHF.R.S32.HI R3, RZ, 0x1f, R248 ;  /* 0x0000001fff037819 */ /* 0x000fc600000114f8 */
[----:B------:R3:W-:Y:S04]  /*8300*/  STL [R1+0x700], R43 ;  /* 0x0007002b01007387 */ /* 0x0007e80000100800 */
[----:B------:R4:W-:Y:S01]  /*8310*/  STL [R1+0x6fc], R44 ;  /* 0x0006fc2c01007387 */ /* 0x0009e20000100800 */
[--C-:B-1----:R-:W-:Y:S01]  /*8320*/  IMAD.X R42, R16, 0x1, R49.reuse, P4 ;  /* 0x00000001102a7824 */ /* 0x102fe200020e0631 */
[----:B------:R-:W-:Y:S02]  /*8330*/  IADD3 R46, P4, R8, R248, RZ ;  /* 0x000000f8082e7210 */ /* 0x000fe40007f9e0ff */
[----:B------:R1:W-:Y:S04]  /*8340*/  STL [R1+0x6f8], R45 ;  /* 0x0006f82d01007387 */ /* 0x0003e80000100800 */
[----:B------:R-:W2:Y:S01]  /*8350*/  LDL.LU R248, [R1+0x1f8] ;  /* 0x0001f80001f87983 */ /* 0x000ea20000300800 */
[----:B---3--:R-:W-:-:S02]  /*8360*/  IMAD.X R43, R60, 0x1, R49, P3 ;  /* 0x000000013c2b7824 */ /* 0x008fc400018e0631 */
[----:B----4-:R-:W-:Y:S01]  /*8370*/  IMAD.X R44, R0, 0x1, R49, P2 ;  /* 0x00000001002c7824 */ /* 0x010fe200010e0631 */
[----:B-1----:R-:W-:Y:S01]  /*8380*/  IADD3.X R45, R58, R49, RZ, P6, !PT ;  /* 0x000000313a2d7210 */ /* 0x002fe200037fe4ff */
[----:B------:R1:W-:Y:S02]  /*8390*/  STL [R1+0x6f4], R46 ;  /* 0x0006f42e01007387 */ /* 0x0003e40000100800 */
[--C-:B-1----:R-:W-:Y:S01]  /*83a0*/  IMAD.X R46, R16, 0x1, R3.reuse, P5 ;  /* 0x00000001102e7824 */ /* 0x102fe200028e0603 */
[-C--:B--2---:R-:W-:Y:S02]  /*83b0*/  IADD3 R47, P3, R4, R250.reuse, RZ ;  /* 0x000000fa042f7210 */ /* 0x084fe40007f7e0ff */
[-C--:B------:R-:W-:Y:S02]  /*83c0*/  IADD3 R48, P2, R5, R250.reuse, RZ ;  /* 0x000000fa05307210 */ /* 0x080fe40007f5e0ff */
[-C--:B------:R-:W-:Y:S01]  /*83d0*/  IADD3 R49, P6, R6, R250.reuse, RZ ;  /* 0x000000fa06317210 */ /* 0x080fe20007fde0ff */
[----:B------:R1:W-:Y:S04]  /*83e0*/  STL [R1+0x6f0], R47 ;  /* 0x0006f02f01007387 */ /* 0x0003e80000100800 */
[----:B------:R2:W-:Y:S04]  /*83f0*/  STL [R1+0x6ec], R48 ;  /* 0x0006ec3001007387 */ /* 0x0005e80000100800 */
[----:B------:R3:W-:Y:S04]  /*8400*/  STL [R1+0x6e8], R49 ;  /* 0x0006e83101007387 */ /* 0x0007e80000100800 */
[----:B------:R-:W4:Y:S01]  /*8410*/  LDL.LU R84, [R1+0x208] ;  /* 0x0002080001547983 */ /* 0x000f220000300800 */
[----:B------:R-:W-:Y:S01]  /*8420*/  IADD3 R50, P5, R8, R250, RZ ;  /* 0x000000fa08327210 */ /* 0x000fe20007fbe0ff */
[----:B-1----:R-:W-:-:S02]  /*8430*/  IMAD.X R47, R60, 0x1, R3, P1 ;  /* 0x000000013c2f7824 */ /* 0x002fc400008e0603 */
[--C-:B--2---:R-:W-:Y:S02]  /*8440*/  IMAD.X R48, R0, 0x1, R3.reuse, P0 ;  /* 0x0000000100307824 */ /* 0x104fe400000e0603 */
[----:B---3--:R-:W-:Y:S01]  /*8450*/  IMAD.X R49, R58, 0x1, R3, P4 ;  /* 0x000000013a317824 */ /* 0x008fe200020e0603 */
[-C--:B------:R-:W-:Y:S02]  /*8460*/  IADD3 R51, P1, R4, R249.reuse, RZ ;  /* 0x000000f904337210 */ /* 0x080fe40007f3e0ff */
[-C--:B------:R-:W-:Y:S02]  /*8470*/  IADD3 R52, P0, R5, R249.reuse, RZ ;  /* 0x000000f905347210 */ /* 0x080fe40007f1e0ff */
[----:B------:R-:W-:Y:S01]  /*8480*/  IADD3 R53, P4, R6, R249, RZ ;  /* 0x000000f906357210 */ /* 0x000fe20007f9e0ff */
[----:B------:R1:W-:Y:S04]  /*8490*/  STL [R1+0x6e4], R50 ;  /* 0x0006e43201007387 */ /* 0x0003e80000100800 */
[----:B------:R2:W-:Y:S04]  /*84a0*/  STL [R1+0x6e0], R51 ;  /* 0x0006e03301007387 */ /* 0x0005e80000100800 */
[----:B------:R-:W-:Y:S04]  /*84b0*/  STL [R1+0x6dc], R52 ;  /* 0x0006dc3401007387 */ /* 0x000fe80000100800 */
[----:B------:R3:W-:Y:S04]  /*84c0*/  STL [R1+0x6d8], R53 ;  /* 0x0006d83501007387 */ /* 0x0007e80000100800 */
[----:B------:R-:W4:Y:S04]  /*84d0*/  LDL.LU R85, [R1+0x218] ;  /* 0x0002180001557983 */ /* 0x000f280000300800 */
[----:B------:R-:W4:Y:S01]  /*84e0*/  LDL.LU R20, [R1+0x228] ;  /* 0x0002280001147983 */ /* 0x000f220000300800 */
[----:B------:R-:W-:-:S05]  /*84f0*/  SHF.R.S32.HI R61, RZ, 0x1f, R250 ;  /* 0x0000001fff3d7819 */ /* 0x000fca00000114fa */
[--C-:B-1----:R-:W-:Y:S01]  /*8500*/  IMAD.X R50, R16, 0x1, R61.reuse, P3 ;  /* 0x0000000110327824 */ /* 0x102fe200018e063d */
[----:B------:R-:W-:Y:S01]  /*8510*/  IADD3 R54, P3, R8, R249, RZ ;  /* 0x000000f908367210 */ /* 0x000fe20007f7e0ff */
[--C-:B--2---:R-:W-:Y:S01]  /*8520*/  IMAD.X R51, R60, 0x1, R61.reuse, P2 ;  /* 0x000000013c337824 */ /* 0x104fe200010e063d */
[-C--:B------:R-:W-:Y:S01]  /*8530*/  IADD3 R55, P2, R4, R248.reuse, RZ ;  /* 0x000000f804377210 */ /* 0x080fe20007f5e0ff */
[----:B---3--:R-:W-:Y:S01]  /*8540*/  IMAD.X R53, R58, 0x1, R61, P5 ;  /* 0x000000013a357824 */ /* 0x008fe200028e063d */
[----:B------:R-:W-:Y:S02]  /*8550*/  IADD3.X R52, R0, R61, RZ, P6, !PT ;  /* 0x0000003d00347210 */ /* 0x000fe400037fe4ff */
[-C--:B------:R-:W-:Y:S02]  /*8560*/  IADD3 R86, P6, R5, R248.reuse, RZ ;  /* 0x000000f805567210 */ /* 0x080fe40007fde0ff */
[----:B------:R-:W-:Y:S01]  /*8570*/  IADD3 R87, P5, R6, R248, RZ ;  /* 0x000000f806577210 */ /* 0x000fe20007fbe0ff */
[----:B------:R1:W-:Y:S04]  /*8580*/  STL [R1+0x6d4], R54 ;  /* 0x0006d43601007387 */ /* 0x0003e80000100800 */
[----:B------:R2:W-:Y:S04]  /*8590*/  STL [R1+0x6d0], R55 ;  /* 0x0006d03701007387 */ /* 0x0005e80000100800 */
[----:B------:R3:W-:Y:S04]  /*85a0*/  STL [R1+0x6cc], R86 ;  /* 0x0006cc5601007387 */ /* 0x0007e80000100800 */
[----:B------:R3:W-:Y:S04]  /*85b0*/  STL [R1+0x6c8], R87 ;  /* 0x0006c85701007387 */ /* 0x0007e80000100800 */
[----:B------:R-:W4:Y:S01]  /*85c0*/  LDL.LU R83, [R1+0x238] ;  /* 0x0002380001537983 */ /* 0x000f220000300800 */
[----:B------:R-:W-:-:S02]  /*85d0*/  SHF.R.S32.HI R57, RZ, 0x1f, R249 ;  /* 0x0000001fff397819 */ /* 0x000fc400000114f9 */
[----:B------:R-:W-:-:S03]  /*85e0*/  SHF.R.S32.HI R3, RZ, 0x1f, R248 ;  /* 0x0000001fff037819 */ /* 0x000fc600000114f8 */
[--C-:B-1----:R-:W-:Y:S01]  /*85f0*/  IMAD.X R54, R16, 0x1, R57.reuse, P1 ;  /* 0x0000000110367824 */ /* 0x102fe200008e0639 */
[----:B------:R-:W-:Y:S01]  /*8600*/  IADD3 R248, P1, R8, R248, RZ ;  /* 0x000000f808f87210 */ /* 0x000fe20007f3e0ff */
[--C-:B--2---:R-:W-:Y:S02]  /*8610*/  IMAD.X R55, R60, 0x1, R57.reuse, P0 ;  /* 0x000000013c377824 */ /* 0x104fe400000e0639 */
[--C-:B---3--:R-:W-:Y:S02]  /*8620*/  IMAD.X R86, R0, 0x1, R57.reuse, P4 ;  /* 0x0000000100567824 */ /* 0x108fe400020e0639 */
[----:B------:R-:W-:Y:S01]  /*8630*/  IMAD.X R87, R58, 0x1, R57, P3 ;  /* 0x000000013a577824 */ /* 0x000fe200018e0639 */
[----:B------:R1:W-:Y:S02]  /*8640*/  STL [R1+0x6c4], R248 ;  /* 0x0006c4f801007387 */ /* 0x0003e40000100800 */
[----:B-1----:R-:W-:Y:S01]  /*8650*/  IMAD.X R248, R16, 0x1, R3, P2 ;  /* 0x0000000110f87824 */ /* 0x002fe200010e0603 */
[----:B----4-:R-:W-:-:S02]  /*8660*/  IADD3 R249, P0, R4, R84, RZ ;  /* 0x0000005404f97210 */ /* 0x010fc40007f1e0ff */
[-C--:B------:R-:W-:Y:S02]  /*8670*/  IADD3 R250, P4, R5, R84.reuse, RZ ;  /* 0x0000005405fa7210 */ /* 0x080fe40007f9e0ff */
[-C--:B------:R-:W-:Y:S01]  /*8680*/  IADD3 R251, P3, R6, R84.reuse, RZ ;  /* 0x0000005406fb7210 */ /* 0x080fe20007f7e0ff */
[----:B------:R1:W-:Y:S01]  /*8690*/  STL [R1+0x6b8], R249 ;  /* 0x0006b8f901007387 */ /* 0x0003e20000100800 */
[----:B------:R-:W-:Y:S02]  /*86a0*/  SHF.R.S32.HI R61, RZ, 0x1f, R84 ;  /* 0x0000001fff3d7819 */ /* 0x000fe40000011454 */
[----:B------:R-:W-:Y:S01]  /*86b0*/  IADD3 R252, P2, R8, R84, RZ ;  /* 0x0000005408fc7210 */ /* 0x000fe20007f5e0ff */
[----:B------:R2:W-:Y:S04]  /*86c0*/  STL [R1+0x6bc], R250 ;  /* 0x0006bcfa01007387 */ /* 0x0005e80000100800 */
[----:B------:R3:W-:Y:S04]  /*86d0*/  STL [R1+0x6c0], R251 ;  /* 0x0006c0fb01007387 */ /* 0x0007e80000100800 */
[----:B------:R-:W4:Y:S01]  /*86e0*/  LDL.LU R84, [R1+0x248] ;  /* 0x0002480001547983 */ /* 0x000f220000300800 */
[----:B-1----:R-:W-:-:S02]  /*86f0*/  IMAD.X R249, R58, 0x1, R3, P1 ;  /* 0x000000013af97824 */ /* 0x002fc400008e0603 */
[----:B--2---:R-:W-:Y:S01]  /*8700*/  IMAD.X R250, R0, 0x1, R3, P5 ;  /* 0x0000000100fa7824 */ /* 0x004fe200028e0603 */
[----:B---3--:R-:W-:Y:S01]  /*8710*/  IADD3.X R251, R60, R3, RZ, P6, !PT ;  /* 0x000000033cfb7210 */ /* 0x008fe200037fe4ff */
[----:B------:R1:W-:Y:S01]  /*8720*/  STL [R1+0x6b4], R252 ;  /* 0x0006b4fc01007387 */ /* 0x0003e20000100800 */
[-C--:B------:R-:W-:Y:S02]  /*8730*/  IADD3 R10, P6, R4, R85.reuse, RZ ;  /* 0x00000055040a7210 */ /* 0x080fe40007fde0ff */
[-C--:B------:R-:W-:Y:S02]  /*8740*/  IADD3 R2, P5, R5, R85.reuse, RZ ;  /* 0x0000005505027210 */ /* 0x080fe40007fbe0ff */
[----:B------:R-:W-:Y:S01]  /*8750*/  IADD3 R3, P1, R6, R85, RZ ;  /* 0x0000005506037210 */ /* 0x000fe20007f3e0ff */
[----:B------:R-:W-:Y:S01]  /*8760*/  STL [R1+0x80], R10 ;  /* 0x0000800a01007387 */ /* 0x000fe20000100800 */
[----:B-1----:R-:W-:Y:S01]  /*8770*/  IMAD.X R252, R16, 0x1, R61, P0 ;  /* 0x0000000110fc7824 */ /* 0x002fe200000e063d */
[----:B------:R-:W-:-:S02]  /*8780*/  SHF.R.S32.HI R57, RZ, 0x1f, R85 ;  /* 0x0000001fff397819 */ /* 0x000fc40000011455 */
[----:B------:R1:W-:Y:S04]  /*8790*/  STL [R1+0x84], R2 ;  /* 0x0000840201007387 */ /* 0x0003e80000100800 */
[----:B------:R-:W-:Y:S01]  /*87a0*/  STL [R1+0x88], R3 ;  /* 0x0000880301007387 */ /* 0x000fe20000100800 */
[----:B-1----:R-:W-:-:S03]  /*87b0*/  IADD3 R2, P0, R8, R85, RZ ;  /* 0x0000005508027210 */ /* 0x002fc60007f1e0ff */
[----:B------:R-:W2:Y:S01]  /*87c0*/  LDL.LU R85, [R1+0x258] ;  /* 0x0002580001557983 */ /* 0x000ea20000300800 */
[----:B------:R-:W-:-:S03]  /*87d0*/  IMAD.X R10, R60, 0x1, R61, P4 ;  /* 0x000000013c0a7824 */ /* 0x000fc600020e063d */
[----:B------:R1:W-:Y:S01]  /*87e0*/  STL [R1+0x8c], R2 ;  /* 0x00008c0201007387 */ /* 0x0003e20000100800 */
[----:B------:R-:W-:-:S03]  /*87f0*/  IMAD.X R11, R0, 0x1, R61, P3 ;  /* 0x00000001000b7824 */ /* 0x000fc600018e063d */
[----:B------:R3:W-:Y:S01]  /*8800*/  STL [R1+0x218], R10 ;  /* 0x0002180a01007387 */ /* 0x0007e20000100800 */
[-C--:B-1----:R-:W-:Y:S02]  /*8810*/  IADD3 R2, P4, R4, R20.reuse, RZ ;  /* 0x0000001404027210 */ /* 0x082fe40007f9e0ff */
[----:B---3--:R-:W-:-:S03]  /*8820*/  IADD3 R10, P3, R5, R20, RZ ;  /* 0x00000014050a7210 */ /* 0x008fc60007f7e0ff */
[----:B------:R1:W-:Y:S04]  /*8830*/  STL [R1+0x90], R2 ;  /* 0x0000900201007387 */ /* 0x0003e80000100800 */
[----:B------:R3:W-:Y:S01]  /*8840*/  STL [R1+0x21c], R11 ;  /* 0x00021c0b01007387 */ /* 0x0007e20000100800 */
[----:B-1----:R-:W-:-:S03]  /*8850*/  IMAD.X R2, R58, 0x1, R61, P2 ;  /* 0x000000013a027824 */ /* 0x002fc600010e063d */
[----:B------:R1:W-:Y:S01]  /*8860*/  STL [R1+0x94], R10 ;  /* 0x0000940a01007387 */ /* 0x0003e20000100800 */
[----:B---3--:R-:W-:-:S03]  /*8870*/  IADD3 R11, P2, R6, R20, RZ ;  /* 0x00000014060b7210 */ /* 0x008fc60007f5e0ff */
[----:B------:R3:W-:Y:S01]  /*8880*/  STL [R1+0x220], R2 ;  /* 0x0002200201007387 */ /* 0x0007e20000100800 */
[----:B------:R-:W-:-:S03]  /*8890*/  SHF.R.S32.HI R3, RZ, 0x1f, R20 ;  /* 0x0000001fff037819 */ /* 0x000fc60000011414 */
[----:B------:R3:W-:Y:S01]  /*88a0*/  STL [R1+0x98], R11 ;  /* 0x0000980b01007387 */ /* 0x0007e20000100800 */
[----:B-1----:R-:W-:Y:S02]  /*88b0*/  IADD3.X R10, R16, R57, RZ, P6, !PT ;  /* 0x00000039100a7210 */ /* 0x002fe400037fe4ff */
[----:B---3--:R-:W-:Y:S02]  /*88c0*/  IADD3 R2, P6, R8, R20, RZ ;  /* 0x0000001408027210 */ /* 0x008fe40007fde0ff */
[----:B------:R-:W3:Y:S04]  /*88d0*/  LDL.LU R20, [R1+0x268] ;  /* 0x0002680001147983 */ /* 0x000ee80000300800 */
[----:B------:R1:W-:Y:S01]  /*88e0*/  STL [R1+0x224], R10 ;  /* 0x0002240a01007387 */ /* 0x0003e20000100800 */
[----:B------:R-:W-:-:S03]  /*88f0*/  IMAD.X R11, R0, 0x1, R57, P1 ;  /* 0x00000001000b7824 */ /* 0x000fc600008e0639 */
[----:B------:R1:W-:Y:S02]  /*8900*/  STL [R1+0x9c], R2 ;  /* 0x00009c0201007387 */ /* 0x0003e40000100800 */
[----:B-1----:R-:W-:Y:S01]  /*8910*/  IMAD.X R10, R60, 0x1, R57, P5 ;  /* 0x000000013c0a7824 */ /* 0x002fe200028e0639 */
[----:B------:R-:W-:-:S04]  /*8920*/  IADD3 R2, P5, R4, R83, RZ ;  /* 0x0000005304027210 */ /* 0x000fc80007fbe0ff */
[----:B------:R1:W-:Y:S04]  /*8930*/  STL [R1+0x228], R10 ;  /* 0x0002280a01007387 */ /* 0x0003e80000100800 */
[----:B------:R1:W-:Y:S04]  /*8940*/  STL [R1+0xa0], R2 ;  /* 0x0000a00201007387 */ /* 0x0003e80000100800 */
[----:B------:R1:W-:Y:S02]  /*8950*/  STL [R1+0x22c], R11 ;  /* 0x00022c0b01007387 */ /* 0x0003e40000100800 */
[----:B-1----:R-:W-:Y:S01]  /*8960*/  IADD3 R10, P1, R5, R83, RZ ;  /* 0x00000053050a7210 */ /* 0x002fe20007f3e0ff */
[----:B------:R-:W-:-:S04]  /*8970*/  IMAD.X R2, R58, 0x1, R57, P0 ;  /* 0x000000013a027824 */ /* 0x000fc800000e0639 */
[----:B------:R1:W-:Y:S01]  /*8980*/  STL [R1+0xa4], R10 ;  /* 0x0000a40a01007387 */ /* 0x0003e20000100800 */
[----:B------:R-:W-:-:S03]  /*8990*/  IADD3 R11, P0, R6, R83, RZ ;  /* 0x00000053060b7210 */ /* 0x000fc60007f1e0ff */
[----:B------:R1:W-:Y:S01]  /*89a0*/  STL [R1+0x230], R2 ;  /* 0x0002300201007387 */ /* 0x0003e20000100800 */
[----:B------:R-:W-:-:S03]  /*89b0*/  SHF.R.S32.HI R61, RZ, 0x1f, R83 ;  /* 0x0000001fff3d7819 */ /* 0x000fc60000011453 */
[----:B------:R1:W-:Y:S02]  /*89c0*/  STL [R1+0xa8], R11 ;  /* 0x0000a80b01007387 */ /* 0x0003e40000100800 */
[--C-:B-1----:R-:W-:Y:S01]  /*89d0*/  IMAD.X R10, R16, 0x1, R3.reuse, P4 ;  /* 0x00000001100a7824 */ /* 0x102fe200020e0603 */
[----:B------:R-:W-:Y:S02]  /*89e0*/  IADD3 R2, P4, R8, R83, RZ ;  /* 0x0000005308027210 */ /* 0x000fe40007f9e0ff */
[----:B------:R-:W3:Y:S01]  /*89f0*/  LDL.LU R83, [R1+0x278] ;  /* 0x0002780001537983 */ /* 0x000ee20000300800 */
[----:B------:R-:W-:-:S03]  /*8a00*/  IMAD.X R11, R60, 0x1, R3, P3 ;  /* 0x000000013c0b7824 */ /* 0x000fc600018e0603 */
[----:B------:R1:W-:Y:S04]  /*8a10*/  STL [R1+0x234], R10 ;  /* 0x0002340a01007387 */ /* 0x0003e80000100800 */
[----:B------:R4:W-:Y:S01]  /*8a20*/  STL [R1+0xac], R2 ;  /* 0x0000ac0201007387 */ /* 0x0009e20000100800 */
[----:B-1----:R-:W-:-:S03]  /*8a30*/  IMAD.X R10, R0, 0x1, R3, P2 ;  /* 0x00000001000a7824 */ /* 0x002fc600010e0603 */
[----:B------:R1:W-:Y:S01]  /*8a40*/  STL [R1+0x238], R11 ;  /* 0x0002380b01007387 */ /* 0x0003e20000100800 */
[-C--:B----4-:R-:W-:Y:S02]  /*8a50*/  IADD3 R2, P3, R4, R84.reuse, RZ ;  /* 0x0000005404027210 */ /* 0x090fe40007f7e0ff */
[----:B-1----:R-:W-:-:S03]  /*8a60*/  IADD3 R11, P2, R5, R84, RZ ;  /* 0x00000054050b7210 */ /* 0x002fc60007f5e0ff */
[----:B------:R1:W-:Y:S04]  /*8a70*/  STL [R1+0xb0], R2 ;  /* 0x0000b00201007387 */ /* 0x0003e80000100800 */
[----:B------:R4:W-:Y:S01]  /*8a80*/  STL [R1+0x23c], R10 ;  /* 0x00023c0a01007387 */ /* 0x0009e20000100800 */
[----:B-1----:R-:W-:-:S03]  /*8a90*/  IADD3.X R2, R58, R3, RZ, P6, !PT ;  /* 0x000000033a027210 */ /* 0x002fc600037fe4ff */
[----:B------:R-:W-:Y:S01]  /*8aa0*/  STL [R1+0xb4], R11 ;  /* 0x0000b40b01007387 */ /* 0x000fe20000100800 */
[----:B----4-:R-:W-:Y:S01]  /*8ab0*/  IADD3 R10, P6, R6, R84, RZ ;  /* 0x00000054060a7210 */ /* 0x010fe20007fde0ff */
[----:B------:R-:W-:Y:S02]  /*8ac0*/  IMAD.X R3, R16, 0x1, R61, P5 ;  /* 0x0000000110037824 */ /* 0x000fe400028e063d */
[----:B------:R1:W-:Y:S01]  /*8ad0*/  STL [R1+0x240], R2 ;  /* 0x0002400201007387 */ /* 0x0003e20000100800 */
[----:B------:R-:W-:-:S03]  /*8ae0*/  SHF.R.S32.HI R57, RZ, 0x1f, R84 ;  /* 0x0000001fff397819 */ /* 0x000fc60000011454 */
[----:B------:R4:W-:Y:S01]  /*8af0*/  STL [R1+0xb8], R10 ;  /* 0x0000b80a01007387 */ /* 0x0009e20000100800 */
[----:B-1----:R-:W-:-:S03]  /*8b00*/  IADD3 R2, P5, R8, R84, RZ ;  /* 0x0000005408027210 */ /* 0x002fc60007fbe0ff */
[----:B------:R-:W3:Y:S01]  /*8b10*/  LDL.LU R84, [R1+0x288] ;  /* 0x0002880001547983 */ /* 0x000ee20000300800 */
[----:B----4-:R-:W-:-:S03]  /*8b20*/  IMAD.X R10, R60, 0x1, R61, P1 ;  /* 0x000000013c0a7824 */ /* 0x010fc600008e063d */
[----:B------:R-:W-:Y:S01]  /*8b30*/  STL [R1+0x244], R3 ;  /* 0x0002440301007387 */ /* 0x000fe20000100800 */
[----:B------:R-:W-:-:S03]  /*8b40*/  IMAD.X R11, R0, 0x1, R61, P0 ;  /* 0x00000001000b7824 */ /* 0x000fc600000e063d */
[----:B------:R2:W-:Y:S04]  /*8b50*/  STL [R1+0xbc], R2 ;  /* 0x0000bc0201007387 */ /* 0x0005e80000100800 */
[----:B------:R1:W-:Y:S01]  /*8b60*/  STL [R1+0x248], R10 ;  /* 0x0002480a01007387 */ /* 0x0003e20000100800 */
[-C--:B--2---:R-:W-:Y:S02]  /*8b70*/  IADD3 R2, P1, R4, R85.reuse, RZ ;  /* 0x0000005504027210 */ /* 0x084fe40007f3e0ff */
[----:B-1----:R-:W-:-:S03]  /*8b80*/  IADD3 R10, P0, R5, R85, RZ ;  /* 0x00000055050a7210 */ /* 0x002fc60007f1e0ff */
[----:B------:R1:W-:Y:S04]  /*8b90*/  STL [R1+0xc0], R2 ;  /* 0x0000c00201007387 */ /* 0x0003e80000100800 */
[----:B------:R2:W-:Y:S01]  /*8ba0*/  STL [R1+0x24c], R11 ;  /* 0x00024c0b01007387 */ /* 0x0005e20000100800 */
[----:B-1----:R-:W-:-:S03]  /*8bb0*/  IMAD.X R2, R58, 0x1, R61, P4 ;  /* 0x000000013a027824 */ /* 0x002fc600020e063d */
[----:B------:R1:W-:Y:S01]  /*8bc0*/  STL [R1+0xc4], R10 ;  /* 0x0000c40a01007387 */ /* 0x0003e20000100800 */
[----:B--2---:R-:W-:-:S03]  /*8bd0*/  IADD3 R11, P4, R6, R85, RZ ;  /* 0x00000055060b7210 */ /* 0x004fc60007f9e0ff */
[----:B------:R2:W-:Y:S01]  /*8be0*/  STL [R1+0x250], R2 ;  /* 0x0002500201007387 */ /* 0x0005e20000100800 */
[----:B------:R-:W-:-:S03]  /*8bf0*/  SHF.R.S32.HI R3, RZ, 0x1f, R85 ;  /* 0x0000001fff037819 */ /* 0x000fc60000011455 */
[----:B------:R4:W-:Y:S01]  /*8c00*/  STL [R1+0xc8], R11 ;  /* 0x0000c80b01007387 */ /* 0x0009e20000100800 */
[----:B-1----:R-:W-:Y:S01]  /*8c10*/  IMAD.X R10, R16, 0x1, R57, P3 ;  /* 0x00000001100a7824 */ /* 0x002fe200018e0639 */
[----:B--2---:R-:W-:Y:S02]  /*8c20*/  IADD3 R2, P3, R8, R85, RZ ;  /* 0x0000005508027210 */ /* 0x004fe40007f7e0ff */
[----:B------:R-:W2:Y:S04]  /*8c30*/  LDL.LU R85, [R1+0x290] ;  /* 0x0002900001557983 */ /* 0x000ea80000300800 */
[----:B------:R1:W-:Y:S01]  /*8c40*/  STL [R1+0x254], R10 ;  /* 0x0002540a01007387 */ /* 0x0003e20000100800 */
[----:B----4-:R-:W-:-:S03]  /*8c50*/  IADD3.X R11, R0, R57, RZ, P6, !PT ;  /* 0x00000039000b7210 */ /* 0x010fc600037fe4ff */
[----:B------:R3:W-:Y:S01]  /*8c60*/  STL [R1+0xcc], R2 ;  /* 0x0000cc0201007387 */ /* 0x0007e20000100800 */
[----:B-1----:R-:W-:Y:S01]  /*8c70*/  IMAD.X R10, R60, 0x1, R57, P2 ;  /* 0x000000013c0a7824 */ /* 0x002fe200010e0639 */
[----:B---3--:R-:W-:-:S04]  /*8c80*/  IADD3 R2, P2, R4, R20, RZ ;  /* 0x0000001404027210 */ /* 0x008fc80007f5e0ff */
[----:B------:R1:W-:Y:S04]  /*8c90*/  STL [R1+0x258], R10 ;  /* 0x0002580a01007387 */ /* 0x0003e80000100800 */
[----:B------:R3:W-:Y:S04]  /*8ca0*/  STL [R1+0xd0], R2 ;  /* 0x0000d00201007387 */ /* 0x0007e80000100800 */
[----:B------:R4:W-:Y:S01]  /*8cb0*/  STL [R1+0x25c], R11 ;  /* 0x00025c0b01007387 */ /* 0x0009e20000100800 */
[----:B-1----:R-:W-:Y:S01]  /*8cc0*/  IADD3 R10, P6, R5, R20, RZ ;  /* 0x00000014050a7210 */ /* 0x002fe20007fde0ff */
[----:B---3--:R-:W-:-:S04]  /*8cd0*/  IMAD.X R2, R58, 0x1, R57, P5 ;  /* 0x000000013a027824 */ /* 0x008fc800028e0639 */
[----:B------:R1:W-:Y:S01]  /*8ce0*/  STL [R1+0xd4], R10 ;  /* 0x0000d40a01007387 */ /* 0x0003e20000100800 */
[----:B----4-:R-:W-:-:S03]  /*8cf0*/  IADD3 R11, P5, R6, R20, RZ ;  /* 0x00000014060b7210 */ /* 0x010fc60007fbe0ff */
[----:B------:R3:W-:Y:S01]  /*8d00*/  STL [R1+0x260], R2 ;  /* 0x0002600201007387 */ /* 0x0007e20000100800 */
[----:B------:R-:W-:-:S03]  /*8d10*/  SHF.R.S32.HI R61, RZ, 0x1f, R20 ;  /* 0x0000001fff3d7819 */ /* 0x000fc60000011414 */
[----:B------:R4:W-:Y:S01]  /*8d20*/  STL [R1+0xd8], R11 ;  /* 0x0000d80b01007387 */ /* 0x0009e20000100800 */
[--C-:B-1----:R-:W-:Y:S01]  /*8d30*/  IMAD.X R10, R16, 0x1, R3.reuse, P1 ;  /* 0x00000001100a7824 */ /* 0x102fe200008e0603 */
[----:B---3--:R-:W-:Y:S02]  /*8d40*/  IADD3 R2, P1, R8, R20, RZ ;  /* 0x0000001408027210 */ /* 0x008fe40007f3e0ff */
[----:B------:R-:W3:Y:S01]  /*8d50*/  LDL.LU R20, [R1+0x294] ;  /* 0x0002940001147983 */ /* 0x000ee20000300800 */
[----:B----4-:R-:W-:-:S03]  /*8d60*/  IMAD.X R11, R60, 0x1, R3, P0 ;  /* 0x000000013c0b7824 */ /* 0x010fc600000e0603 */
[----:B------:R1:W-:Y:S04]  /*8d70*/  STL [R1+0x264], R10 ;  /* 0x0002640a01007387 */ /* 0x0003e80000100800 */
[----:B------:R4:W-:Y:S01]  /*8d80*/  STL [R1+0xdc], R2 ;  /* 0x0000dc0201007387 */ /* 0x0009e20000100800 */
[--C-:B-1----:R-:W-:Y:S01]  /*8d90*/  IMAD.X R10, R0, 0x1, R3.reuse, P4 ;  /* 0x00000001000a7824 */ /* 0x102fe200020e0603 */
[-C--:B----4-:R-:W-:Y:S02]  /*8da0*/  IADD3 R2, P0, R4, R83.reuse, RZ ;  /* 0x0000005304027210 */ /* 0x090fe40007f1e0ff */
[----:B------:R1:W-:Y:S04]  /*8db0*/  STL [R1+0x268], R11 ;  /* 0x0002680b01007387 */ /* 0x0003e80000100800 */
[----:B------:R4:W-:Y:S04]  /*8dc0*/  STL [R1+0xe0], R2 ;  /* 0x0000e00201007387 */ /* 0x0009e80000100800 */
[----:B------:R4:W-:Y:S01]  /*8dd0*/  STL [R1+0x26c], R10 ;  /* 0x00026c0a01007387 */ /* 0x0009e20000100800 */
[----:B-1----:R-:W-:Y:S01]  /*8de0*/  IADD3 R11, P4, R5, R83, RZ ;  /* 0x00000053050b7210 */ /* 0x002fe20007f9e0ff */
[----:B----4-:R-:W-:-:S04]  /*8df0*/  IMAD.X R2, R58, 0x1, R3, P3 ;  /* 0x000000013a027824 */ /* 0x010fc800018e0603 */
[----:B------:R-:W-:Y:S01]  /*8e00*/  STL [R1+0xe4], R11 ;  /* 0x0000e40b01007387 */ /* 0x000fe20000100800 */
[----:B------:R-:W-:Y:S01]  /*8e10*/  IADD3 R10, P3, R6, R83, RZ ;  /* 0x00000053060a7210 */ /* 0x000fe20007f7e0ff */
[----:B------:R-:W-:Y:S02]  /*8e20*/  IMAD.X R3, R16, 0x1, R61, P2 ;  /* 0x0000000110037824 */ /* 0x000fe400010e063d */
[----:B------:R1:W-:Y:S01]  /*8e30*/  STL [R1+0x270], R2 ;  /* 0x0002700201007387 */ /* 0x0003e20000100800 */
[----:B------:R-:W-:-:S03]  /*8e40*/  SHF.R.S32.HI R57, RZ, 0x1f, R83 ;  /* 0x0000001fff397819 */ /* 0x000fc60000011453 */
[----:B------:R4:W-:Y:S01]  /*8e50*/  STL [R1+0xe8], R10 ;  /* 0x0000e80a01007387 */ /* 0x0009e20000100800 */
[----:B-1----:R-:W-:-:S03]  /*8e60*/  IADD3 R2, P2, R8, R83, RZ ;  /* 0x0000005308027210 */ /* 0x002fc60007f5e0ff */
[----:B------:R-:W3:Y:S01]  /*8e70*/  LDL.LU R83, [R1+0x298] ;  /* 0x0002980001537983 */ /* 0x000ee20000300800 */
[----:B----4-:R-:W-:-:S03]  /*8e80*/  IADD3.X R10, R60, R61, RZ, P6, !PT ;  /* 0x0000003d3c0a7210 */ /* 0x010fc600037fe4ff */
[----:B------:R-:W-:Y:S01]  /*8e90*/  STL [R1+0x274], R3 ;  /* 0x0002740301007387 */ /* 0x000fe20000100800 */
[----:B------:R-:W-:-:S03]  /*8ea0*/  IMAD.X R11, R0, 0x1, R61, P5 ;  /* 0x00000001000b7824 */ /* 0x000fc600028e063d */
[----:B------:R1:W-:Y:S04]  /*8eb0*/  STL [R1+0xec], R2 ;  /* 0x0000ec0201007387 */ /* 0x0003e80000100800 */
[----:B------:R4:W-:Y:S01]  /*8ec0*/  STL [R1+0x278], R10 ;  /* 0x0002780a01007387 */ /* 0x0009e20000100800 */
[-C--:B-1----:R-:W-:Y:S02]  /*8ed0*/  IADD3 R2, P6, R4, R84.reuse, RZ ;  /* 0x0000005404027210 */ /* 0x082fe40007fde0ff */
[----:B----4-:R-:W-:-:S03]  /*8ee0*/  IADD3 R10, P5, R5, R84, RZ ;  /* 0x00000054050a7210 */ /* 0x010fc60007fbe0ff */
[----:B------:R1:W-:Y:S04]  /*8ef0*/  STL [R1+0xf0], R2 ;  /* 0x0000f00201007387 */ /* 0x0003e80000100800 */
[----:B------:R4:W-:Y:S01]  /*8f00*/  STL [R1+0x27c], R11 ;  /* 0x00027c0b01007387 */ /* 0x0009e20000100800 */
[----:B-1----:R-:W-:-:S03]  /*8f10*/  IMAD.X R2, R58, 0x1, R61, P1 ;  /* 0x000000013a027824 */ /* 0x002fc600008e063d */
[----:B------:R1:W-:Y:S01]  /*8f20*/  STL [R1+0xf4], R10 ;  /* 0x0000f40a01007387 */ /* 0x0003e20000100800 */
[----:B----4-:R-:W-:-:S03]  /*8f30*/  IADD3 R11, P1, R6, R84, RZ ;  /* 0x00000054060b7210 */ /* 0x010fc60007f3e0ff */
[----:B------:R4:W-:Y:S01]  /*8f40*/  STL [R1+0x280], R2 ;  /* 0x0002800201007387 */ /* 0x0009e20000100800 */
[----:B------:R-:W-:-:S03]  /*8f50*/  SHF.R.S32.HI R3, RZ, 0x1f, R84 ;  /* 0x0000001fff037819 */ /* 0x000fc60000011454 */
[----:B------:R4:W-:Y:S01]  /*8f60*/  STL [R1+0xf8], R11 ;  /* 0x0000f80b01007387 */ /* 0x0009e20000100800 */
[--C-:B-1----:R-:W-:Y:S01]  /*8f70*/  IMAD.X R10, R16, 0x1, R57.reuse, P0 ;  /* 0x00000001100a7824 */ /* 0x102fe200000e0639 */
[----:B----4-:R-:W-:Y:S02]  /*8f80*/  IADD3 R2, P0, R8, R84, RZ ;  /* 0x0000005408027210 */ /* 0x010fe40007f1e0ff */
[----:B------:R-:W4:Y:S04]  /*8f90*/  LDL.LU R84, [R1+0x29c] ;  /* 0x00029c0001547983 */ /* 0x000f280000300800 */
[----:B------:R1:W-:Y:S01]  /*8fa0*/  STL [R1+0x284], R10 ;  /* 0x0002840a01007387 */ /* 0x0003e20000100800 */
[----:B------:R-:W-:-:S03]  /*8fb0*/  IMAD.X R11, R0, 0x1, R57, P3 ;  /* 0x00000001000b7824 */ /* 0x000fc600018e0639 */
[----:B------:R2:W-:Y:S01]  /*8fc0*/  STL [R1+0xfc], R2 ;  /* 0x0000fc0201007387 */ /* 0x0005e20000100800 */
[----:B-1----:R-:W-:Y:S01]  /*8fd0*/  IMAD.X R10, R60, 0x1, R57, P4 ;  /* 0x000000013c0a7824 */ /* 0x002fe200020e0639 */
[----:B--2---:R-:W-:-:S04]  /*8fe0*/  IADD3 R2, P4, R4, R85, RZ ;  /* 0x0000005504027210 */ /* 0x004fc80007f9e0ff */
[----:B------:R1:W-:Y:S04]  /*8ff0*/  STL [R1+0x288], R10 ;  /* 0x0002880a01007387 */ /* 0x0003e80000100800 */
[----:B------:R2:W-:Y:S04]  /*9000*/  STL [R1+0x100], R2 ;  /* 0x0001000201007387 */ /* 0x0005e80000100800 */
[----:B------:R2:W-:Y:S01]  /*9010*/  STL [R1+0x28c], R11 ;  /* 0x00028c0b01007387 */ /* 0x0005e20000100800 */
[----:B-1----:R-:W-:Y:S01]  /*9020*/  IADD3 R10, P3, R5, R85, RZ ;  /* 0x00000055050a7210 */ /* 0x002fe20007f7e0ff */
[----:B--2---:R-:W-:-:S04]  /*9030*/  IMAD.X R2, R58, 0x1, R57, P2 ;  /* 0x000000013a027824 */ /* 0x004fc800010e0639 */
[----:B------:R1:W-:Y:S01]  /*9040*/  STL [R1+0x104], R10 ;  /* 0x0001040a01007387 */ /* 0x0003e20000100800 */
[----:B------:R-:W-:-:S03]  /*9050*/  IADD3 R11, P2, R6, R85, RZ ;  /* 0x00000055060b7210 */ /* 0x000fc60007f5e0ff */
[----:B------:R2:W-:Y:S01]  /*9060*/  STL [R1+0x56c], R2 ;  /* 0x00056c0201007387 */ /* 0x0005e20000100800 */
[----:B------:R-:W-:-:S03]  /*9070*/  SHF.R.S32.HI R61, RZ, 0x1f, R85 ;  /* 0x0000001fff3d7819 */ /* 0x000fc60000011455 */
[----:B------:R2:W-:Y:S01]  /*9080*/  STL [R1+0x108], R11 ;  /* 0x0001080b01007387 */ /* 0x0005e20000100800 */
[----:B-1----:R-:W-:Y:S02]  /*9090*/  IADD3.X R10, R16, R3, RZ, P6, !PT ;  /* 0x00000003100a7210 */ /* 0x002fe400037fe4ff */
[----:B--2---:R-:W-:Y:S02]  /*90a0*/  IADD3 R2, P6, R8, R85, RZ ;  /* 0x0000005508027210 */ /* 0x004fe40007fde0ff */
[----:B------:R-:W2:Y:S01]  /*90b0*/  LDL.LU R85, [R1+0x2a0] ;  /* 0x0002a00001557983 */ /* 0x000ea20000300800 */
[----:B------:R-:W-:-:S03]  /*90c0*/  IMAD.X R11, R60, 0x1, R3, P5 ;  /* 0x000000013c0b7824 */ /* 0x000fc600028e0603 */
[----:B------:R1:W-:Y:S04]  /*90d0*/  STL [R1+0x570], R10 ;  /* 0x0005700a01007387 */ /* 0x0003e80000100800 */
[----:B------:R3:W-:Y:S01]  /*90e0*/  STL [R1+0x10c], R2 ;  /* 0x00010c0201007387 */ /* 0x0007e20000100800 */
[--C-:B-1----:R-:W-:Y:S01]  /*90f0*/  IMAD.X R10, R0, 0x1, R3.reuse, P1 ;  /* 0x00000001000a7824 */ /* 0x102fe200008e0603 */
[-C--:B---3--:R-:W-:Y:S02]  /*9100*/  IADD3 R2, P5, R4, R20.reuse, RZ ;  /* 0x0000001404027210 */ /* 0x088fe40007fbe0ff */
[----:B------:R1:W-:Y:S04]  /*9110*/  STL [R1+0x574], R11 ;  /* 0x0005740b01007387 */ /* 0x0003e80000100800 */
[----:B------:R3:W-:Y:S04]  /*9120*/  STL [R1+0x110], R2 ;  /* 0x0001100201007387 */ /* 0x0007e80000100800 */
[----:B------:R3:W-:Y:S01]  /*9130*/  STL [R1+0x578], R10 ;  /* 0x0005780a01007387 */ /* 0x0007e20000100800 */
[----:B-1----:R-:W-:Y:S01]  /*9140*/  IADD3 R11, P1, R5, R20, RZ ;  /* 0x00000014050b7210 */ /* 0x002fe20007f3e0ff */
[----:B---3--:R-:W-:-:S04]  /*9150*/  IMAD.X R2, R58, 0x1, R3, P0 ;  /* 0x000000013a027824 */ /* 0x008fc800000e0603 */
[----:B------:R-:W-:Y:S01]  /*9160*/  STL [R1+0x114], R11 ;  /* 0x0001140b01007387 */ /* 0x000fe20000100800 */
[----:B------:R-:W-:Y:S01]  /*9170*/  IADD3 R10, P0, R6, R20, RZ ;  /* 0x00000014060a7210 */ /* 0x000fe20007f1e0ff */
[----:B------:R-:W-:Y:S02]  /*9180*/  IMAD.X R3, R16, 0x1, R61, P4 ;  /* 0x0000000110037824 */ /* 0x000fe400020e063d */
[----:B------:R1:W-:Y:S01]  /*9190*/  STL [R1+0x57c], R2 ;  /* 0x00057c0201007387 */ /* 0x0003e20000100800 */
[----:B------:R-:W-:-:S03]  /*91a0*/  SHF.R.S32.HI R57, RZ, 0x1f, R20 ;  /* 0x0000001fff397819 */ /* 0x000fc60000011414 */
[----:B------:R3:W-:Y:S01]  /*91b0*/  STL [R1+0x118], R10 ;  /* 0x0001180a01007387 */ /* 0x0007e20000100800 */
[----:B-1----:R-:W-:-:S03]  /*91c0*/  IADD3 R2, P4, R8, R20, RZ ;  /* 0x0000001408027210 */ /* 0x002fc60007f9e0ff */
[----:B------:R-:W2:Y:S01]  /*91d0*/  LDL.LU R20, [R1+0x2a4] ;  /* 0x0002a40001147983 */ /* 0x000ea20000300800 */
[----:B---3--:R-:W-:-:S03]  /*91e0*/  IMAD.X R10, R60, 0x1, R61, P3 ;  /* 0x000000013c0a7824 */ /* 0x008fc600018e063d */
[----:B------:R-:W-:Y:S01]  /*91f0*/  STL [R1+0x580], R3 ;  /* 0x0005800301007387 */ /* 0x000fe20000100800 */
[----:B------:R-:W-:-:S03]  /*9200*/  IMAD.X R11, R0, 0x1, R61, P2 ;  /* 0x00000001000b7824 */ /* 0x000fc600010e063d */
[----:B------:R1:W-:Y:S04]  /*9210*/  STL [R1+0x11c], R2 ;  /* 0x00011c0201007387 */ /* 0x0003e80000100800 */
[----:B------:R3:W-:Y:S01]  /*9220*/  STL [R1+0x584], R10 ;  /* 0x0005840a01007387 */ /* 0x0007e20000100800 */
[-C--:B-1----:R-:W-:Y:S02]  /*9230*/  IADD3 R2, P3, R4, R83.reuse, RZ ;  /* 0x0000005304027210 */ /* 0x082fe40007f7e0ff */
[----:B---3--:R-:W-:-:S03]  /*9240*/  IADD3 R10, P2, R5, R83, RZ ;  /* 0x00000053050a7210 */ /* 0x008fc60007f5e0ff */
[----:B------:R1:W-:Y:S04]  /*9250*/  STL [R1+0x120], R2 ;  /* 0x0001200201007387 */ /* 0x0003e80000100800 */
[----:B------:R3:W-:Y:S01]  /*9260*/  STL [R1+0x588], R11 ;  /* 0x0005880b01007387 */ /* 0x0007e20000100800 */
[----:B-1----:R-:W-:-:S03]  /*9270*/  IADD3.X R2, R58, R61, RZ, P6, !PT ;  /* 0x0000003d3a027210 */ /* 0x002fc600037fe4ff */
[----:B------:R1:W-:Y:S01]  /*9280*/  STL [R1+0x124], R10 ;  /* 0x0001240a01007387 */ /* 0x0003e20000100800 */
[----:B---3--:R-:W-:-:S03]  /*9290*/  IADD3 R11, P6, R6, R83, RZ ;  /* 0x00000053060b7210 */ /* 0x008fc60007fde0ff */
[----:B------:R3:W-:Y:S04]  /*92a0*/  STL [R1+0x58c], R2 ;  /* 0x00058c0201007387 */ /* 0x0007e80000100800 */
[----:B------:R3:W-:Y:S04]  /*92b0*/  STL [R1+0x128], R11 ;  /* 0x0001280b01007387 */ /* 0x0007e80000100800 */
[----:B------:R-:W2:Y:S01]  /*92c0*/  LDL.LU R82, [R1+0x2a8] ;  /* 0x0002a80001527983 */ /* 0x000ea20000300800 */
[----:B-1----:R-:W-:Y:S01]  /*92d0*/  IMAD.X R10, R16, 0x1, R57, P5 ;  /* 0x00000001100a7824 */ /* 0x002fe200028e0639 */
[----:B---3--:R-:W-:-:S04]  /*92e0*/  IADD3 R2, P5, R8, R83, RZ ;  /* 0x0000005308027210 */ /* 0x008fc80007fbe0ff */
[----:B------:R1:W-:Y:S01]  /*92f0*/  STL [R1+0x590], R10 ;  /* 0x0005900a01007387 */ /* 0x0003e20000100800 */
[----:B------:R-:W-:-:S03]  /*9300*/  IMAD.X R11, R0, 0x1, R57, P0 ;  /* 0x00000001000b7824 */ /* 0x000fc600000e0639 */
[----:B------:R4:W-:Y:S01]  /*9310*/  STL [R1+0x12c], R2 ;  /* 0x00012c0201007387 */ /* 0x0009e20000100800 */
[----:B-1----:R-:W-:Y:S01]  /*9320*/  IMAD.X R10, R60, 0x1, R57, P1 ;  /* 0x000000013c0a7824 */ /* 0x002fe200008e0639 */
[----:B------:R-:W-:-:S04]  /*9330*/  SHF.R.S32.HI R3, RZ, 0x1f, R83 ;  /* 0x0000001fff037819 */ /* 0x000fc80000011453 */
[----:B------:R1:W-:Y:S01]  /*9340*/  STL [R1+0x594], R10 ;  /* 0x0005940a01007387 */ /* 0x0003e20000100800 */
[-C--:B----4-:R-:W-:Y:S02]  /*9350*/  IADD3 R2, P1, R4, R84.reuse, RZ ;  /* 0x0000005404027210 */ /* 0x090fe40007f3e0ff */
[----:B-1----:R-:W-:-:S03]  /*9360*/  IADD3 R10, P0, R5, R84, RZ ;  /* 0x00000054050a7210 */ /* 0x002fc60007f1e0ff */
[----:B------:R1:W-:Y:S04]  /*9370*/  STL [R1+0x130], R2 ;  /* 0x0001300201007387 */ /* 0x0003e80000100800 */
[----:B------:R3:W-:Y:S01]  /*9380*/  STL [R1+0x598], R11 ;  /* 0x0005980b01007387 */ /* 0x0007e20000100800 */
[----:B-1----:R-:W-:-:S03]  /*9390*/  IMAD.X R2, R58, 0x1, R57, P4 ;  /* 0x000000013a027824 */ /* 0x002fc600020e0639 */
[----:B------:R1:W-:Y:S01]  /*93a0*/  STL [R1+0x134], R10 ;  /* 0x0001340a01007387 */ /* 0x0003e20000100800 */
[----:B---3--:R-:W-:-:S03]  /*93b0*/  IADD3 R11, P4, R6, R84, RZ ;  /* 0x00000054060b7210 */ /* 0x008fc60007f9e0ff */
[----:B------:R3:W-:Y:S04]  /*93c0*/  STL [R1+0x59c], R2 ;  /* 0x00059c0201007387 */ /* 0x0007e80000100800 */
[----:B------:R4:W-:Y:S01]  /*93d0*/  STL [R1+0x138], R11 ;  /* 0x0001380b01007387 */ /* 0x0009e20000100800 */
[----:B-1----:R-:W-:-:S03]  /*93e0*/  IMAD.X R10, R16, 0x1, R3, P3 ;  /* 0x00000001100a7824 */ /* 0x002fc600018e0603 */
[----:B------:R-:W2:Y:S01]  /*93f0*/  LDL.LU R83, [R1+0x2ac] ;  /* 0x0002ac0001537983 */ /* 0x000ea20000300800 */
[----:B---3--:R-:W-:-:S03]  /*9400*/  IADD3 R2, P3, R8, R84, RZ ;  /* 0x0000005408027210 */ /* 0x008fc60007f7e0ff */
[----:B------:R1:W-:Y:S01]  /*9410*/  STL [R1+0x5a0], R10 ;  /* 0x0005a00a01007387 */ /* 0x0003e20000100800 */
[----:B----4-:R-:W-:-:S03]  /*9420*/  IMAD.X R11, R60, 0x1, R3, P2 ;  /* 0x000000013c0b7824 */ /* 0x010fc600010e0603 */
[----:B------:R2:W-:Y:S01]  /*9430*/  STL [R1+0x13c], R2 ;  /* 0x00013c0201007387 */ /* 0x0005e20000100800 */
[----:B-1----:R-:W-:-:S03]  /*9440*/  IADD3.X R10, R0, R3, RZ, P6, !PT ;  /* 0x00000003000a7210 */ /* 0x002fc600037fe4ff */
[----:B------:R1:W-:Y:S01]  /*9450*/  STL [R1+0x5a4], R11 ;  /* 0x0005a40b01007387 */ /* 0x0003e20000100800 */
[-C--:B--2---:R-:W-:Y:S02]  /*9460*/  IADD3 R2, P2, R4, R85.reuse, RZ ;  /* 0x0000005504027210 */ /* 0x084fe40007f5e0ff */
[----:B-1----:R-:W-:-:S03]  /*9470*/  IADD3 R11, P6, R5, R85, RZ ;  /* 0x00000055050b7210 */ /* 0x002fc60007fde0ff */
[----:B------:R1:W-:Y:S01]  /*9480*/  STL [R1+0x140], R2 ;  /* 0x0001400201007387 */ /* 0x0003e20000100800 */
[----:B------:R-:W-:-:S03]  /*9490*/  SHF.R.S32.HI R61, RZ, 0x1f, R84 ;  /* 0x0000001fff3d7819 */ /* 0x000fc60000011454 */
[----:B------:R2:W-:Y:S01]  /*94a0*/  STL [R1+0x5a8], R10 ;  /* 0x0005a80a01007387 */ /* 0x0005e20000100800 */
[----:B-1----:R-:W-:-:S03]  /*94b0*/  IMAD.X R2, R58, 0x1, R3, P5 ;  /* 0x000000013a027824 */ /* 0x002fc600028e0603 */
[----:B------:R-:W-:Y:S01]  /*94c0*/  STL [R1+0x144], R11 ;  /* 0x0001440b01007387 */ /* 0x000fe20000100800 */
[----:B--2---:R-:W-:-:S03]  /*94d0*/  IADD3 R10, P5, R6, R85, RZ ;  /* 0x00000055060a7210 */ /* 0x004fc60007fbe0ff */
[----:B------:R1:W-:Y:S01]  /*94e0*/  STL [R1+0x5ac], R2 ;  /* 0x0005ac0201007387 */ /* 0x0003e20000100800 */
[----:B------:R-:W-:-:S03]  /*94f0*/  IMAD.X R3, R16, 0x1, R61, P1 ;  /* 0x0000000110037824 */ /* 0x000fc600008e063d */
[----:B------:R2:W-:Y:S04]  /*9500*/  STL [R1+0x148], R10 ;  /* 0x0001480a01007387 */ /* 0x0005e80000100800 */
[----:B------:R-:W3:Y:S01]  /*9510*/  LDL.LU R84, [R1+0x2b0] ;  /* 0x0002b00001547983 */ /* 0x000ee20000300800 */
[----:B-1----:R-:W-:-:S03]  /*9520*/  IADD3 R2, P1, R8, R85, RZ ;  /* 0x0000005508027210 */ /* 0x002fc60007f3e0ff */
[----:B------:R-:W-:Y:S01]  /*9530*/  STL [R1+0x5b0], R3 ;  /* 0x0005b00301007387 */ /* 0x000fe20000100800 */
[----:B--2---:R-:W-:-:S03]  /*9540*/  IMAD.X R10, R60, 0x1, R61, P0 ;  /* 0x000000013c0a7824 */ /* 0x004fc600000e063d */
[----:B------:R1:W-:Y:S01]  /*9550*/  STL [R1+0x14c], R2 ;  /* 0x00014c0201007387 */ /* 0x0003e20000100800 */
[----:B------:R-:W-:Y:S01]  /*9560*/  IMAD.X R11, R0, 0x1, R61, P4 ;  /* 0x00000001000b7824 */ /* 0x000fe200020e063d */
[----:B------:R-:W-:Y:S02]  /*9570*/  SHF.R.S32.HI R57, RZ, 0x1f, R85 ;  /* 0x0000001fff397819 */ /* 0x000fe40000011455 */
[----:B------:R2:W-:Y:S01]  /*9580*/  STL [R1+0x5b4], R10 ;  /* 0x0005b40a01007387 */ /* 0x0005e20000100800 */
[-C--:B-1----:R-:W-:Y:S02]  /*9590*/  IADD3 R2, P0, R4, R20.reuse, RZ ;  /* 0x0000001404027210 */ /* 0x082fe40007f1e0ff */
[----:B--2---:R-:W-:-:S03]  /*95a0*/  IADD3 R10, P4, R5, R20, RZ ;  /* 0x00000014050a7210 */ /* 0x004fc60007f9e0ff */
[----:B------:R1:W-:Y:S04]  /*95b0*/  STL [R1+0x150], R2 ;  /* 0x0001500201007387 */ /* 0x0003e80000100800 */
[----:B------:R2:W-:Y:S01]  /*95c0*/  STL [R1+0x5b8], R11 ;  /* 0x0005b80b01007387 */ /* 0x0005e20000100800 */
[----:B-1----:R-:W-:-:S03]  /*95d0*/  IMAD.X R2, R58, 0x1, R61, P3 ;  /* 0x000000013a027824 */ /* 0x002fc600018e063d */
[----:B------:R1:W-:Y:S01]  /*95e0*/  STL [R1+0x154], R10 ;  /* 0x0001540a01007387 */ /* 0x0003e20000100800 */
[----:B--2---:R-:W-:-:S03]  /*95f0*/  IADD3 R11, P3, R6, R20, RZ ;  /* 0x00000014060b7210 */ /* 0x004fc60007f7e0ff */
[----:B------:R2:W-:Y:S04]  /*9600*/  STL [R1+0x5bc], R2 ;  /* 0x0005bc0201007387 */ /* 0x0005e80000100800 */
[----:B------:R4:W-:Y:S01]  /*9610*/  STL [R1+0x158], R11 ;  /* 0x0001580b01007387 */ /* 0x0009e20000100800 */
[----:B-1----:R-:W-:-:S03]  /*9620*/  IMAD.X R10, R16, 0x1, R57, P2 ;  /* 0x00000001100a7824 */ /* 0x002fc600010e0639 */
[----:B------:R-:W3:Y:S01]  /*9630*/  LDL.LU R85, [R1+0x2b4] ;  /* 0x0002b40001557983 */ /* 0x000ee20000300800 */
[----:B--2---:R-:W-:-:S03]  /*9640*/  IADD3 R2, P2, R8, R20, RZ ;  /* 0x0000001408027210 */ /* 0x004fc60007f5e0ff */
[----:B------:R-:W-:Y:S04]  /*9650*/  STL [R1+0x5c0], R10 ;  /* 0x0005c00a01007387 */ /* 0x000fe80000100800 */
[----:B------:R1:W-:Y:S01]  /*9660*/  STL [R1+0x160], R2 ;  /* 0x0001600201007387 */ /* 0x0003e20000100800 */
[----:B----4-:R-:W-:Y:S01]  /*9670*/  IMAD.X R11, R0, 0x1, R57, P5 ;  /* 0x00000001000b7824 */ /* 0x010fe200028e0639 */
[----:B-1----:R-:W-:Y:S02]  /*9680*/  IADD3.X R2, R60, R57, RZ, P6, !PT ;  /* 0x000000393c027210 */ /* 0x002fe400037fe4ff */
[----:B------:R-:W-:-:S03]  /*9690*/  IADD3 R10, P6, R4, R82, RZ ;  /* 0x00000052040a7210 */ /* 0x000fc60007fde0ff */
[----:B------:R1:W-:Y:S04]  /*96a0*/  STL [R1+0x5c4], R2 ;  /* 0x0005c40201007387 */ /* 0x0003e80000100800 */
[----:B------:R2:W-:Y:S04]  /*96b0*/  STL [R1+0x164], R10 ;  /* 0x0001640a01007387 */ /* 0x0005e80000100800 */
[----:B------:R4:W-:Y:S01]  /*96c0*/  STL [R1+0x5c8], R11 ;  /* 0x0005c80b01007387 */ /* 0x0009e20000100800 */
[----:B-1----:R-:W-:Y:S01]  /*96d0*/  IADD3 R2, P5, R5, R82, RZ ;  /* 0x0000005205027210 */ /* 0x002fe20007fbe0ff */
[----:B--2---:R-:W-:-:S04]  /*96e0*/  IMAD.X R10, R58, 0x1, R57, P1 ;  /* 0x000000013a0a7824 */ /* 0x004fc800008e0639 */
[----:B------:R1:W-:Y:S01]  /*96f0*/  STL [R1+0x168], R2 ;  /* 0x0001680201007387 */ /* 0x0003e20000100800 */
[----:B------:R-:W-:Y:S01]  /*9700*/  SHF.R.S32.HI R3, RZ, 0x1f, R20 ;  /* 0x0000001fff037819 */ /* 0x000fe20000011414 */
[----:B------:R-:W2:Y:S01]  /*9710*/  LDC.64 R56, c[0x0][0x218] ;  /* 0x00008600ff387b82 */ /* 0x000ea20000000a00 */
[-C--:B----4-:R-:W-:Y:S01]  /*9720*/  IADD3 R11, P1, R6, R82.reuse, RZ ;  /* 0x00000052060b7210 */ /* 0x090fe20007f3e0ff */
[----:B------:R4:W-:Y:S04]  /*9730*/  STL [R1+0x5cc], R10 ;  /* 0x0005cc0a01007387 */ /* 0x0009e80000100800 */
[----:B------:R4:W-:Y:S04]  /*9740*/  STL [R1+0x16c], R11 ;  /* 0x00016c0b01007387 */ /* 0x0009e80000100800 */
[----:B------:R-:W2:Y:S01]  /*9750*/  LDL.LU R81, [R1+0x2b8] ;  /* 0x0002b80001517983 */ /* 0x000ea20000300800 */
[--C-:B-1----:R-:W-:Y:S01]  /*9760*/  IMAD.X R2, R16, 0x1, R3.reuse, P0 ;  /* 0x0000000110027824 */ /* 0x102fe200000e0603 */
[----:B----4-:R-:W-:Y:S01]  /*9770*/  IADD3 R10, P0, R8, R82, RZ ;  /* 0x00000052080a7210 */ /* 0x010fe20007f1e0ff */
[----:B------:R-:W-:-:S03]  /*9780*/  IMAD.X R12, R60, 0x1, R3, P4 ;  /* 0x000000013c0c7824 */ /* 0x000fc600020e0603 */
[----:B------:R-:W-:Y:S01]  /*9790*/  STL [R1+0x5d0], R2 ;  /* 0x0005d00201007387 */ /* 0x000fe20000100800 */
[----:B------:R-:W-:-:S03]  /*97a0*/  IMAD.X R11, R0, 0x1, R3, P3 ;  /* 0x00000001000b7824 */ /* 0x000fc600018e0603 */
[----:B------:R1:W-:Y:S04]  /*97b0*/  STL [R1+0x174], R10 ;  /* 0x0001740a01007387 */ /* 0x0003e80000100800 */
[----:B------:R4:W-:Y:S01]  /*97c0*/  STL [R1+0x5d4], R12 ;  /* 0x0005d40c01007387 */ /* 0x0009e20000100800 */
[----:B------:R-:W-:Y:S02]  /*97d0*/  SHF.R.S32.HI R20, RZ, 0x1f, R82 ;  /* 0x0000001fff147819 */ /* 0x000fe40000011452 */
[-C--:B-1----:R-:W-:Y:S02]  /*97e0*/  IADD3 R10, P4, R4, R83.reuse, RZ ;  /* 0x00000053040a7210 */ /* 0x082fe40007f9e0ff */
[----:B----4-:R-:W-:-:S03]  /*97f0*/  IADD3 R12, P3, R5, R83, RZ ;  /* 0x00000053050c7210 */ /* 0x010fc60007f7e0ff */
[----:B------:R1:W-:Y:S04]  /*9800*/  STL [R1+0x178], R10 ;  /* 0x0001780a01007387 */ /* 0x0003e80000100800 */
[----:B------:R4:W-:Y:S01]  /*9810*/  STL [R1+0x5d8], R11 ;  /* 0x0005d80b01007387 */ /* 0x0009e20000100800 */
[----:B-1----:R-:W-:-:S03]  /*9820*/  IMAD.X R10, R58, 0x1, R3, P2 ;  /* 0x000000013a0a7824 */ /* 0x002fc600010e0603 */
[----:B------:R-:W-:Y:S01]  /*9830*/  STL [R1+0x4c0], R12 ;  /* 0x0004c00c01007387 */ /* 0x000fe20000100800 */
[----:B----4-:R-:W-:-:S03]  /*9840*/  IADD3 R11, P2, R6, R83, RZ ;  /* 0x00000053060b7210 */ /* 0x010fc60007f5e0ff */
[----:B------:R1:W-:Y:S01]  /*9850*/  STL [R1+0x5dc], R10 ;  /* 0x0005dc0a01007387 */ /* 0x0003e20000100800 */
[----:B------:R-:W-:-:S03]  /*9860*/  IADD3.X R3, R16, R20, RZ, P6, !PT ;  /* 0x0000001410037210 */ /* 0x000fc600037fe4ff */
[----:B------:R4:W-:Y:S04]  /*9870*/  STL [R1+0x4c4], R11 ;  /* 0x0004c40b01007387 */ /* 0x0009e80000100800 */
[----:B------:R-:W2:Y:S01]  /*9880*/  LDL.LU R82, [R1+0x2bc] ;  /* 0x0002bc0001527983 */ /* 0x000ea20000300800 */
[----:B-1----:R-:W-:-:S03]  /*9890*/  IADD3 R10, P6, R8, R83, RZ ;  /* 0x00000053080a7210 */ /* 0x002fc60007fde0ff */
[----:B------:R-:W-:Y:S01]  /*98a0*/  STL [R1+0x5e0], R3 ;  /* 0x0005e00301007387 */ /* 0x000fe20000100800 */
[----:B----4-:R-:W-:-:S03]  /*98b0*/  IMAD.X R11, R60, 0x1, R20, P5 ;  /* 0x000000013c0b7824 */ /* 0x010fc600028e0614 */
[----:B------:R1:W-:Y:S01]  /*98c0*/  STL [R1+0x4e4], R10 ;  /* 0x0004e40a01007387 */ /* 0x0003e20000100800 */
[----:B------:R-:W-:-:S03]  /*98d0*/  SHF.R.S32.HI R2, RZ, 0x1f, R83 ;  /* 0x0000001fff027819 */ /* 0x000fc60000011453 */
[----:B------:R4:W-:Y:S01]  /*98e0*/  STL [R1+0x5e4], R11 ;  /* 0x0005e40b01007387 */ /* 0x0009e20000100800 */
[----:B-1----:R-:W-:Y:S01]  /*98f0*/  IMAD.X R10, R0, 0x1, R20, P1 ;  /* 0x00000001000a7824 */ /* 0x002fe200008e0614 */
[-C--:B---3--:R-:W-:Y:S02]  /*9900*/  IADD3 R12, P5, R4, R84.reuse, RZ ;  /* 0x00000054040c7210 */ /* 0x088fe40007fbe0ff */
[----:B----4-:R-:W-:-:S03]  /*9910*/  IADD3 R11, P1, R5, R84, RZ ;  /* 0x00000054050b7210 */ /* 0x010fc60007f3e0ff */
[----:B------:R1:W-:Y:S04]  /*9920*/  STL [R1+0x4f0], R12 ;  /* 0x0004f00c01007387 */ /* 0x0003e80000100800 */
[----:B------:R3:W-:Y:S01]  /*9930*/  STL [R1+0x5e8], R10 ;  /* 0x0005e80a01007387 */ /* 0x0007e20000100800 */
[----:B-1----:R-:W-:-:S03]  /*9940*/  IMAD.X R12, R58, 0x1, R20, P0 ;  /* 0x000000013a0c7824 */ /* 0x002fc600000e0614 */
[----:B------:R1:W-:Y:S01]  /*9950*/  STL [R1+0x4f4], R11 ;  /* 0x0004f40b01007387 */ /* 0x0003e20000100800 */
[----:B---3--:R-:W-:-:S03]  /*9960*/  IADD3 R10, P0, R6, R84, RZ ;  /* 0x00000054060a7210 */ /* 0x008fc60007f1e0ff */
[----:B------:R-:W-:Y:S04]  /*9970*/  STL [R1+0x5ec], R12 ;  /* 0x0005ec0c01007387 */ /* 0x000fe80000100800 */
[----:B------:R-:W3:Y:S01]  /*9980*/  LDL.LU R83, [R1+0x2c0] ;  /* 0x0002c00001537983 */ /* 0x000ee20000300800 */
[----:B-1----:R-:W-:-:S03]  /*9990*/  IMAD.X R11, R16, 0x1, R2, P4 ;  /* 0x00000001100b7824 */ /* 0x002fc600020e0602 */
[----:B------:R1:W-:Y:S04]  /*99a0*/  STL [R1+0x4f8], R10 ;  /* 0x0004f80a01007387 */ /* 0x0003e80000100800 */
[----:B------:R4:W-:Y:S01]  /*99b0*/  STL [R1+0x5f0], R11 ;  /* 0x0005f00b01007387 */ /* 0x0009e20000100800 */
[----:B-1----:R-:W-:Y:S01]  /*99c0*/  IADD3 R10, P4, R8, R84, RZ ;  /* 0x00000054080a7210 */ /* 0x002fe20007f9e0ff */
[----:B----4-:R-:W-:-:S04]  /*99d0*/  IMAD.X R11, R60, 0x1, R2, P3 ;  /* 0x000000013c0b7824 */ /* 0x010fc800018e0602 */
[----:B------:R1:W-:Y:S01]  /*99e0*/  STL [R1+0x4fc], R10 ;  /* 0x0004fc0a01007387 */ /* 0x0003e20000100800 */
[----:B------:R-:W-:-:S03]  /*99f0*/  IMAD.X R12, R0, 0x1, R2, P2 ;  /* 0x00000001000c7824 */ /* 0x000fc600010e0602 */
[----:B------:R4:W-:Y:S01]  /*9a00*/  STL [R1+0x5f4], R11 ;  /* 0x0005f40b01007387 */ /* 0x0009e20000100800 */
[-C--:B-1----:R-:W-:Y:S02]  /*9a10*/  IADD3 R10, P3, R4, R85.reuse, RZ ;  /* 0x00000055040a7210 */ /* 0x082fe40007f7e0ff */
[----:B------:R-:W-:Y:S02]  /*9a20*/  SHF.R.S32.HI R3, RZ, 0x1f, R84 ;  /* 0x0000001fff037819 */ /* 0x000fe40000011454 */
[----:B----4-:R-:W-:Y:S01]  /*9a30*/  IADD3 R11, P2, R5, R85, RZ ;  /* 0x00000055050b7210 */ /* 0x010fe20007f5e0ff */
[----:B------:R1:W-:Y:S04]  /*9a40*/  STL [R1+0x500], R10 ;  /* 0x0005000a01007387 */ /* 0x0003e80000100800 */
[----:B------:R-:W-:Y:S01]  /*9a50*/  STL [R1+0x5f8], R12 ;  /* 0x0005f80c01007387 */ /* 0x000fe20000100800 */
[----:B-1----:R-:W-:-:S03]  /*9a60*/  IADD3.X R10, R58, R2, RZ, P6, !PT ;  /* 0x000000023a0a7210 */ /* 0x002fc600037fe4ff */
[----:B------:R1:W-:Y:S01]  /*9a70*/  STL [R1+0x504], R11 ;  /* 0x0005040b01007387 */ /* 0x0003e20000100800 */
[----:B------:R-:W-:-:S03]  /*9a80*/  IADD3 R2, P6, R6, R85, RZ ;  /* 0x0000005506027210 */ /* 0x000fc60007fde0ff */
[----:B------:R-:W4:Y:S04]  /*9a90*/  LDL.LU R84, [R1+0x2c4] ;  /* 0x0002c40001547983 */ /* 0x000f280000300800 */
[----:B------:R1:W-:Y:S02]  /*9aa0*/  STL [R1+0x5fc], R10 ;  /* 0x0005fc0a01007387 */ /* 0x0003e40000100800 */
[----:B-1----:R-:W-:Y:S02]  /*9ab0*/  IMAD.X R11, R16, 0x1, R3, P5 ;  /* 0x00000001100b7824 */ /* 0x002fe400028e0603 */
[----:B------:R-:W-:Y:S01]  /*9ac0*/  STL [R1+0x508], R2 ;  /* 0x0005080201007387 */ /* 0x000fe20000100800 */
[----:B------:R-:W-:-:S03]  /*9ad0*/  IADD3 R10, P5, R8, R85, RZ ;  /* 0x00000055080a7210 */ /* 0x000fc60007fbe0ff */
[----:B------:R1:W-:Y:S01]  /*9ae0*/  STL [R1+0x600], R11 ;  /* 0x0006000b01007387 */ /* 0x0003e20000100800 */
[----:B------:R-:W-:-:S03]  /*9af0*/  IMAD.X R12, R0, 0x1, R3, P0 ;  /* 0x00000001000c7824 */ /* 0x000fc600000e0603 */
[----:B------:R2:W-:Y:S01]  /*9b00*/  STL [R1+0x50c], R10 ;  /* 0x00050c0a01007387 */ /* 0x0005e20000100800 */
[----:B-1----:R-:W-:Y:S01]  /*9b10*/  IMAD.X R11, R60, 0x1, R3, P1 ;  /* 0x000000013c0b7824 */ /* 0x002fe200008e0603 */
[----:B--2---:R-:W-:-:S04]  /*9b20*/  IADD3 R10, P1, R4, R81, RZ ;  /* 0x00000051040a7210 */ /* 0x004fc80007f3e0ff */
[----:B------:R1:W-:Y:S01]  /*9b30*/  STL [R1+0x604], R11 ;  /* 0x0006040b01007387 */ /* 0x0003e20000100800 */
[----:B------:R-:W-:-:S03]  /*9b40*/  SHF.R.S32.HI R20, RZ, 0x1f, R85 ;  /* 0x0000001fff147819 */ /* 0x000fc60000011455 */
[----:B------:R2:W-:Y:S04]  /*9b50*/  STL [R1+0x510], R10 ;  /* 0x0005100a01007387 */ /* 0x0005e80000100800 */
[----:B------:R-:W-:Y:S04]  /*9b60*/  STL [R1+0x608], R12 ;  /* 0x0006080c01007387 */ /* 0x000fe80000100800 */
[----:B------:R-:W4:Y:S01]  /*9b70*/  LDL.LU R85, [R1+0x2c8] ;  /* 0x0002c80001557983 */ /* 0x000f220000300800 */
[-C--:B-1----:R-:W-:Y:S01]  /*9b80*/  IADD3 R11, P0, R5, R81.reuse, RZ ;  /* 0x00000051050b7210 */ /* 0x082fe20007f1e0ff */
[----:B--2---:R-:W-:Y:S01]  /*9b90*/  IMAD.X R10, R58, 0x1, R3, P4 ;  /* 0x000000013a0a7824 */ /* 0x004fe200020e0603 */
[----:B------:R-:W-:-:S03]  /*9ba0*/  IADD3 R3, P4, R6, R81, RZ ;  /* 0x0000005106037210 */ /* 0x000fc60007f9e0ff */
[----:B------:R-:W-:Y:S04]  /*9bb0*/  STL [R1+0x514], R11 ;  /* 0x0005140b01007387 */ /* 0x000fe80000100800 */
[----:B------:R1:W-:Y:S04]  /*9bc0*/  STL [R1+0x60c], R10 ;  /* 0x00060c0a01007387 */ /* 0x0003e80000100800 */
[----:B------:R-:W-:Y:S01]  /*9bd0*/  STL [R1+0x518], R3 ;  /* 0x0005180301007387 */ /* 0x000fe20000100800 */
[----:B-1----:R-:W-:Y:S01]  /*9be0*/  IMAD.X R10, R16, 0x1, R20, P3 ;  /* 0x00000001100a7824 */ /* 0x002fe200018e0614 */
[----:B------:R-:W-:-:S04]  /*9bf0*/  IADD3 R11, P3, R8, R81, RZ ;  /* 0x00000051080b7210 */ /* 0x000fc80007f7e0ff */
[----:B------:R1:W-:Y:S01]  /*9c00*/  STL [R1+0x610], R10 ;  /* 0x0006100a01007387 */ /* 0x0003e20000100800 */
[----:B------:R-:W-:-:S03]  /*9c10*/  IADD3.X R12, R0, R20, RZ, P6, !PT ;  /* 0x00000014000c7210 */ /* 0x000fc600037fe4ff */
[----:B------:R2:W-:Y:S01]  /*9c20*/  STL [R1+0x51c], R11 ;  /* 0x00051c0b01007387 */ /* 0x0005e20000100800 */
[----:B-1----:R-:W-:Y:S01]  /*9c30*/  IMAD.X R10, R60, 0x1, R20, P2 ;  /* 0x000000013c0a7824 */ /* 0x002fe200010e0614 */
[----:B------:R-:W-:-:S04]  /*9c40*/  SHF.R.S32.HI R2, RZ, 0x1f, R81 ;  /* 0x0000001fff027819 */ /* 0x000fc80000011451 */
[----:B------:R1:W-:Y:S01]  /*9c50*/  STL [R1+0x614], R10 ;  /* 0x0006140a01007387 */ /* 0x0003e20000100800 */
[----:B------:R-:W-:Y:S02]  /*9c60*/  SHF.L.U64.HI R19, R9, 0x2, R19 ;  /* 0x0000000209137819 */ /* 0x000fe40000010213 */
[-C--:B--2---:R-:W-:Y:S02]  /*9c70*/  IADD3 R11, P2, R4, R82.reuse, RZ ;  /* 0x00000052040b7210 */ /* 0x084fe40007f5e0ff */
[----:B-1----:R-:W-:-:S03]  /*9c80*/  IADD3 R10, P6, R5, R82, RZ ;  /* 0x00000052050a7210 */ /* 0x002fc60007fde0ff */
[----:B------:R1:W-:Y:S04]  /*9c90*/  STL [R1+0x520], R11 ;  /* 0x0005200b01007387 */ /* 0x0003e80000100800 */
[----:B------:R2:W-:Y:S04]  /*9ca0*/  STL [R1+0x618], R12 ;  /* 0x0006180c01007387 */ /* 0x0005e80000100800 */
[----:B------:R2:W-:Y:S01]  /*9cb0*/  STL [R1+0x524], R10 ;  /* 0x0005240a01007387 */ /* 0x0005e20000100800 */
[----:B-1----:R-:W-:Y:S01]  /*9cc0*/  IMAD.X R11, R58, 0x1, R20, P5 ;  /* 0x000000013a0b7824 */ /* 0x002fe200028e0614 */
[----:B--2---:R-:W-:-:S04]  /*9cd0*/  IADD3 R12, P5, R6, R82, RZ ;  /* 0x00000052060c7210 */ /* 0x004fc80007fbe0ff */
[----:B------:R1:W-:Y:S01]  /*9ce0*/  STL [R1+0x61c], R11 ;  /* 0x00061c0b01007387 */ /* 0x0003e20000100800 */
[----:B------:R-:W-:-:S03]  /*9cf0*/  IMAD.X R10, R16, 0x1, R2, P1 ;  /* 0x00000001100a7824 */ /* 0x000fc600008e0602 */
[----:B------:R-:W-:Y:S04]  /*9d00*/  STL [R1+0x528], R12 ;  /* 0x0005280c01007387 */ /* 0x000fe80000100800 */
[----:B------:R2:W-:Y:S01]  /*9d10*/  STL [R1+0x624], R10 ;  /* 0x0006240a01007387 */ /* 0x0005e20000100800 */
[----:B-1----:R-:W-:-:S05]  /*9d20*/  IADD3 R11, P1, R8, R82, RZ ;  /* 0x00000052080b7210 */ /* 0x002fca0007f3e0ff */
[----:B------:R3:W-:Y:S01]  /*9d30*/  STL [R1+0x52c], R11 ;  /* 0x00052c0b01007387 */ /* 0x0007e20000100800 */
[--C-:B--2---:R-:W-:Y:S02]  /*9d40*/  IMAD.X R10, R60, 0x1, R2.reuse, P0 ;  /* 0x000000013c0a7824 */ /* 0x104fe400000e0602 */
[----:B------:R-:W-:Y:S01]  /*9d50*/  IMAD.X R12, R0, 0x1, R2, P4 ;  /* 0x00000001000c7824 */ /* 0x000fe200020e0602 */
[----:B------:R-:W-:Y:S02]  /*9d60*/  SHF.R.S32.HI R3, RZ, 0x1f, R82 ;  /* 0x0000001fff037819 */ /* 0x000fe40000011452 */
[----:B------:R1:W-:Y:S01]  /*9d70*/  STL [R1+0x628], R10 ;  /* 0x0006280a01007387 */ /* 0x0003e20000100800 */
[-C--:B---3--:R-:W-:Y:S02]  /*9d80*/  IADD3 R11, P0, R4, R83.reuse, RZ ;  /* 0x00000053040b7210 */ /* 0x088fe40007f1e0ff */
[----:B-1----:R-:W-:-:S03]  /*9d90*/  IADD3 R10, P4, R5, R83, RZ ;  /* 0x00000053050a7210 */ /* 0x002fc60007f9e0ff */
[----:B------:R1:W-:Y:S04]  /*9da0*/  STL [R1+0x530], R11 ;  /* 0x0005300b01007387 */ /* 0x0003e80000100800 */
[----:B------:R-:W-:Y:S04]  /*9db0*/  STL [R1+0x62c], R12 ;  /* 0x00062c0c01007387 */ /* 0x000fe80000100800 */
[----:B------:R2:W-:Y:S01]  /*9dc0*/  STL [R1+0x534], R10 ;  /* 0x0005340a01007387 */ /* 0x0005e20000100800 */
[----:B-1----:R-:W-:Y:S01]  /*9dd0*/  IMAD.X R11, R58, 0x1, R2, P3 ;  /* 0x000000013a0b7824 */ /* 0x002fe200018e0602 */
[----:B------:R-:W-:-:S04]  /*9de0*/  IADD3 R2, P3, R6, R83, RZ ;  /* 0x0000005306027210 */ /* 0x000fc80007f7e0ff */
[----:B------:R1:W-:Y:S01]  /*9df0*/  STL [R1+0x630], R11 ;  /* 0x0006300b01007387 */ /* 0x0003e20000100800 */
[----:B--2---:R-:W-:-:S03]  /*9e00*/  IMAD.X R10, R16, 0x1, R3, P2 ;  /* 0x00000001100a7824 */ /* 0x004fc600010e0603 */
[----:B------:R-:W-:Y:S04]  /*9e10*/  STL [R1+0x538], R2 ;  /* 0x0005380201007387 */ /* 0x000fe80000100800 */
[----:B------:R2:W-:Y:S01]  /*9e20*/  STL [R1+0x634], R10 ;  /* 0x0006340a01007387 */ /* 0x0005e20000100800 */
[----:B-1----:R-:W-:Y:S01]  /*9e30*/  IADD3 R11, P2, R8, R83, RZ ;  /* 0x00000053080b7210 */ /* 0x002fe20007f5e0ff */
[----:B------:R-:W-:-:S04]  /*9e40*/  IMAD.X R12, R0, 0x1, R3, P5 ;  /* 0x00000001000c7824 */ /* 0x000fc800028e0603 */
[----:B------:R4:W-:Y:S01]  /*9e50*/  STL [R1+0x53c], R11 ;  /* 0x00053c0b01007387 */ /* 0x0009e20000100800 */
[----:B--2---:R-:W-:Y:S02]  /*9e60*/  IADD3.X R10, R60, R3, RZ, P6, !PT ;  /* 0x000000033c0a7210 */ /* 0x004fe400037fe4ff */
[----:B------:R-:W-:-:S03]  /*9e70*/  SHF.R.S32.HI R20, RZ, 0x1f, R83 ;  /* 0x0000001fff147819 */ /* 0x000fc60000011453 */
[----:B------:R1:W-:Y:S01]  /*9e80*/  STL [R1+0x638], R10 ;  /* 0x0006380a01007387 */ /* 0x0003e20000100800 */
[-C--:B----4-:R-:W-:Y:S02]  /*9e90*/  IADD3 R11, P6, R4, R84.reuse, RZ ;  /* 0x00000054040b7210 */ /* 0x090fe40007fde0ff */
        /* <DEDUP_REMOVED lines=11> */
[----:B--2---:R-:W-:Y:S01]  /*9f50*/  IMAD.X R10, R60, 0x1, R20, P4 ;  /* 0x000000013c0a7824 */ /* 0x004fe200020e0614 */
[----:B------:R-:W-:-:S03]  /*9f60*/  IADD3 R12, P4, R4, R85, RZ ;  /* 0x00000055040c7210 */ /* 0x000fc60007f9e0ff */
[----:B------:R1:W-:Y:S01]  /*9f70*/  STL [R1+0x54c], R11 ;  /* 0x00054c0b01007387 */ /* 0x0003e20000100800 */
[----:B------:R-:W-:-:S03]  /*9f80*/  SHF.R.S32.HI R2, RZ, 0x1f, R84 ;  /* 0x0000001fff027819 */ /* 0x000fc60000011454 */
[----:B------:R2:W-:Y:S04]  /*9f90*/  STL [R1+0x648], R10 ;  /* 0x0006480a01007387 */ /* 0x0005e80000100800 */
[----:B------:R3:W-:Y:S01]  /*9fa0*/  STL [R1+0x550], R12 ;  /* 0x0005500c01007387 */ /* 0x0007e20000100800 */
[----:B-1----:R-:W-:Y:S01]  /*9fb0*/  IMAD.X R11, R0, 0x1, R20, P3 ;  /* 0x00000001000b7824 */ /* 0x002fe200018e0614 */
[----:B--2---:R-:W-:-:S04]  /*9fc0*/  IADD3 R10, P3, R5, R85, RZ ;  /* 0x00000055050a7210 */ /* 0x004fc80007f7e0ff */
[----:B------:R1:W-:Y:S01]  /*9fd0*/  STL [R1+0x64c], R11 ;  /* 0x00064c0b01007387 */ /* 0x0003e20000100800 */
[----:B---3--:R-:W-:-:S03]  /*9fe0*/  IMAD.X R12, R58, 0x1, R20, P2 ;  /* 0x000000013a0c7824 */ /* 0x008fc600010e0614 */
[----:B------:R2:W-:Y:S04]  /*9ff0*/  STL [R1+0x554], R10 ;  /* 0x0005540a01007387 */ /* 0x0005e80000100800 */
[----:B------:R3:W-:Y:S01]  /*a000*/  STL [R1+0x650], R12 ;  /* 0x0006500c01007387 */ /* 0x0007e20000100800 */
[----:B-1----:R-:W-:Y:S02]  /*a010*/  IADD3 R11, P2, R6, R85, RZ ;  /* 0x00000055060b7210 */ /* 0x002fe40007f5e0ff */
[----:B--2---:R-:W-:-:S03]  /*a020*/  IADD3.X R10, R16, R2, RZ, P6, !PT ;  /* 0x00000002100a7210 */ /* 0x004fc600037fe4ff */
[----:B------:R1:W-:Y:S01]  /*a030*/  STL [R1+0x558], R11 ;  /* 0x0005580b01007387 */ /* 0x0003e20000100800 */
[----:B---3--:R-:W-:-:S03]  /*a040*/  IADD3 R12, P6, R8, R85, RZ ;  /* 0x00000055080c7210 */ /* 0x008fc60007fde0ff */
[----:B------:R-:W-:Y:S01]  /*a050*/  STL [R1+0x654], R10 ;  /* 0x0006540a01007387 */ /* 0x000fe20000100800 */
[----:B------:R-:W-:Y:S01]  /*a060*/  IMAD.X R13, R60, 0x1, R2, P5 ;  /* 0x000000013c0d7824 */ /* 0x000fe200028e0602 */
[----:B------:R-:W-:Y:S02]  /*a070*/  SHF.R.S32.HI R3, RZ, 0x1f, R85 ;  /* 0x0000001fff037819 */ /* 0x000fe40000011455 */
[----:B------:R2:W-:Y:S01]  /*a080*/  STL [R1+0x55c], R12 ;  /* 0x00055c0c01007387 */ /* 0x0005e20000100800 */
[----:B------:R-:W-:Y:S01]  /*a090*/  SHF.L.U64.HI R20, R8, 0x2, R58 ;  /* 0x0000000208147819 */ /* 0x000fe2000001023a */
[----:B------:R-:W-:Y:S01]  /*a0a0*/  IMAD.SHL.U32 R9, R9, 0x4, RZ ;  /* 0x0000000409097824 */ /* 0x000fe200078e00ff */
[----:B-1----:R-:W-:Y:S01]  /*a0b0*/  SHF.R.S32.HI R11, RZ, 0x1f, R17 ;  /* 0x0000001fff0b7819 */ /* 0x002fe20000011411 */
[----:B------:R1:W-:Y:S01]  /*a0c0*/  STL [R1+0x658], R13 ;  /* 0x0006580d01007387 */ /* 0x0003e20000100800 */
[----:B------:R-:W3:Y:S01]  /*a0d0*/  LDC R85, c[0x0][0x230] ;  /* 0x00008c00ff557b82 */ /* 0x000ee20000000800 */
[----:B--2---:R-:W-:-:S02]  /*a0e0*/  IMAD.X R12, R0, 0x1, R2, P1 ;  /* 0x00000001000c7824 */ /* 0x004fc400008e0602 */
[----:B------:R-:W-:Y:S02]  /*a0f0*/  IMAD.X R2, R58, 0x1, R2, P0 ;  /* 0x000000013a027824 */ /* 0x000fe400000e0602 */
[--C-:B-1----:R-:W-:Y:S01]  /*a100*/  IMAD.X R13, R16, 0x1, R3.reuse, P4 ;  /* 0x00000001100d7824 */ /* 0x102fe200020e0603 */
[----:B------:R1:W-:Y:S04]  /*a110*/  STL [R1+0x65c], R12 ;  /* 0x00065c0c01007387 */ /* 0x0003e80000100800 */
[----:B------:R2:W-:Y:S01]  /*a120*/  STL [R1+0x660], R2 ;  /* 0x0006600201007387 */ /* 0x0005e20000100800 */
[----:B-1----:R-:W-:-:S03]  /*a130*/  IMAD.X R12, R60, 0x1, R3, P3 ;  /* 0x000000013c0c7824 */ /* 0x002fc600018e0603 */
[----:B------:R-:W-:Y:S01]  /*a140*/  STL [R1+0x664], R13 ;  /* 0x0006640d01007387 */ /* 0x000fe20000100800 */
[----:B--2---:R-:W-:-:S03]  /*a150*/  IMAD.X R2, R0, 0x1, R3, P2 ;  /* 0x0000000100027824 */ /* 0x004fc600010e0603 */
[----:B------:R-:W-:Y:S01]  /*a160*/  STL [R1+0x668], R12 ;  /* 0x0006680c01007387 */ /* 0x000fe20000100800 */
[----:B------:R-:W-:-:S03]  /*a170*/  IADD3.X R3, R58, R3, RZ, P6, !PT ;  /* 0x000000033a037210 */ /* 0x000fc600037fe4ff */
[----:B------:R1:W-:Y:S04]  /*a180*/  STL [R1+0x66c], R2 ;  /* 0x00066c0201007387 */ /* 0x0003e80000100800 */
[----:B------:R2:W-:Y:S01]  /*a190*/  STL [R1+0x670], R3 ;  /* 0x0006700301007387 */ /* 0x0005e20000100800 */
[----:B-1----:R-:W-:Y:S02]  /*a1a0*/  SHF.L.U64.HI R2, R4, 0x2, R16 ;  /* 0x0000000204027819 */ /* 0x002fe40000010210 */
[----:B--2---:R-:W-:-:S03]  /*a1b0*/  SHF.L.U64.HI R3, R5, 0x2, R60 ;  /* 0x0000000205037819 */ /* 0x004fc6000001023c */
[----:B------:R1:W-:Y:S04]  /*a1c0*/  STL [R1+0x4d0], R2 ;  /* 0x0004d00201007387 */ /* 0x0003e80000100800 */
[----:B------:R-:W-:Y:S01]  /*a1d0*/  STL [R1+0x4cc], R3 ;  /* 0x0004cc0301007387 */ /* 0x000fe20000100800 */
[----:B-1----:R-:W-:-:S05]  /*a1e0*/  SHF.L.U64.HI R2, R6, 0x2, R0 ;  /* 0x0000000206027819 */ /* 0x002fca0000010200 */
[----:B------:R1:W-:Y:S04]  /*a1f0*/  STL [R1+0x4c8], R2 ;  /* 0x0004c80201007387 */ /* 0x0003e80000100800 */
[----:B------:R-:W-:Y:S04]  /*a200*/  STL [R1], RZ ;  /* 0x000000ff01007387 */ /* 0x000fe80000100800 */
[----:B------:R-:W-:Y:S04]  /*a210*/  STL [R1+0x4], RZ ;  /* 0x000004ff01007387 */ /* 0x000fe80000100800 */
        /* <DEDUP_REMOVED lines=15> */
[----:B------:R-:W-:Y:S01]  /*a310*/  STL [R1+0x44], RZ ;  /* 0x000044ff01007387 */ /* 0x000fe20000100800 */
[----:B------:R-:W-:-:S03]  /*a320*/  SHF.R.S32.HI R10, RZ, 0x1f, R7 ;  /* 0x0000001fff0a7819 */ /* 0x000fc60000011407 */
[----:B------:R-:W-:Y:S04]  /*a330*/  STL [R1+0x48], RZ ;  /* 0x000048ff01007387 */ /* 0x000fe80000100800 */
[----:B------:R-:W-:Y:S04]  /*a340*/  STL [R1+0x4c], RZ ;  /* 0x00004cff01007387 */ /* 0x000fe80000100800 */
[----:B------:R-:W-:Y:S01]  /*a350*/  STL [R1+0x50], RZ ;  /* 0x000050ff01007387 */ /* 0x000fe20000100800 */
[----:B------:R-:W-:-:S03]  /*a360*/  IADD3 R12, P2, R6, UR6, RZ ;  /* 0x00000006060c7c10 */ /* 0x000fc6000ff5e0ff */
[----:B------:R-:W-:Y:S01]  /*a370*/  STL [R1+0x54], RZ ;  /* 0x000054ff01007387 */ /* 0x000fe20000100800 */
[----:B------:R-:W-:-:S03]  /*a380*/  IADD3 R6, P3, R8, UR7, RZ ;  /* 0x0000000708067c10 */ /* 0x000fc6000ff7e0ff */
[----:B------:R-:W-:Y:S01]  /*a390*/  STL [R1+0x58], RZ ;  /* 0x000058ff01007387 */ /* 0x000fe20000100800 */
[----:B------:R-:W-:-:S03]  /*a3a0*/  IMAD R8, R10, 0xc, RZ ;  /* 0x0000000c0a087824 */ /* 0x000fc600078e02ff */
[----:B------:R-:W-:Y:S01]  /*a3b0*/  STL [R1+0x5c], RZ ;  /* 0x00005cff01007387 */ /* 0x000fe20000100800 */
[----:B-1----:R-:W-:-:S03]  /*a3c0*/  IMAD.WIDE.U32 R2, R7, 0xc, R62 ;  /* 0x0000000c07027825 */ /* 0x002fc600078e003e */
[----:B------:R-:W-:Y:S04]  /*a3d0*/  STL [R1+0x60], RZ ;  /* 0x000060ff01007387 */ /* 0x000fe80000100800 */
[----:B------:R-:W-:Y:S04]  /*a3e0*/  STL [R1+0x64], RZ ;  /* 0x000064ff01007387 */ /* 0x000fe80000100800 */
[----:B------:R-:W-:Y:S01]  /*a3f0*/  STL [R1+0x68], RZ ;  /* 0x000068ff01007387 */ /* 0x000fe20000100800 */
[----:B------:R-:W-:-:S03]  /*a400*/  IMAD.X R13, R0, 0x1, R59, P2 ;  /* 0x00000001000d7824 */ /* 0x000fc600010e063b */
[----:B------:R-:W-:Y:S01]  /*a410*/  STL [R1+0x6c], RZ ;  /* 0x00006cff01007387 */ /* 0x000fe20000100800 */
[----:B------:R-:W-:-:S03]  /*a420*/  IMAD.IADD R0, R3, 0x1, R8 ;  /* 0x0000000103007824 */ /* 0x000fc600078e0208 */
[----:B------:R-:W-:Y:S04]  /*a430*/  STL [R1+0x70], RZ ;  /* 0x000070ff01007387 */ /* 0x000fe80000100800 */
[----:B------:R-:W-:Y:S04]  /*a440*/  STL [R1+0x74], RZ ;  /* 0x000074ff01007387 */ /* 0x000fe80000100800 */
[----:B------:R-:W-:Y:S04]  /*a450*/  STL [R1+0x78], RZ ;  /* 0x000078ff01007387 */ /* 0x000fe80000100800 */
[----:B------:R-:W-:Y:S04]  /*a460*/  STL [R1+0x7c], RZ ;  /* 0x00007cff01007387 */ /* 0x000fe80000100800 */
[----:B------:R-:W2:Y:S04]  /*a470*/  LDL.LU R8, [R1+0x1b0] ;  /* 0x0001b00001087983 */ /* 0x000ea80000300800 */
[----:B------:R1:W-:Y:S04]  /*a480*/  STL [R1+0x4bc], R19 ;  /* 0x0004bc1301007387 */ /* 0x0003e80000100800 */
[----:B-1----:R-:W4:Y:S04]  /*a490*/  LDL.LU R19, [R1+0x744] ;  /* 0x0007440001137983 */ /* 0x002f280000300800 */
[----:B------:R1:W-:Y:S04]  /*a4a0*/  STL [R1+0x4b8], R9 ;  /* 0x0004b80901007387 */ /* 0x0003e80000100800 */
[----:B-1----:R-:W3:Y:S01]  /*a4b0*/  LDL.LU R9, [R1+0x1ac] ;  /* 0x0001ac0001097983 */ /* 0x002ee20000300800 */
[----:B----4-:R-:W-:-:S05]  /*a4c0*/  SHF.L.U64.HI R21, R19, 0x2, R21 ;  /* 0x0000000213157819 */ /* 0x010fca0000010215 */
[----:B------:R1:W-:Y:S04]  /*a4d0*/  STL [R1+0x4b4], R21 ;  /* 0x0004b41501007387 */ /* 0x0003e80000100800 */
[----:B-1----:R-:W4:Y:S01]  /*a4e0*/  LDL.LU R21, [R1+0x740] ;  /* 0x0007400001157983 */ /* 0x002f220000300800 */
[----:B------:R-:W-:-:S05]  /*a4f0*/  IMAD.SHL.U32 R19, R19, 0x4, RZ ;  /* 0x0000000413137824 */ /* 0x000fca00078e00ff */
[----:B------:R1:W-:Y:S04]  /*a500*/  STL [R1+0x4b0], R19 ;  /* 0x0004b01301007387 */ /* 0x0003e80000100800 */
[----:B-1----:R-:W2:Y:S01]  /*a510*/  LDL.LU R19, [R1+0x1a8] ;  /* 0x0001a80001137983 */ /* 0x002ea20000300800 */
[----:B----4-:R-:W-:-:S05]  /*a520*/  SHF.L.U64.HI R22, R21, 0x2, R22 ;  /* 0x0000000215167819 */ /* 0x010fca0000010216 */
[----:B------:R1:W-:Y:S04]  /*a530*/  STL [R1+0x4ac], R22 ;  /* 0x0004ac1601007387 */ /* 0x0003e80000100800 */
[----:B-1----:R-:W4:Y:S01]  /*a540*/  LDL.LU R22, [R1+0x73c] ;  /* 0x00073c0001167983 */ /* 0x002f220000300800 */
[----:B------:R-:W-:-:S05]  /*a550*/  IMAD.SHL.U32 R21, R21, 0x4, RZ ;  /* 0x0000000415157824 */ /* 0x000fca00078e00ff */
[----:B------:R1:W-:Y:S04]  /*a560*/  STL [R1+0x4a8], R21 ;  /* 0x0004a81501007387 */ /* 0x0003e80000100800 */
[----:B-1----:R-:W3:Y:S01]  /*a570*/  LDL.LU R21, [R1+0x1a4] ;  /* 0x0001a40001157983 */ /* 0x002ee20000300800 */
[----:B----4-:R-:W-:-:S05]  /*a580*/  SHF.L.U64.HI R23, R22, 0x2, R23 ;  /* 0x0000000216177819 */ /* 0x010fca0000010217 */
[----:B------:R1:W-:Y:S04]  /*a590*/  STL [R1+0x4a4], R23 ;  /* 0x0004a41701007387 */ /* 0x0003e80000100800 */
[----:B-1----:R-:W4:Y:S01]  /*a5a0*/  LDL.LU R23, [R1+0x738] ;  /* 0x0007380001177983 */ /* 0x002f220000300800 */
[----:B------:R-:W-:-:S05]  /*a5b0*/  SHF.L.U32 R22, R22, 0x2, RZ ;  /* 0x0000000216167819 */ /* 0x000fca00000006ff */
[----:B------:R4:W-:Y:S02]  /*a5c0*/  STL [R1+0x4a0], R22 ;  /* 0x0004a01601007387 */ /* 0x0009e40000100800 */
[C---:B----4-:R-:W-:Y:S02]  /*a5d0*/  SHF.L.U64.HI R22, R23.reuse, 0x2, R26 ;  /* 0x0000000217167819 */ /* 0x050fe4000001021a */
[----:B------:R-:W4:Y:S04]  /*a5e0*/  LDL.LU R26, [R1+0x734] ;  /* 0x00073400011a7983 */ /* 0x000f280000300800 */
[----:B------:R1:W-:Y:S02]  /*a5f0*/  STL [R1+0x49c], R22 ;  /* 0x00049c1601007387 */ /* 0x0003e40000100800 */
[----:B-1----:R-:W-:Y:S01]  /*a600*/  IMAD.SHL.U32 R22, R23, 0x4, RZ ;  /* 0x0000000417167824 */ /* 0x002fe200078e00ff */
[----:B------:R-:W-:-:S02]  /*a610*/  SHF.L.U64.HI R23, R24, 0x2, R27 ;  /* 0x0000000218177819 */ /* 0x000fc4000001021b */
[----:B------:R-:W2:Y:S04]  /*a620*/  LDL.LU R27, [R1+0x730] ;  /* 0x00073000011b7983 */ /* 0x000ea80000300800 */
[----:B------:R1:W-:Y:S04]  /*a630*/  STL [R1+0x498], R22 ;  /* 0x0004981601007387 */ /* 0x0003e80000100800 */
[----:B------:R3:W-:Y:S01]  /*a640*/  STL [R1+0x494], R23 ;  /* 0x0004941701007387 */ /* 0x0007e20000100800 */
[----:B-1----:R-:W-:Y:S01]  /*a650*/  IMAD.SHL.U32 R22, R24, 0x4, RZ ;  /* 0x0000000418167824 */ /* 0x002fe200078e00ff */
[----:B---3--:R-:W-:-:S02]  /*a660*/  SHF.L.U64.HI R23, R25, 0x2, R28 ;  /* 0x0000000219177819 */ /* 0x008fc4000001021c */
[----:B------:R-:W3:Y:S04]  /*a670*/  LDL.LU R28, [R1+0x72c] ;  /* 0x00072c00011c7983 */ /* 0x000ee80000300800 */
[----:B------:R1:W-:Y:S04]  /*a680*/  STL [R1+0x490], R22 ;  /* 0x0004901601007387 */ /* 0x0003e80000100800 */
[----:B------:R2:W-:Y:S01]  /*a690*/  STL [R1+0x48c], R23 ;  /* 0x00048c1701007387 */ /* 0x0005e20000100800 */
[----:B-1----:R-:W-:Y:S01]  /*a6a0*/  IMAD.SHL.U32 R22, R25, 0x4, RZ ;  /* 0x0000000419167824 */ /* 0x002fe200078e00ff */
[----:B----4-:R-:W-:-:S02]  /*a6b0*/  SHF.L.U64.HI R24, R26, 0x2, R29 ;  /* 0x000000021a187819 */ /* 0x010fc4000001021d */
[----:B------:R-:W4:Y:S04]  /*a6c0*/  LDL.LU R29, [R1+0x728] ;  /* 0x00072800011d7983 */ /* 0x000f280000300800 */
[----:B------:R1:W-:Y:S04]  /*a6d0*/  STL [R1+0x488], R22 ;  /* 0x0004881601007387 */ /* 0x0003e80000100800 */
[----:B------:R-:W-:Y:S01]  /*a6e0*/  STL [R1+0x484], R24 ;  /* 0x0004841801007387 */ /* 0x000fe20000100800 */
[----:B--2---:R-:W-:-:S03]  /*a6f0*/  SHF.L.U64.HI R23, R27, 0x2, R30 ;  /* 0x000000021b177819 */ /* 0x004fc6000001021e */
[----:B------:R-:W2:Y:S01]  /*a700*/  LDL.LU R30, [R1+0x724] ;  /* 0x00072400011e7983 */ /* 0x000ea20000300800 */
[----:B-1----:R-:W-:-:S05]  /*a710*/  IMAD.SHL.U32 R22, R26, 0x4, RZ ;  /* 0x000000041a167824 */ /* 0x002fca00078e00ff */
[----:B------:R1:W-:Y:S04]  /*a720*/  STL [R1+0x480], R22 ;  /* 0x0004801601007387 */ /* 0x0003e80000100800 */
[----:B------:R-:W-:Y:S01]  /*a730*/  STL [R1+0x47c], R23 ;  /* 0x00047c1701007387 */ /* 0x000fe20000100800 */
[----:B-1----:R-:W-:Y:S01]  /*a740*/  IMAD.SHL.U32 R22, R27, 0x4, RZ ;  /* 0x000000041b167824 */ /* 0x002fe200078e00ff */
[C---:B---3--:R-:W-:Y:S02]  /*a750*/  SHF.L.U64.HI R24, R28.reuse, 0x2, R31 ;  /* 0x000000021c187819 */ /* 0x048fe4000001021f */
        /* <DEDUP_REMOVED lines=10> */
[----:B-1----:R-:W-:-:S05]  /*a800*/  SHF.L.U32 R22, R29, 0x2, RZ ;  /* 0x000000021d167819 */ /* 0x002fca00000006ff */
[----:B------:R1:W-:Y:S04]  /*a810*/  STL [R1+0x468], R22 ;  /* 0x0004681601007387 */ /* 0x0003e80000100800 */
[----:B------:R-:W-:Y:S01]  /*a820*/  STL [R1+0x464], R24 ;  /* 0x0004641801007387 */ /* 0x000fe20000100800 */
[----:B-1----:R-:W-:Y:S01]  /*a830*/  IMAD.SHL.U32 R22, R30, 0x4, RZ ;  /* 0x000000041e167824 */ /* 0x002fe200078e00ff */
[C---:B---3--:R-:W-:Y:S01]  /*a840*/  SHF.L.U64.HI R23, R31.reuse, 0x2, R21 ;  /* 0x000000021f177819 */ /* 0x048fe20000010215 */
[----:B------:R-:W-:-:S03]  /*a850*/  IMAD.SHL.U32 R21, R31, 0x4, RZ ;  /* 0x000000041f157824 */ /* 0x000fc600078e00ff */
[----:B------:R-:W-:Y:S04]  /*a860*/  STL [R1+0x460], R22 ;  /* 0x0004601601007387 */ /* 0x000fe80000100800 */
[----:B------:R-:W-:Y:S04]  /*a870*/  STL [R1+0x45c], R23 ;  /* 0x00045c1701007387 */ /* 0x000fe80000100800 */
[----:B------:R1:W-:Y:S02]  /*a880*/  STL [R1+0x458], R21 ;  /* 0x0004581501007387 */ /* 0x0003e40000100800 */
[C---:B-1----:R-:W-:Y:S01]  /*a890*/  SHF.L.U64.HI R21, R33.reuse, 0x2, R9 ;  /* 0x0000000221157819 */ /* 0x042fe20000010209 */
[----:B------:R-:W-:Y:S01]  /*a8a0*/  IMAD.SHL.U32 R9, R33, 0x4, RZ ;  /* 0x0000000421097824 */ /* 0x000fe200078e00ff */
[C---:B----4-:R-:W-:Y:S01]  /*a8b0*/  SHF.L.U64.HI R22, R32.reuse, 0x2, R19 ;  /* 0x0000000220167819 */ /* 0x050fe20000010213 */
[----:B------:R-:W-:-:S04]  /*a8c0*/  IMAD.SHL.U32 R19, R32, 0x4, RZ ;  /* 0x0000000420137824 */ /* 0x000fc800078e00ff */
[----:B------:R-:W-:Y:S04]  /*a8d0*/  STL [R1+0x454], R22 ;  /* 0x0004541601007387 */ /* 0x000fe80000100800 */
[----:B------:R2:W-:Y:S04]  /*a8e0*/  STL [R1+0x450], R19 ;  /* 0x0004501301007387 */ /* 0x0005e80000100800 */
[----:B------:R-:W-:Y:S01]  /*a8f0*/  STL [R1+0x44c], R21 ;  /* 0x00044c1501007387 */ /* 0x000fe20000100800 */
[----:B--2---:R-:W-:-:S03]  /*a900*/  SHF.L.U64.HI R19, R34, 0x2, R8 ;  /* 0x0000000222137819 */ /* 0x004fc60000010208 */
[----:B------:R1:W-:Y:S01]  /*a910*/  STL [R1+0x448], R9 ;  /* 0x0004480901007387 */ /* 0x0003e20000100800 */
[----:B------:R-:W-:-:S03]  /*a920*/  IMAD.SHL.U32 R8, R34, 0x4, RZ ;  /* 0x0000000422087824 */ /* 0x000fc600078e00ff */
[----:B------:R2:W-:Y:S01]  /*a930*/  STL [R1+0x444], R19 ;  /* 0x0004441301007387 */ /* 0x0005e20000100800 */
[----:B-1----:R-:W-:-:S03]  /*a940*/  SHF.L.U64.HI R9, R35, 0x2, R38 ;  /* 0x0000000223097819 */ /* 0x002fc60000010226 */
[----:B------:R-:W3:Y:S01]  /*a950*/  LDL.LU R38, [R1+0x714] ;  /* 0x0007140001267983 */ /* 0x000ee20000300800 */
[----:B--2---:R-:W-:-:S03]  /*a960*/  SHF.L.U64.HI R19, R36, 0x2, R39 ;  /* 0x0000000224137819 */ /* 0x004fc60000010227 */
[----:B------:R1:W-:Y:S04]  /*a970*/  STL [R1+0x440], R8 ;  /* 0x0004400801007387 */ /* 0x0003e80000100800 */
[----:B------:R2:W-:Y:S04]  /*a980*/  STL [R1+0x43c], R9 ;  /* 0x00043c0901007387 */ /* 0x0005e80000100800 */
[----:B------:R-:W4:Y:S01]  /*a990*/  LDL.LU R39, [R1+0x710] ;  /* 0x0007100001277983 */ /* 0x000f220000300800 */
[----:B-1----:R-:W-:Y:S01]  /*a9a0*/  IMAD.SHL.U32 R8, R35, 0x4, RZ ;  /* 0x0000000423087824 */ /* 0x002fe200078e00ff */
[----:B--2---:R-:W-:-:S04]  /*a9b0*/  SHF.L.U64.HI R9, R37, 0x2, R40 ;  /* 0x0000000225097819 */ /* 0x004fc80000010228 */
[----:B------:R1:W-:Y:S04]  /*a9c0*/  STL [R1+0x438], R8 ;  /* 0x0004380801007387 */ /* 0x0003e80000100800 */
[----:B------:R-:W-:Y:S04]  /*a9d0*/  STL [R1+0x434], R19 ;  /* 0x0004341301007387 */ /* 0x000fe80000100800 */
[----:B------:R-:W2:Y:S01]  /*a9e0*/  LDL.LU R40, [R1+0x70c] ;  /* 0x00070c0001287983 */ /* 0x000ea20000300800 */
[----:B-1----:R-:W-:-:S05]  /*a9f0*/  SHF.L.U32 R8, R36, 0x2, RZ ;  /* 0x0000000224087819 */ /* 0x002fca00000006ff */
[----:B------:R1:W-:Y:S04]  /*aa00*/  STL [R1+0x430], R8 ;  /* 0x0004300801007387 */ /* 0x0003e80000100800 */
[----:B------:R4:W-:Y:S01]  /*aa10*/  STL [R1+0x42c], R9 ;  /* 0x00042c0901007387 */ /* 0x0009e20000100800 */
[----:B-1----:R-:W-:Y:S01]  /*aa20*/  IMAD.SHL.U32 R8, R37, 0x4, RZ ;  /* 0x0000000425087824 */ /* 0x002fe200078e00ff */
[----:B---3--:R-:W-:Y:S02]  /*aa30*/  SHF.L.U64.HI R19, R38, 0x2, R41 ;  /* 0x0000000226137819 */ /* 0x008fe40000010229 */
[----:B------:R-:W3:Y:S04]  /*aa40*/  LDL.LU R41, [R1+0x708] ;  /* 0x0007080001297983 */ /* 0x000ee80000300800 */
[----:B------:R1:W-:Y:S04]  /*aa50*/  STL [R1+0x428], R8 ;  /* 0x0004280801007387 */ /* 0x0003e80000100800 */
[----:B------:R2:W-:Y:S01]  /*aa60*/  STL [R1+0x424], R19 ;  /* 0x0004241301007387 */ /* 0x0005e20000100800 */
[----:B----4-:R-:W-:-:S03]  /*aa70*/  SHF.L.U64.HI R9, R39, 0x2, R42 ;  /* 0x0000000227097819 */ /* 0x010fc6000001022a */
[----:B------:R-:W4:Y:S01]  /*aa80*/  LDL.LU R42, [R1+0x704] ;  /* 0x00070400012a7983 */ /* 0x000f220000300800 */
[----:B-1----:R-:W-:-:S05]  /*aa90*/  IMAD.SHL.U32 R8, R38, 0x4, RZ ;  /* 0x0000000426087824 */ /* 0x002fca00078e00ff */
[----:B------:R1:W-:Y:S04]  /*aaa0*/  STL [R1+0x420], R8 ;  /* 0x0004200801007387 */ /* 0x0003e80000100800 */
[----:B------:R-:W-:Y:S01]  /*aab0*/  STL [R1+0x41c], R9 ;  /* 0x00041c0901007387 */ /* 0x000fe20000100800 */
[----:B--2---:R-:W-:-:S03]  /*aac0*/  SHF.L.U64.HI R19, R40, 0x2, R43 ;  /* 0x0000000228137819 */ /* 0x004fc6000001022b */
[----:B------:R-:W2:Y:S01]  /*aad0*/  LDL.LU R43, [R1+0x700] ;  /* 0x00070000012b7983 */ /* 0x000ea20000300800 */
[----:B-1----:R-:W-:-:S05]  /*aae0*/  IMAD.SHL.U32 R8, R39, 0x4, RZ ;  /* 0x0000000427087824 */ /* 0x002fca00078e00ff */
        /* <DEDUP_REMOVED lines=17> */
[----:B-1----:R-:W-:Y:S02]  /*ac00*/  SHF.L.U32 R8, R43, 0x2, RZ ;  /* 0x000000022b087819 */ /* 0x002fe400000006ff */
        /* <DEDUP_REMOVED lines=36> */
[----:B-1----:R-:W-:-:S05]  /*ae50*/  SHF.L.U32 R8, R50, 0x2, RZ ;  /* 0x0000000232087819 */ /* 0x002fca00000006ff */
        /* <DEDUP_REMOVED lines=26> */
[----:B------:R-:W-:Y:S01]  /*b000*/  STL [R1+0x394], R19 ;  /* 0x0003941301007387 */ /* 0x000fe20000100800 */
[----:B----4-:R-:W-:-:S03]  /*b010*/  SHF.L.U64.HI R9, R87, 0x2, R250 ;  /* 0x0000000257097819 */ /* 0x010fc600000102fa */
[----:B------:R-:W4:Y:S01]  /*b020*/  LDL.LU R250, [R1+0x6bc] ;  /* 0x0006bc0001fa7983 */ /* 0x000f220000300800 */
[----:B-1----:R-:W-:-:S05]  /*b030*/  IMAD.SHL.U32 R8, R86, 0x4, RZ ;  /* 0x0000000456087824 */ /* 0x002fca00078e00ff */
[----:B------:R1:W-:Y:S04]  /*b040*/  STL [R1+0x390], R8 ;  /* 0x0003900801007387 */ /* 0x0003e80000100800 */
[----:B------:R-:W4:Y:S01]  /*b050*/  LDL.LU R44, [R1+0x218] ;  /* 0x00021800012c7983 */ /* 0x000f220000300800 */
[----:B-1----:R-:W-:-:S03]  /*b060*/  SHF.L.U32 R8, R87, 0x2, RZ ;  /* 0x0000000257087819 */ /* 0x002fc600000006ff */
[----:B------:R2:W-:Y:S04]  /*b070*/  STL [R1+0x38c], R9 ;  /* 0x00038c0901007387 */ /* 0x0005e80000100800 */
[----:B------:R1:W-:Y:S01]  /*b080*/  STL [R1+0x388], R8 ;  /* 0x0003880801007387 */ /* 0x0003e20000100800 */
[----:B--2---:R-:W-:-:S03]  /*b090*/  SHF.L.U64.HI R9, R248, 0x2, R249 ;  /* 0x00000002f8097819 */ /* 0x004fc600000102f9 */
[----:B------:R-:W2:Y:S01]  /*b0a0*/  LDL.LU R249, [R1+0x6b8] ;  /* 0x0006b80001f97983 */ /* 0x000ea20000300800 */
[----:B-1----:R-:W-:-:S03]  /*b0b0*/  IMAD.SHL.U32 R8, R248, 0x4, RZ ;  /* 0x00000004f8087824 */ /* 0x002fc600078e00ff */
[----:B------:R-:W3:Y:S04]  /*b0c0*/  LDL.LU R43, [R1+0x21c] ;  /* 0x00021c00012b7983 */ /* 0x000ee80000300800 */
[----:B------:R-:W-:Y:S04]  /*b0d0*/  STL [R1+0x384], R9 ;  /* 0x0003840901007387 */ /* 0x000fe80000100800 */
[----:B------:R-:W3:Y:S04]  /*b0e0*/  LDL.LU R42, [R1+0x220] ;  /* 0x00022000012a7983 */ /* 0x000ee80000300800 */
[----:B------:R-:W3:Y:S04]  /*b0f0*/  LDL.LU R41, [R1+0x224] ;  /* 0x0002240001297983 */ /* 0x000ee80000300800 */
[----:B------:R2:W-:Y:S04]  /*b100*/  STL [R1+0x380], R8 ;  /* 0x0003800801007387 */ /* 0x0005e80000100800 */
[----:B------:R-:W3:Y:S04]  /*b110*/  LDL.LU R40, [R1+0x80] ;  /* 0x0000800001287983 */ /* 0x000ee80000300800 */
        /* <DEDUP_REMOVED lines=19> */
[----:B------:R-:W3:Y:S01]  /*b250*/  LDL.LU R19, [R1+0xa8] ;  /* 0x0000a80001137983 */ /* 0x000ee20000300800 */
[----:B--2---:R-:W-:-:S03]  /*b260*/  SHF.L.U64.HI R8, R249, 0x2, R252 ;  /* 0x00000002f9087819 */ /* 0x004fc600000102fc */
[----:B------:R-:W2:Y:S01]  /*b270*/  LDL.LU R252, [R1+0x6b4] ;  /* 0x0006b40001fc7983 */ /* 0x000ea20000300800 */
[----:B------:R-:W-:-:S03]  /*b280*/  IMAD.SHL.U32 R45, R249, 0x4, RZ ;  /* 0x00000004f92d7824 */ /* 0x000fc600078e00ff */
[----:B------:R-:W2:Y:S01]  /*b290*/  LDL.LU R9, [R1+0x250] ;  /* 0x0002500001097983 */ /* 0x000ea20000300800 */
[----:B----4-:R-:W-:-:S03]  /*b2a0*/  SHF.L.U64.HI R46, R250, 0x2, R44 ;  /* 0x00000002fa2e7819 */ /* 0x010fc6000001022c */
[----:B------:R1:W-:Y:S01]  /*b2b0*/  STL [R1+0x37c], R8 ;  /* 0x00037c0801007387 */ /* 0x0003e20000100800 */
[C---:B---3--:R-:W-:Y:S01]  /*b2c0*/  SHF.L.U64.HI R44, R251.reuse, 0x2, R43 ;  /* 0x00000002fb2c7819 */ /* 0x048fe2000001022b */
[----:B------:R-:W-:Y:S02]  /*b2d0*/  IMAD.SHL.U32 R43, R251, 0x4, RZ ;  /* 0x00000004fb2b7824 */ /* 0x000fe400078e00ff */
[----:B-1----:R-:W3:Y:S04]  /*b2e0*/  LDL.LU R8, [R1+0xac] ;  /* 0x0000ac0001087983 */ /* 0x002ee80000300800 */
[----:B------:R1:W-:Y:S04]  /*b2f0*/  STL [R1+0x378], R45 ;  /* 0x0003782d01007387 */ /* 0x0003e80000100800 */
[----:B------:R-:W-:Y:S01]  /*b300*/  STL [R1+0x374], R46 ;  /* 0x0003742e01007387 */ /* 0x000fe20000100800 */
[----:B-1----:R-:W-:-:S05]  /*b310*/  IMAD.SHL.U32 R45, R250, 0x4, RZ ;  /* 0x00000004fa2d7824 */ /* 0x002fca00078e00ff */
[----:B------:R-:W-:Y:S04]  /*b320*/  STL [R1+0x370], R45 ;  /* 0x0003702d01007387 */ /* 0x000fe80000100800 */
[----:B------:R-:W-:Y:S04]  /*b330*/  STL [R1+0x36c], R44 ;  /* 0x00036c2c01007387 */ /* 0x000fe80000100800 */
[----:B------:R1:W-:Y:S02]  /*b340*/  STL [R1+0x368], R43 ;  /* 0x0003682b01007387 */ /* 0x0003e40000100800 */
[----:B-1----:R-:W-:-:S02]  /*b350*/  SHF.L.U64.HI R43, R40, 0x2, R41 ;  /* 0x00000002282b7819 */ /* 0x002fc40000010229 */
[----:B------:R-:W-:Y:S02]  /*b360*/  SHF.L.U64.HI R41, R38, 0x2, R39 ;  /* 0x0000000226297819 */ /* 0x000fe40000010227 */
[----:B------:R-:W-:Y:S02]  /*b370*/  SHF.L.U64.HI R39, R36, 0x2, R37 ;  /* 0x0000000224277819 */ /* 0x000fe40000010225 */
[----:B------:R-:W-:Y:S02]  /*b380*/  SHF.L.U64.HI R37, R34, 0x2, R35 ;  /* 0x0000000222257819 */ /* 0x000fe40000010223 */
[----:B------:R-:W-:Y:S02]  /*b390*/  SHF.L.U64.HI R35, R32, 0x2, R33 ;  /* 0x0000000220237819 */ /* 0x000fe40000010221 */
[----:B------:R-:W-:Y:S02]  /*b3a0*/  SHF.L.U64.HI R33, R30, 0x2, R31 ;  /* 0x000000021e217819 */ /* 0x000fe4000001021f */
[----:B------:R-:W-:-:S02]  /*b3b0*/  SHF.L.U64.HI R31, R28, 0x2, R29 ;  /* 0x000000021c1f7819 */ /* 0x000fc4000001021d */
[----:B------:R-:W-:Y:S02]  /*b3c0*/  SHF.L.U64.HI R29, R26, 0x2, R27 ;  /* 0x000000021a1d7819 */ /* 0x000fe4000001021b */
[----:B------:R-:W-:Y:S02]  /*b3d0*/  SHF.L.U64.HI R27, R24, 0x2, R25 ;  /* 0x00000002181b7819 */ /* 0x000fe40000010219 */
[----:B------:R-:W-:Y:S02]  /*b3e0*/  SHF.L.U64.HI R25, R22, 0x2, R23 ;  /* 0x0000000216197819 */ /* 0x000fe40000010217 */
[----:B------:R-:W-:Y:S02]  /*b3f0*/  SHF.L.U64.HI R23, R19, 0x2, R21 ;  /* 0x0000000213177819 */ /* 0x000fe40000010215 */
[C---:B--2---:R-:W-:Y:S01]  /*b400*/  SHF.L.U64.HI R42, R252.reuse, 0x2, R42 ;  /* 0x00000002fc2a7819 */ /* 0x044fe2000001022a */
[----:B------:R-:W-:-:S04]  /*b410*/  IMAD.SHL.U32 R44, R252, 0x4, RZ ;  /* 0x00000004fc2c7824 */ /* 0x000fc800078e00ff */
[----:B------:R1:W-:Y:S04]  /*b420*/  STL [R1+0x364], R42 ;  /* 0x0003642a01007387 */ /* 0x0003e80000100800 */
[----:B------:R2:W-:Y:S01]  /*b430*/  STL [R1+0x360], R44 ;  /* 0x0003602c01007387 */ /* 0x0005e20000100800 */
[----:B-1----:R-:W-:Y:S01]  /*b440*/  IMAD.SHL.U32 R42, R40, 0x4, RZ ;  /* 0x00000004282a7824 */ /* 0x002fe200078e00ff */
[----:B------:R-:W-:Y:S02]  /*b450*/  SHF.L.U32 R40, R38, 0x2, RZ ;  /* 0x0000000226287819 */ /* 0x000fe400000006ff */
[----:B------:R1:W-:Y:S01]  /*b460*/  STL [R1+0x35c], R43 ;  /* 0x00035c2b01007387 */ /* 0x0003e20000100800 */
[----:B------:R-:W-:Y:S02]  /*b470*/  IMAD.SHL.U32 R38, R36, 0x4, RZ ;  /* 0x0000000424267824 */ /* 0x000fe400078e00ff */
[----:B------:R-:W-:Y:S01]  /*b480*/  IMAD.SHL.U32 R36, R34, 0x4, RZ ;  /* 0x0000000422247824 */ /* 0x000fe200078e00ff */
[----:B------:R4:W-:Y:S01]  /*b490*/  STL [R1+0x358], R42 ;  /* 0x0003582a01007387 */ /* 0x0009e20000100800 */
[----:B------:R-:W-:-:S03]  /*b4a0*/  IMAD.SHL.U32 R34, R32, 0x4, RZ ;  /* 0x0000000420227824 */ /* 0x000fc600078e00ff */
[----:B------:R4:W-:Y:S01]  /*b4b0*/  STL [R1+0x354], R41 ;  /* 0x0003542901007387 */ /* 0x0009e20000100800 */
[----:B------:R-:W-:-:S03]  /*b4c0*/  IMAD.SHL.U32 R32, R30, 0x4, RZ ;  /* 0x000000041e207824 */ /* 0x000fc600078e00ff */
[----:B------:R4:W-:Y:S04]  /*b4d0*/  STL [R1+0x350], R40 ;  /* 0x0003502801007387 */ /* 0x0009e80000100800 */
[----:B------:R4:W-:Y:S01]  /*b4e0*/  STL [R1+0x34c], R39 ;  /* 0x00034c2701007387 */ /* 0x0009e20000100800 */
[----:B------:R-:W-:-:S03]  /*b4f0*/  IMAD.SHL.U32 R30, R28, 0x4, RZ ;  /* 0x000000041c1e7824 */ /* 0x000fc600078e00ff */
[----:B------:R4:W-:Y:S04]  /*b500*/  STL [R1+0x348], R38 ;  /* 0x0003482601007387 */ /* 0x0009e80000100800 */
[----:B------:R4:W-:Y:S01]  /*b510*/  STL [R1+0x344], R37 ;  /* 0x0003442501007387 */ /* 0x0009e20000100800 */
[----:B------:R-:W-:-:S03]  /*b520*/  IMAD.SHL.U32 R28, R26, 0x4, RZ ;  /* 0x000000041a1c7824 */ /* 0x000fc600078e00ff */
[----:B------:R4:W-:Y:S04]  /*b530*/  STL [R1+0x340], R36 ;  /* 0x0003402401007387 */ /* 0x0009e80000100800 */
[----:B------:R4:W-:Y:S01]  /*b540*/  STL [R1+0x33c], R35 ;  /* 0x00033c2301007387 */ /* 0x0009e20000100800 */
[----:B------:R-:W-:-:S03]  /*b550*/  SHF.L.U32 R26, R24, 0x2, RZ ;  /* 0x00000002181a7819 */ /* 0x000fc600000006ff */
[----:B------:R4:W-:Y:S04]  /*b560*/  STL [R1+0x338], R34 ;  /* 0x0003382201007387 */ /* 0x0009e80000100800 */
[----:B------:R4:W-:Y:S01]  /*b570*/  STL [R1+0x334], R33 ;  /* 0x0003342101007387 */ /* 0x0009e20000100800 */
[----:B------:R-:W-:-:S03]  /*b580*/  IMAD.SHL.U32 R24, R22, 0x4, RZ ;  /* 0x0000000416187824 */ /* 0x000fc600078e00ff */
[----:B------:R4:W-:Y:S04]  /*b590*/  STL [R1+0x330], R32 ;  /* 0x0003302001007387 */ /* 0x0009e80000100800 */
[----:B------:R4:W-:Y:S04]  /*b5a0*/  STL [R1+0x32c], R31 ;  /* 0x00032c1f01007387 */ /* 0x0009e80000100800 */
[----:B------:R4:W-:Y:S04]  /*b5b0*/  STL [R1+0x328], R30 ;  /* 0x0003281e01007387 */ /* 0x0009e80000100800 */
[----:B------:R4:W-:Y:S04]  /*b5c0*/  STL [R1+0x324], R29 ;  /* 0x0003241d01007387 */ /* 0x0009e80000100800 */
[----:B------:R4:W-:Y:S04]  /*b5d0*/  STL [R1+0x320], R28 ;  /* 0x0003201c01007387 */ /* 0x0009e80000100800 */
[----:B------:R4:W-:Y:S04]  /*b5e0*/  STL [R1+0x31c], R27 ;  /* 0x00031c1b01007387 */ /* 0x0009e80000100800 */
[----:B------:R4:W-:Y:S01]  /*b5f0*/  STL [R1+0x318], R26 ;  /* 0x0003181a01007387 */ /* 0x0009e20000100800 */
[----:B------:R-:W-:-:S03]  /*b600*/  IMAD.SHL.U32 R22, R19, 0x4, RZ ;  /* 0x0000000413167824 */ /* 0x000fc600078e00ff */
[----:B------:R4:W-:Y:S04]  /*b610*/  STL [R1+0x314], R25 ;  /* 0x0003141901007387 */ /* 0x0009e80000100800 */
[----:B------:R4:W-:Y:S04]  /*b620*/  STL [R1+0x310], R24 ;  /* 0x0003101801007387 */ /* 0x0009e80000100800 */
[----:B------:R-:W4:Y:S04]  /*b630*/  LDL.LU R21, [R1+0x254] ;  /* 0x0002540001157983 */ /* 0x000f280000300800 */
[----:B------:R4:W-:Y:S04]  /*b640*/  STL [R1+0x30c], R23 ;  /* 0x00030c1701007387 */ /* 0x0009e80000100800 */
[----:B------:R-:W4:Y:S01]  /*b650*/  LDL.LU R19, [R1+0xb0] ;  /* 0x0000b00001137983 */ /* 0x000f220000300800 */
[C---:B---3--:R-:W-:Y:S01]  /*b660*/  SHF.L.U64.HI R9, R8.reuse, 0x2, R9 ;  /* 0x0000000208097819 */ /* 0x048fe20000010209 */
[----:B------:R-:W-:-:S02]  /*b670*/  IMAD.SHL.U32 R8, R8, 0x4, RZ ;  /* 0x0000000408087824 */ /* 0x000fc400078e00ff */
[----:B------:R3:W-:Y:S04]  /*b680*/  STL [R1+0x308], R22 ;  /* 0x0003081601007387 */ /* 0x0007e80000100800 */
[----:B------:R-:W3:Y:S04]  /*b690*/  LDL.LU R47, [R1+0x258] ;  /* 0x00025800012f7983 */ /* 0x000ee80000300800 */
[----:B------:R3:W-:Y:S04]  /*b6a0*/  STL [R1+0x304], R9 ;  /* 0x0003040901007387 */ /* 0x0007e80000100800 */
[----:B------:R-:W3:Y:S04]  /*b6b0*/  LDL.LU R46, [R1+0xb4] ;  /* 0x0000b400012e7983 */ /* 0x000ee80000300800 */
[----:B------:R3:W-:Y:S04]  /*b6c0*/  STL [R1+0x300], R8 ;  /* 0x0003000801007387 */ /* 0x0007e80000100800 */
[----:B------:R-:W3:Y:S04]  /*b6d0*/  LDL.LU R45, [R1+0x25c] ;  /* 0x00025c00012d7983 */ /* 0x000ee80000300800 */
[----:B--2---:R-:W2:Y:S04]  /*b6e0*/  LDL.LU R44, [R1+0xb8] ;  /* 0x0000b800012c7983 */ /* 0x004ea80000300800 */
[----:B-1----:R-:W2:Y:S04]  /*b6f0*/  LDL.LU R43, [R1+0x260] ;  /* 0x00026000012b7983 */ /* 0x002ea80000300800 */
[----:B----4-:R-:W4:Y:S04]  /*b700*/  LDL.LU R42, [R1+0xbc] ;  /* 0x0000bc00012a7983 */ /* 0x010f280000300800 */
        /* <DEDUP_REMOVED lines=19> */
[----:B---3--:R-:W3:Y:S04]  /*b840*/  LDL.LU R22, [R1+0xe4] ;  /* 0x0000e40001167983 */ /* 0x008ee80000300800 */
[----:B------:R-:W3:Y:S04]  /*b850*/  LDL.LU R9, [R1+0x28c] ;  /* 0x00028c0001097983 */ /* 0x000ee80000300800 */
[----:B------:R-:W3:Y:S01]  /*b860*/  LDL.LU R8, [R1+0xe8] ;  /* 0x0000e80001087983 */ /* 0x000ee20000300800 */
[C---:B------:R-:W-:Y:S01]  /*b870*/  SHF.L.U64.HI R49, R19.reuse, 0x2, R21 ;  /* 0x0000000213317819 */ /* 0x040fe20000010215 */
[----:B------:R-:W-:-:S02]  /*b880*/  IMAD.SHL.U32 R48, R19, 0x4, RZ ;  /* 0x0000000413307824 */ /* 0x000fc400078e00ff */
[----:B------:R-:W3:Y:S04]  /*b890*/  LDL.LU R21, [R1+0x56c] ;  /* 0x00056c0001157983 */ /* 0x000ee80000300800 */
[----:B------:R1:W-:Y:S04]  /*b8a0*/  STL [R1+0x2fc], R49 ;  /* 0x0002fc3101007387 */ /* 0x0003e80000100800 */
[----:B------:R-:W3:Y:S04]  /*b8b0*/  LDL.LU R19, [R1+0xec] ;  /* 0x0000ec0001137983 */ /* 0x000ee80000300800 */
[----:B------:R2:W-:Y:S01]  /*b8c0*/  STL [R1+0x2f8], R48 ;  /* 0x0002f83001007387 */ /* 0x0005e20000100800 */
[C---:B-1----:R-:W-:Y:S01]  /*b8d0*/  SHF.L.U64.HI R49, R46.reuse, 0x2, R47 ;  /* 0x000000022e317819 */ /* 0x042fe2000001022f */
[----:B--2---:R-:W-:-:S04]  /*b8e0*/  IMAD.SHL.U32 R48, R46, 0x4, RZ ;  /* 0x000000042e307824 */ /* 0x004fc800078e00ff */
[----:B------:R-:W-:Y:S01]  /*b8f0*/  STL [R1+0x2f4], R49 ;  /* 0x0002f43101007387 */ /* 0x000fe20000100800 */
[C---:B------:R-:W-:Y:S01]  /*b900*/  SHF.L.U64.HI R47, R44.reuse, 0x2, R45 ;  /* 0x000000022c2f7819 */ /* 0x040fe2000001022d */
[----:B------:R-:W-:Y:S02]  /*b910*/  IMAD.SHL.U32 R46, R44, 0x4, RZ ;  /* 0x000000042c2e7824 */ /* 0x000fe400078e00ff */
[----:B------:R-:W-:Y:S01]  /*b920*/  STL [R1+0x2f0], R48 ;  /* 0x0002f03001007387 */ /* 0x000fe20000100800 */
[C---:B----4-:R-:W-:Y:S02]  /*b930*/  SHF.L.U64.HI R45, R42.reuse, 0x2, R43 ;  /* 0x000000022a2d7819 */ /* 0x050fe4000001022b */
[----:B------:R-:W-:Y:S01]  /*b940*/  SHF.L.U32 R44, R42, 0x2, RZ ;  /* 0x000000022a2c7819 */ /* 0x000fe200000006ff */
[----:B------:R1:W-:Y:S01]  /*b950*/  STL [R1+0x2ec], R47 ;  /* 0x0002ec2f01007387 */ /* 0x0003e20000100800 */
[C---:B------:R-:W-:Y:S01]  /*b960*/  SHF.L.U64.HI R43, R40.reuse, 0x2, R41 ;  /* 0x00000002282b7819 */ /* 0x040fe20000010229 */
[----:B------:R-:W-:-:S02]  /*b970*/  IMAD.SHL.U32 R42, R40, 0x4, RZ ;  /* 0x00000004282a7824 */ /* 0x000fc400078e00ff */
[----:B------:R2:W-:Y:S04]  /*b980*/  STL [R1+0x2e8], R46 ;  /* 0x0002e82e01007387 */ /* 0x0005e80000100800 */
[----:B------:R4:W-:Y:S01]  /*b990*/  STL [R1+0x2e4], R45 ;  /* 0x0002e42d01007387 */ /* 0x0009e20000100800 */
[C---:B------:R-:W-:Y:S01]  /*b9a0*/  SHF.L.U64.HI R41, R38.reuse, 0x2, R39 ;  /* 0x0000000226297819 */ /* 0x040fe20000010227 */
[----:B------:R-:W-:Y:S02]  /*b9b0*/  IMAD.SHL.U32 R40, R38, 0x4, RZ ;  /* 0x0000000426287824 */ /* 0x000fe400078e00ff */
[----:B------:R4:W-:Y:S04]  /*b9c0*/  STL [R1+0x2e0], R44 ;  /* 0x0002e02c01007387 */ /* 0x0009e80000100800 */
        /* <DEDUP_REMOVED lines=17> */
[----:B------:R-:W-:-:S02]  /*bae0*/  SHF.L.U64.HI R31, R28, 0x2, R29 ;  /* 0x000000021c1f7819 */ /* 0x000fc4000001021d */
[----:B------:R-:W-:Y:S01]  /*baf0*/  SHF.L.U32 R30, R28, 0x2, RZ ;  /* 0x000000021c1e7819 */ /* 0x000fe200000006ff */
        /* <DEDUP_REMOVED lines=10> */
[C---:B---3--:R-:W-:Y:S01]  /*bba0*/  SHF.L.U64.HI R25, R22.reuse, 0x2, R23 ;  /* 0x0000000216197819 */ /* 0x048fe20000010217 */
[----:B------:R-:W-:Y:S02]  /*bbb0*/  IMAD.SHL.U32 R24, R22, 0x4, RZ ;  /* 0x0000000416187824 */ /* 0x000fe400078e00ff */
[----:B------:R3:W-:Y:S04]  /*bbc0*/  STL [R1+0x2a0], R28 ;  /* 0x0002a01c01007387 */ /* 0x0007e80000100800 */
[----:B------:R3:W-:Y:S01]  /*bbd0*/  STL [R1+0x29c], R27 ;  /* 0x00029c1b01007387 */ /* 0x0007e20000100800 */
[----:B------:R-:W-:-:S03]  /*bbe0*/  SHF.L.U64.HI R23, R8, 0x2, R9 ;  /* 0x0000000208177819 */ /* 0x000fc60000010209 */
[----:B------:R3:W-:Y:S01]  /*bbf0*/  STL [R1+0x298], R26 ;  /* 0x0002981a01007387 */ /* 0x0007e20000100800 */
[----:B------:R-:W-:-:S03]  /*bc00*/  IMAD.SHL.U32 R22, R8, 0x4, RZ ;  /* 0x0000000408167824 */ /* 0x000fc600078e00ff */
[----:B------:R3:W-:Y:S04]  /*bc10*/  STL [R1+0x294], R25 ;  /* 0x0002941901007387 */ /* 0x0007e80000100800 */
[----:B------:R3:W-:Y:S04]  /*bc20*/  STL [R1+0x290], R24 ;  /* 0x0002901801007387 */ /* 0x0007e80000100800 */
[----:B------:R-:W3:Y:S04]  /*bc30*/  LDL.LU R9, [R1+0x570] ;  /* 0x0005700001097983 */ /* 0x000ee80000300800 */
[----:B------:R3:W-:Y:S04]  /*bc40*/  STL [R1+0x28c], R23 ;  /* 0x00028c1701007387 */ /* 0x0007e80000100800 */
[----:B------:R-:W3:Y:S04]  /*bc50*/  LDL.LU R8, [R1+0xf0] ;  /* 0x0000f00001087983 */ /* 0x000ee80000300800 */
[----:B------:R3:W-:Y:S04]  /*bc60*/  STL [R1+0x288], R22 ;  /* 0x0002881601007387 */ /* 0x0007e80000100800 */
[----:B-1----:R-:W3:Y:S01]  /*bc70*/  LDL.LU R47, [R1+0x574] ;  /* 0x00057400012f7983 */ /* 0x002ee20000300800 */
[C---:B------:R-:W-:Y:S01]  /*bc80*/  SHF.L.U64.HI R21, R19.reuse, 0x2, R21 ;  /* 0x0000000213157819 */ /* 0x040fe20000010215 */
[----:B------:R-:W-:-:S04]  /*bc90*/  IMAD.SHL.U32 R19, R19, 0x4, RZ ;  /* 0x0000000413137824 */ /* 0x000fc800078e00ff */
[----:B------:R1:W-:Y:S04]  /*bca0*/  STL [R1+0x284], R21 ;  /* 0x0002841501007387 */ /* 0x0003e80000100800 */
[----:B--2---:R-:W2:Y:S04]  /*bcb0*/  LDL.LU R46, [R1+0xf4] ;  /* 0x0000f400012e7983 */ /* 0x004ea80000300800 */
[----:B------:R1:W-:Y:S04]  /*bcc0*/  STL [R1+0x280], R19 ;  /* 0x0002801301007387 */ /* 0x0003e80000100800 */
        /* <DEDUP_REMOVED lines=19> */
[----:B------:R-:W3:Y:S04]  /*be00*/  LDL.LU R26, [R1+0x11c] ;  /* 0x00011c00011a7983 */ /* 0x000ee80000300800 */
[----:B------:R-:W3:Y:S04]  /*be10*/  LDL.LU R25, [R1+0x5a0] ;  /* 0x0005a00001197983 */ /* 0x000ee80000300800 */
[----:B------:R-:W3:Y:S04]  /*be20*/  LDL.LU R24, [R1+0x120] ;  /* 0x0001200001187983 */ /* 0x000ee80000300800 */
[----:B------:R-:W3:Y:S04]  /*be30*/  LDL.LU R23, [R1+0x5a4] ;  /* 0x0005a40001177983 */ /* 0x000ee80000300800 */
[----:B------:R-:W3:Y:S04]  /*be40*/  LDL.LU R22, [R1+0x124] ;  /* 0x0001240001167983 */ /* 0x000ee80000300800 */
[----:B-1----:R-:W3:Y:S04]  /*be50*/  LDL.LU R21, [R1+0x5a8] ;  /* 0x0005a80001157983 */ /* 0x002ee80000300800 */
[----:B------:R-:W3:Y:S01]  /*be60*/  LDL.LU R19, [R1+0x128] ;  /* 0x0001280001137983 */ /* 0x000ee20000300800 */
[C---:B------:R-:W-:Y:S01]  /*be70*/  SHF.L.U64.HI R49, R8.reuse, 0x2, R9 ;  /* 0x0000000208317819 */ /* 0x040fe20000010209 */
[----:B------:R-:W-:-:S02]  /*be80*/  IMAD.SHL.U32 R48, R8, 0x4, RZ ;  /* 0x0000000408307824 */ /* 0x000fc400078e00ff */
[----:B------:R-:W3:Y:S04]  /*be90*/  LDL.LU R9, [R1+0x5ac] ;  /* 0x0005ac0001097983 */ /* 0x000ee80000300800 */
[----:B------:R2:W-:Y:S04]  /*bea0*/  STL [R1+0x27c], R49 ;  /* 0x00027c3101007387 */ /* 0x0005e80000100800 */
[----:B------:R-:W3:Y:S04]  /*beb0*/  LDL.LU R8, [R1+0x12c] ;  /* 0x00012c0001087983 */ /* 0x000ee80000300800 */
[----:B------:R1:W-:Y:S01]  /*bec0*/  STL [R1+0x278], R48 ;  /* 0x0002783001007387 */ /* 0x0003e20000100800 */
[----:B--2---:R-:W-:-:S02]  /*bed0*/  SHF.L.U64.HI R49, R46, 0x2, R47 ;  /* 0x000000022e317819 */ /* 0x004fc4000001022f */
[----:B-1----:R-:W-:-:S03]  /*bee0*/  SHF.L.U32 R48, R46, 0x2, RZ ;  /* 0x000000022e307819 */ /* 0x002fc600000006ff */
[----:B------:R-:W-:Y:S01]  /*bef0*/  STL [R1+0x274], R49 ;  /* 0x0002743101007387 */ /* 0x000fe20000100800 */
[C---:B----4-:R-:W-:Y:S01]  /*bf00*/  SHF.L.U64.HI R47, R44.reuse, 0x2, R45 ;  /* 0x000000022c2f7819 */ /* 0x050fe2000001022d */
[----:B------:R-:W-:Y:S02]  /*bf10*/  IMAD.SHL.U32 R46, R44, 0x4, RZ ;  /* 0x000000042c2e7824 */ /* 0x000fe400078e00ff */
[----:B------:R-:W-:Y:S01]  /*bf20*/  STL [R1+0x270], R48 ;  /* 0x0002703001007387 */ /* 0x000fe20000100800 */
        /* <DEDUP_REMOVED lines=22> */
[----:B------:R4:W-:Y:S01]  /*c090*/  STL [R1+0x244], R37 ;  /* 0x0002442501007387 */ /* 0x0009e20000100800 */
[C---:B------:R-:W-:Y:S01]  /*c0a0*/  SHF.L.U64.HI R33, R30.reuse, 0x2, R31 ;  /* 0x000000021e217819 */ /* 0x040fe2000001021f */
[----:B------:R-:W-:Y:S02]  /*c0b0*/  IMAD.SHL.U32 R32, R30, 0x4, RZ ;  /* 0x000000041e207824 */ /* 0x000fe400078e00ff */
[----:B------:R4:W-:Y:S04]  /*c0c0*/  STL [R1+0x240], R36 ;  /* 0x0002402401007387 */ /* 0x0009e80000100800 */
[----:B------:R4:W-:Y:S01]  /*c0d0*/  STL [R1+0x23c], R35 ;  /* 0x00023c2301007387 */ /* 0x0009e20000100800 */
[C---:B---3--:R-:W-:Y:S01]  /*c0e0*/  SHF.L.U64.HI R31, R28.reuse, 0x2, R29 ;  /* 0x000000021c1f7819 */ /* 0x048fe2000001021d */
        /* <DEDUP_REMOVED lines=23> */
[----:B------:R3:W-:Y:S01]  /*c260*/  STL [R1+0x208], R22 ;  /* 0x0002081601007387 */ /* 0x0007e20000100800 */
[----:B------:R-:W-:-:S03]  /*c270*/  SHF.L.U64.HI R9, R8, 0x2, R9 ;  /* 0x0000000208097819 */ /* 0x000fc60000010209 */
[----:B-1----:R-:W3:Y:S01]  /*c280*/  LDL.LU R47, [R1+0x5b4] ;  /* 0x0005b400012f7983 */ /* 0x002ee20000300800 */
[----:B------:R-:W-:-:S03]  /*c290*/  SHF.L.U32 R8, R8, 0x2, RZ ;  /* 0x0000000208087819 */ /* 0x000fc600000006ff */
        /* <DEDUP_REMOVED lines=35> */
[C---:B--2---:R-:W-:Y:S01]  /*c4d0*/  SHF.L.U64.HI R49, R46.reuse, 0x2, R47 ;  /* 0x000000022e317819 */ /* 0x044fe2000001022f */
[----:B-1----:R-:W-:-:S04]  /*c4e0*/  IMAD.SHL.U32 R48, R46, 0x4, RZ ;  /* 0x000000042e307824 */ /* 0x002fc800078e00ff */
        /* <DEDUP_REMOVED lines=12> */
[C---:B------:R-:W-:Y:S02]  /*c5b0*/  SHF.L.U64.HI R41, R38.reuse, 0x2, R39 ;  /* 0x0000000226297819 */ /* 0x040fe40000010227 */
[----:B------:R-:W-:Y:S01]  /*c5c0*/  SHF.L.U32 R40, R38, 0x2, RZ ;  /* 0x0000000226287819 */ /* 0x000fe200000006ff */
        /* <DEDUP_REMOVED lines=46> */
[----:B--2---:R-:W2:Y:S04]  /*c8b0*/  LDL R46, [R1+0x4c0] ;  /* 0x0004c000012e7983 */ /* 0x004ea80000100800 */
[----:B------:R1:W-:Y:S04]  /*c8c0*/  STL [R1+0x180], R19 ;  /* 0x0001801301007387 */ /* 0x0003e80000100800 */
[----:B----4-:R-:W4:Y:S04]  /*c8d0*/  LDL.LU R45, [R1+0x5f8] ;  /* 0x0005f800012d7983 */ /* 0x010f280000300800 */
[----:B------:R-:W4:Y:S04]  /*c8e0*/  LDL R44, [R1+0x4c4] ;  /* 0x0004c400012c7983 */ /* 0x000f280000100800 */
[----:B------:R-:W4:Y:S04]  /*c8f0*/  LDL.LU R43, [R1+0x5fc] ;  /* 0x0005fc00012b7983 */ /* 0x000f280000300800 */
[----:B------:R-:W4:Y:S04]  /*c900*/  LDL R42, [R1+0x4e4] ;  /* 0x0004e400012a7983 */ /* 0x000f280000100800 */
        /* <DEDUP_REMOVED lines=77> */
[----:B------:R-:W-:-:S03]  /*cde0*/  SHF.L.U64.HI R23, R19, 0x2, R21 ;  /* 0x0000000213177819 */ /* 0x000fc60000010215 */
[----:B------:R4:W-:Y:S01]  /*cdf0*/  STL [R1+0x118], R26 ;  /* 0x0001181a01007387 */ /* 0x0009e20000100800 */
[----:B------:R-:W-:-:S03]  /*ce00*/  IMAD.SHL.U32 R22, R19, 0x4, RZ ;  /* 0x0000000413167824 */ /* 0x000fc600078e00ff */
[----:B------:R4:W-:Y:S04]  /*ce10*/  STL [R1+0x114], R25 ;  /* 0x0001141901007387 */ /* 0x0009e80000100800 */
[----:B------:R4:W-:Y:S04]  /*ce20*/  STL [R1+0x110], R24 ;  /* 0x0001101801007387 */ /* 0x0009e80000100800 */
[----:B------:R-:W4:Y:S04]  /*ce30*/  LDL.LU R21, [R1+0x634] ;  /* 0x0006340001157983 */ /* 0x000f280000300800 */
[----:B------:R4:W-:Y:S04]  /*ce40*/  STL [R1+0x10c], R23 ;  /* 0x00010c1701007387 */ /* 0x0009e80000100800 */
[----:B------:R-:W4:Y:S04]  /*ce50*/  LDL.LU R19, [R1+0x520] ;  /* 0x0005200001137983 */ /* 0x000f280000300800 */
[----:B------:R4:W-:Y:S01]  /*ce60*/  STL [R1+0x108], R22 ;  /* 0x0001081601007387 */ /* 0x0009e20000100800 */
[C---:B------:R-:W-:Y:S01]  /*ce70*/  SHF.L.U64.HI R9, R8.reuse, 0x2, R9 ;  /* 0x0000000208097819 */ /* 0x040fe20000010209 */
[----:B------:R-:W-:-:S02]  /*ce80*/  IMAD.SHL.U32 R8, R8, 0x4, RZ ;  /* 0x0000000408087824 */ /* 0x000fc400078e00ff */
[----:B-1----:R-:W4:Y:S04]  /*ce90*/  LDL.LU R47, [R1+0x638] ;  /* 0x00063800012f7983 */ /* 0x002f280000300800 */
[----:B------:R1:W-:Y:S04]  /*cea0*/  STL [R1+0x104], R9 ;  /* 0x0001040901007387 */ /* 0x0003e80000100800 */
[----:B--2---:R-:W2:Y:S04]  /*ceb0*/  LDL.LU R46, [R1+0x524] ;  /* 0x00052400012e7983 */ /* 0x004ea80000300800 */
[----:B------:R1:W-:Y:S04]  /*cec0*/  STL [R1+0x100], R8 ;  /* 0x0001000801007387 */ /* 0x0003e80000100800 */
[----:B---3--:R-:W3:Y:S04]  /*ced0*/  LDL.LU R45, [R1+0x63c] ;  /* 0x00063c00012d7983 */ /* 0x008ee80000300800 */
[----:B----4-:R-:W3:Y:S04]  /*cee0*/  LDL.LU R44, [R1+0x528] ;  /* 0x00052800012c7983 */ /* 0x010ee80000300800 */
        /* <DEDUP_REMOVED lines=22> */
[----:B-1----:R-:W4:Y:S04]  /*d050*/  LDL.LU R9, [R1+0x66c] ;  /* 0x00066c0001097983 */ /* 0x002f280000300800 */
[----:B------:R-:W4:Y:S01]  /*d060*/  LDL.LU R8, [R1+0x558] ;  /* 0x0005580001087983 */ /* 0x000f220000300800 */
[C---:B------:R-:W-:Y:S01]  /*d070*/  SHF.L.U64.HI R49, R19.reuse, 0x2, R21 ;  /* 0x0000000213317819 */ /* 0x040fe20000010215 */
[----:B------:R-:W-:-:S02]  /*d080*/  IMAD.SHL.U32 R48, R19, 0x4, RZ ;  /* 0x0000000413307824 */ /* 0x000fc400078e00ff */
[----:B------:R-:W4:Y:S04]  /*d090*/  LDL.LU R21, [R1+0x670] ;  /* 0x0006700001157983 */ /* 0x000f280000300800 */
[----:B------:R2:W-:Y:S04]  /*d0a0*/  STL [R1+0xfc], R49 ;  /* 0x0000fc3101007387 */ /* 0x0005e80000100800 */
[----:B------:R-:W4:Y:S04]  /*d0b0*/  LDL.LU R19, [R1+0x55c] ;  /* 0x00055c0001137983 */ /* 0x000f280000300800 */
[----:B------:R1:W-:Y:S01]  /*d0c0*/  STL [R1+0xf8], R48 ;  /* 0x0000f83001007387 */ /* 0x0003e20000100800 */
[C---:B--2---:R-:W-:Y:S01]  /*d0d0*/  SHF.L.U64.HI R49, R46.reuse, 0x2, R47 ;  /* 0x000000022e317819 */ /* 0x044fe2000001022f */
[----:B-1----:R-:W-:-:S04]  /*d0e0*/  IMAD.SHL.U32 R48, R46, 0x4, RZ ;  /* 0x000000042e307824 */ /* 0x002fc800078e00ff */
[----:B------:R-:W-:Y:S01]  /*d0f0*/  STL [R1+0xf4], R49 ;  /* 0x0000f43101007387 */ /* 0x000fe20000100800 */
[C---:B---3--:R-:W-:Y:S01]  /*d100*/  SHF.L.U64.HI R47, R44.reuse, 0x2, R45 ;  /* 0x000000022c2f7819 */ /* 0x048fe2000001022d */
[----:B------:R-:W-:Y:S02]  /*d110*/  IMAD.SHL.U32 R46, R44, 0x4, RZ ;  /* 0x000000042c2e7824 */ /* 0x000fe400078e00ff */
[----:B------:R-:W-:Y:S01]  /*d120*/  STL [R1+0xf0], R48 ;  /* 0x0000f03001007387 */ /* 0x000fe20000100800 */
[C---:B----4-:R-:W-:Y:S02]  /*d130*/  SHF.L.U64.HI R45, R42.reuse, 0x2, R43 ;  /* 0x000000022a2d7819 */ /* 0x050fe4000001022b */
[----:B------:R-:W-:Y:S01]  /*d140*/  SHF.L.U32 R44, R42, 0x2, RZ ;  /* 0x000000022a2c7819 */ /* 0x000fe200000006ff */
[----:B------:R-:W-:Y:S01]  /*d150*/  STL [R1+0xec], R47 ;  /* 0x0000ec2f01007387 */ /* 0x000fe20000100800 */
[C---:B------:R-:W-:Y:S01]  /*d160*/  SHF.L.U64.HI R43, R40.reuse, 0x2, R41 ;  /* 0x00000002282b7819 */ /* 0x040fe20000010229 */
[----:B------:R-:W-:-:S02]  /*d170*/  IMAD.SHL.U32 R42, R40, 0x4, RZ ;  /* 0x00000004282a7824 */ /* 0x000fc400078e00ff */
[----:B------:R-:W-:Y:S04]  /*d180*/  STL [R1+0xe8], R46 ;  /* 0x0000e82e01007387 */ /* 0x000fe80000100800 */
[----:B------:R-:W-:Y:S01]  /*d190*/  STL [R1+0xe4], R45 ;  /* 0x0000e42d01007387 */ /* 0x000fe20000100800 */
[C---:B------:R-:W-:Y:S01]  /*d1a0*/  SHF.L.U64.HI R41, R38.reuse, 0x2, R39 ;  /* 0x0000000226297819 */ /* 0x040fe20000010227 */
[----:B------:R-:W-:Y:S02]  /*d1b0*/  IMAD.SHL.U32 R40, R38, 0x4, RZ ;  /* 0x0000000426287824 */ /* 0x000fe400078e00ff */
[----:B------:R-:W-:Y:S04]  /*d1c0*/  STL [R1+0xe0], R44 ;  /* 0x0000e02c01007387 */ /* 0x000fe80000100800 */
        /* <DEDUP_REMOVED lines=13> */
[C---:B------:R-:W-:Y:S02]  /*d2a0*/  SHF.L.U64.HI R33, R30.reuse, 0x2, R31 ;  /* 0x000000021e217819 */ /* 0x040fe4000001021f */
[----:B------:R-:W-:Y:S01]  /*d2b0*/  SHF.L.U32 R32, R30, 0x2, RZ ;  /* 0x000000021e207819 */ /* 0x000fe200000006ff */
[----:B------:R-:W-:Y:S04]  /*d2c0*/  STL [R1+0xc0], R36 ;  /* 0x0000c02401007387 */ /* 0x000fe80000100800 */
[----:B------:R-:W-:Y:S01]  /*d2d0*/  STL [R1+0xbc], R35 ;  /* 0x0000bc2301007387 */ /* 0x000fe20000100800 */
[C---:B------:R-:W-:Y:S01]  /*d2e0*/  SHF.L.U64.HI R31, R28.reuse, 0x2, R29 ;  /* 0x000000021c1f7819 */ /* 0x040fe2000001021d */
[----:B------:R-:W-:-:S02]  /*d2f0*/  IMAD.SHL.U32 R30, R28, 0x4, RZ ;  /* 0x000000041c1e7824 */ /* 0x000fc400078e00ff */
[----:B------:R-:W-:Y:S01]  /*d300*/  STL [R1+0xb8], R34 ;  /* 0x0000b82201007387 */ /* 0x000fe20000100800 */
[----:B------:R-:W-:-:S03]  /*d310*/  IADD3 R18, P0, R4, UR4, RZ ;  /* 0x0000000404127c10 */ /* 0x000fc6000ff1e0ff */
        /* <DEDUP_REMOVED lines=11> */
[----:B------:R-:W-:Y:S01]  /*d3d0*/  STL [R1+0xa0], R28 ;  /* 0x0000a01c01007387 */ /* 0x000fe20000100800 */
[----:B------:R-:W-:-:S03]  /*d3e0*/  IMAD.X R10, R16, 0x1, R59, P0 ;  /* 0x00000001100a7824 */ /* 0x000fc600000e063b */
[----:B------:R-:W-:Y:S01]  /*d3f0*/  STL [R1+0x9c], R27 ;  /* 0x00009c1b01007387 */ /* 0x000fe20000100800 */
[C---:B------:R-:W-:Y:S01]  /*d400*/  SHF.L.U64.HI R23, R8.reuse, 0x2, R9 ;  /* 0x0000000208177819 */ /* 0x040fe20000010209 */
[----:B------:R-:W-:Y:S02]  /*d410*/  IMAD.SHL.U32 R22, R8, 0x4, RZ ;  /* 0x0000000408167824 */ /* 0x000fe400078e00ff */
[----:B------:R-:W-:Y:S04]  /*d420*/  STL [R1+0x98], R26 ;  /* 0x0000981a01007387 */ /* 0x000fe80000100800 */
[----:B------:R-:W-:Y:S04]  /*d430*/  STL [R1+0x94], R25 ;  /* 0x0000941901007387 */ /* 0x000fe80000100800 */
[----:B------:R-:W-:Y:S01]  /*d440*/  STL [R1+0x90], R24 ;  /* 0x0000901801007387 */ /* 0x000fe20000100800 */
[----:B------:R-:W-:-:S03]  /*d450*/  SHF.L.U64.HI R252, R18, 0x2, R10 ;  /* 0x0000000212fc7819 */ /* 0x000fc6000001020a */
[----:B------:R1:W-:Y:S04]  /*d460*/  STL [R1+0x8c], R23 ;  /* 0x00008c1701007387 */ /* 0x0003e80000100800 */
[----:B------:R2:W-:Y:S01]  /*d470*/  STL [R1+0x88], R22 ;  /* 0x0000881601007387 */ /* 0x0005e20000100800 */
[C---:B------:R-:W-:Y:S02]  /*d480*/  SHF.L.U64.HI R21, R19.reuse, 0x2, R21 ;  /* 0x0000000213157819 */ /* 0x040fe40000010215 */
[----:B------:R-:W-:-:S03]  /*d490*/  SHF.L.U32 R19, R19, 0x2, RZ ;  /* 0x0000000213137819 */ /* 0x000fc600000006ff */
[----:B------:R-:W-:Y:S04]  /*d4a0*/  STL [R1+0x84], R21 ;  /* 0x0000841501007387 */ /* 0x000fe80000100800 */
[----:B------:R3:W-:Y:S04]  /*d4b0*/  STL [R1+0x80], R19 ;  /* 0x0000801301007387 */ /* 0x0007e80000100800 */
[----:B------:R-:W3:Y:S01]  /*d4c0*/  LDL.LU R10, [R1+0x6b0] ;  /* 0x0006b000010a7983 */ /* 0x000ee20000300800 */
[----:B------:R-:W-:Y:S01]  /*d4d0*/  IADD3 R14, P1, R5, UR5, RZ ;  /* 0x00000005050e7c10 */ /* 0x000fe2000ff3e0ff */
[----:B------:R-:W-:-:S04]  /*d4e0*/  IMAD R4, R11, 0xc, RZ ;  /* 0x0000000c0b047824 */ /* 0x000fc800078e02ff */
[--C-:B------:R-:W-:Y:S02]  /*d4f0*/  IMAD.X R15, R60, 0x1, R59.reuse, P1 ;  /* 0x000000013c0f7824 */ /* 0x100fe400008e063b */
[----:B------:R-:W-:Y:S02]  /*d500*/  IMAD.X R11, R58, 0x1, R59, P3 ;  /* 0x000000013a0b7824 */ /* 0x000fe400018e063b */
[----:B------:R-:W-:Y:S01]  /*d510*/  IMAD.SHL.U32 R251, R18, 0x4, RZ ;  /* 0x0000000412fb7824 */ /* 0x000fe200078e00ff */
[C---:B------:R-:W-:Y:S01]  /*d520*/  SHF.L.U64.HI R250, R14.reuse, 0x2, R15 ;  /* 0x000000020efa7819 */ /* 0x040fe2000001020f */
[----:B------:R4:W5:Y:S01]  /*d530*/  LDL.LU R18, [R1+0x6ac] ;  /* 0x0006ac0001127983 */ /* 0x0009620000300800 */
[----:B------:R-:W-:Y:S01]  /*d540*/  IMAD.SHL.U32 R249, R14, 0x4, RZ ;  /* 0x000000040ef97824 */ /* 0x000fe200078e00ff */
[C---:B------:R-:W-:Y:S02]  /*d550*/  SHF.L.U64.HI R248, R12.reuse, 0x2, R13 ;  /* 0x000000020cf87819 */ /* 0x040fe4000001020d */
[----:B------:R4:W5:Y:S01]  /*d560*/  LDL.LU R15, [R1+0x6a8] ;  /* 0x0006a800010f7983 */ /* 0x0009620000300800 */
[----:B-1----:R-:W-:Y:S01]  /*d570*/  IMAD.SHL.U32 R23, R12, 0x4, RZ ;  /* 0x000000040c177824 */ /* 0x002fe200078e00ff */
[----:B--2---:R-:W-:-:S02]  /*d580*/  SHF.L.U64.HI R22, R6, 0x2, R11 ;  /* 0x0000000206167819 */ /* 0x004fc4000001020b */
[----:B------:R4:W5:Y:S04]  /*d590*/  LDL.LU R14, [R1+0x6a4] ;  /* 0x0006a400010e7983 */ /* 0x0009680000300800 */
[----:B------:R4:W5:Y:S04]  /*d5a0*/  LDL.LU R13, [R1+0x6a0] ;  /* 0x0006a000010d7983 */ /* 0x0009680000300800 */
[----:B------:R4:W5:Y:S04]  /*d5b0*/  LDL.LU R12, [R1+0x69c] ;  /* 0x00069c00010c7983 */ /* 0x0009680000300800 */
[----:B------:R4:W5:Y:S01]  /*d5c0*/  LDL.LU R11, [R1+0x698] ;  /* 0x00069800010b7983 */ /* 0x0009620000300800 */
[----:B---3--:R-:W-:-:S03]  /*d5d0*/  SHF.R.S32.HI R19, RZ, 0x5, R10 ;  /* 0x00000005ff137819 */ /* 0x008fc6000001140a */
[----:B------:R4:W5:Y:S01]  /*d5e0*/  LDL.LU R10, [R1+0x694] ;  /* 0x00069400010a7983 */ /* 0x0009620000300800 */
[----:B------:R-:W-:Y:S01]  /*d5f0*/  IMAD.WIDE.U32 R56, R17, 0xc, R56 ;  /* 0x0000000c11387825 */ /* 0x000fe200078e0038 */
[----:B------:R-:W-:Y:S02]  /*d600*/  SHF.R.S32.HI R9, RZ, 0x1f, R17 ;  /* 0x0000001fff097819 */ /* 0x000fe40000011411 */
[----:B------:R-:W-:Y:S01]  /*d610*/  SHF.R.S32.HI R8, RZ, 0x1f, R7 ;  /* 0x0000001fff087819 */ /* 0x000fe20000011407 */
[----:B------:R-:W-:Y:S01]  /*d620*/  VIADD R85, R85, 0xffffffa0 ;  /* 0xffffffa055557836 */ /* 0x000fe20000000000 */
[----:B------:R-:W-:Y:S01]  /*d630*/  MOV R5, R56 ;  /* 0x0000003800057202 */ /* 0x000fe20000000f00 */
[----:B------:R-:W-:Y:S01]  /*d640*/  IMAD.IADD R4, R57, 0x1, R4 ;  /* 0x0000000139047824 */ /* 0x000fe200078e0204 */
[----:B------:R-:W-:Y:S01]  /*d650*/  CS2R R216, SRZ ;  /* 0x0000000000d87805 */ /* 0x000fe2000001ff00 */
[----:B------:R-:W-:Y:S01]  /*d660*/  IMAD.MOV.U32 R3, RZ, RZ, R85 ;  /* 0x000000ffff037224 */ /* 0x000fe200078e0055 */
[----:B------:R-:W-:Y:S01]  /*d670*/  CS2R R218, SRZ ;  /* 0x0000000000da7805 */ /* 0x000fe2000001ff00 */
[----:B------:R-:W-:Y:S01]  /*d680*/  IMAD.SHL.U32 R21, R6, 0x4, RZ ;  /* 0x0000000406157824 */ /* 0x000fe200078e00ff */
[----:B------:R-:W-:Y:S01]  /*d690*/  CS2R R220, SRZ ;  /* 0x0000000000dc7805 */ /* 0x000fe2000001ff00 */
[----:B------:R-:W-:Y:S01]  /*d6a0*/  IMAD.MOV.U32 R16, RZ, RZ, RZ ;  /* 0x000000ffff107224 */ /* 0x000fe200078e00ff */
        /* <DEDUP_REMOVED lines=92> */
[----:B------:R-:W-:Y:S02]  /*dc70*/  SHF.L.U64.HI R9, R17, 0x2, R9 ;  /* 0x0000000211097819 */ /* 0x000fe40000010209 */
[----:B------:R-:W-:Y:S02]  /*dc80*/  CS2R R86, SRZ ;  /* 0x0000000000567805 */ /* 0x000fe4000001ff00 */
[----:B------:R-:W-:Y:S02]  /*dc90*/  SHF.L.U64.HI R8, R7, 0x2, R8 ;  /* 0x0000000207087819 */ /* 0x000fe40000010208 */
        /* <DEDUP_REMOVED lines=15> */
[----:B------:R-:W-:Y:S01]  /*dd90*/  CS2R R54, SRZ ;  /* 0x0000000000367805 */ /* 0x000fe2000001ff00 */
[----:B------:R-:W-:Y:S01]  /*dda0*/  VIADD R6, R19, 0xfffffffd ;  /* 0xfffffffd13067836 */ /* 0x000fe20000000000 */
[----:B------:R-:W-:Y:S01]  /*ddb0*/  UMOV UR14, 0x2 ;  /* 0x00000002000e7882 */ /* 0x000fe20000000000 */
[----:B----4-:R-:W-:-:S05]  /*ddc0*/  UMOV UR13, 0xffffffff ;  /* 0xffffffff000d7882 */ /* 0x010fca0000000000 */
.L_x_1:
[----:B------:R-:W-:Y:S01]  /*ddd0*/  STL.64 [R1+0x710], R54 ;  /* 0x0007103601007387 */ /* 0x000fe20000100a00 */
[----:B------:R-:W-:Y:S01]  /*dde0*/  UIADD3 UR13, UR13, 0x1, URZ ;  /* 0x000000010d0d7890 */ /* 0x000fe2000fffe03f */
[----:B------:R-:W-:-:S04]  /*ddf0*/  DEPBAR.LE SB0, 0x4 ;  /* 0x000081000000791a */ /* 0x000fc80000000000 */
[----:B------:R-:W-:Y:S04]  /*de00*/  STL.64 [R1+0x708], R52 ;  /* 0x0007083401007387 */ /* 0x000fe80000100a00 */
        /* <DEDUP_REMOVED lines=13> */
[----:B------:R1:W-:Y:S04]  /*dee0*/  STL.64 [R1+0x698], R24 ;  /* 0x0006981801007387 */ /* 0x0003e80000100a00 */
[----:B-1----:R-:W2:Y:S04]  /*def0*/  LDL.LU.64 R24, [R1] ;  /* 0x0000000001187983 */ /* 0x002ea80000300a00 */
[----:B------:R-:W2:Y:S04]  /*df00*/  LDL.LU.64 R26, [R1+0x8] ;  /* 0x00000800011a7983 */ /* 0x000ea80000300a00 */
        /* <DEDUP_REMOVED lines=13> */
[----:B------:R-:W2:Y:S01]  /*dfe0*/  LDL.LU.64 R54, [R1+0x78] ;  /* 0x0000780001367983 */ /* 0x000ea20000300a00 */
[----:B------:R-:W-:Y:S01]  /*dff0*/  UISETP.GT.AND UP0, UPT, UR13, 0x3, UPT ;  /* 0x000000030d00788c */ /* 0x000fe2000bf04270 */
[----:B------:R-:W-:Y:S01]  /*e000*/  UMOV UR7, 0x40000040 ;  /* 0x4000004000077882 */ /* 0x000fe20000000000 */
[----:B------:R-:W-:Y:S02]  /*e010*/  BAR.SYNC.DEFER_BLOCKING 0x0 ;  /* 0x0000000000007b1d */ /* 0x000fe40000010000 */
[----:B------:R-:W-:-:S04]  /*e020*/  USEL UR13, UR13, URZ, !UP0 ;  /* 0x0000003f0d0d7287 */ /* 0x000fc8000c000000 */
[----:B------:R-:W-:Y:S02]  /*e030*/  ULEA UR5, UR13, UR12, 0xd ;  /* 0x0000000c0d057291 */ /* 0x000fe4000f8e683f */
[----:B------:R-:W-:Y:S02]  /*e040*/  ULEA UR4, UR13, UR12, 0x10 ;  /* 0x0000000c0d047291 */ /* 0x000fe4000f8e803f */
[----:B------:R-:W-:Y:S02]  /*e050*/  UIADD3 UR5, UR5, 0x40000, URZ ;  /* 0x0004000005057890 */ /* 0x000fe4000fffe03f */
[----:B------:R-:W-:Y:S02]  /*e060*/  USHF.R.U32.HI UR4, URZ, 0x4, UR4 ;  /* 0x000000043f047899 */ /* 0x000fe40008011604 */
[----:B------:R-:W-:Y:S02]  /*e070*/  USHF.R.U32.HI UR5, URZ, 0x4, UR5 ;  /* 0x000000043f057899 */ /* 0x000fe40008011605 */
[----:B------:R-:W-:-:S02]  /*e080*/  USGXT.U32 UR4, UR4, 0xe ;  /* 0x0000000e0404789a */ /* 0x000fc40008000000 */
[----:B------:R-:W-:Y:S02]  /*e090*/  USGXT.U32 UR6, UR5, 0xe ;  /* 0x0000000e0506789a */ /* 0x000fe40008000000 */
[----:B------:R-:W-:Y:S01]  /*e0a0*/  UIADD3 UR8, UP0, UR4, 0x2, URZ ;  /* 0x0000000204087890 */ /* 0x000fe2000ff1e03f */
[----:B------:R-:W-:Y:S01]  /*e0b0*/  UMOV UR5, 0x40000040 ;  /* 0x4000004000057882 */ /* 0x000fe20000000000 */
[----:B------:R-:W-:Y:S01]  /*e0c0*/  UIADD3 UR10, UP1, UR6, 0x2, URZ ;  /* 0x00000002060a7890 */ /* 0x000fe2000ff3e03f */
[----:B--2---:R-:W-:-:S06]  /*e0d0*/  WARPGROUP.ARRIVE ;  /* 0x00000000000079c5 */ /* 0x004fcc0000000000 */
[----:B------:R-:W-:Y:S01]  /*e0e0*/  HGMMA.64x64x8.F32.TF32 R24, gdesc[UR4], R24, gsb0 ;  /* 0x04e00000041879f0 */ /* 0x000fe20008002818 */
[----:B------:R-:W-:Y:S01]  /*e0f0*/  UMOV UR4, URZ ;  /* 0x0000003f00047c82 */ /* 0x000fe20008000000 */
[----:B------:R-:W-:Y:S01]  /*e100*/  UMOV UR5, URZ ;  /* 0x0000003f00057c82 */ /* 0x000fe20008000000 */
[----:B------:R-:W-:Y:S02]  /*e110*/  UIADD3.X UR9, UR4, 0x40000040, URZ, UP0, !UPT ;  /* 0x4000004004097890 */ /* 0x000fe400087fe43f */
[----:B------:R-:W-:Y:S02]  /*e120*/  UIADD3.X UR11, UR5, 0x40000040, URZ, UP1, !UPT ;  /* 0x40000040050b7890 */ /* 0x000fe40008ffe43f */
[----:B------:R-:W-:Y:S02]  /*e130*/  UIADD3.64 UR24, UR8, 0x2, URZ ;  /* 0x0000000208187897 */ /* 0x000fe4000fffe03f */
[----:B------:R-:W-:Y:S02]  /*e140*/  UIADD3.64 UR26, UR10, 0x2, URZ ;  /* 0x000000020a1a7897 */ /* 0x000fe4000fffe03f */
[----:B------:R-:W-:-:S02]  /*e150*/  UIADD3.64 UR20, UR8, 0x4, URZ ;  /* 0x0000000408147897 */ /* 0x000fc4000fffe03f */
[----:B------:R-:W-:Y:S02]  /*e160*/  UIADD3.64 UR22, UR10, 0x4, URZ ;  /* 0x000000040a167897 */ /* 0x000fe4000fffe03f */
[----:B------:R-:W-:Y:S01]  /*e170*/  UIADD3.64 UR4, UR8, 0x1fe, URZ ;  /* 0x000001fe08047897 */ /* 0x000fe2000fffe03f */
[----:B------:R-:W-:Y:S02]  /*e180*/  WARPGROUP.DEPBAR.LE gsb0, 0x0 ;  /* 0x00008000000079c5 */ /* 0x000fe40000010000 */
[----:B------:R-:W-:-:S06]  /*e190*/  WARPGROUP.ARRIVE ;  /* 0x00000000000079c5 */ /* 0x000fcc0000000000 */
[----:B------:R-:W-:Y:S03]  /*e1a0*/  HGMMA.64x64x8.F32.TF32 R24, gdesc[UR8], R24, gsb0 ;  /* 0x04e00000081879f0 */ /* 0x000fe60008002818 */
[----:B------:R-:W-:Y:S02]  /*e1b0*/  WARPGROUP.DEPBAR.LE gsb0, 0x0 ;  /* 0x00008000000079c5 */ /* 0x000fe40000010000 */
[----:B------:R-:W-:-:S06]  /*e1c0*/  WARPGROUP.ARRIVE ;  /* 0x00000000000079c5 */ /* 0x000fcc0000000000 */
[----:B------:R-:W-:Y:S03]  /*e1d0*/  HGMMA.64x64x8.F32.TF32 R24, gdesc[UR24], R24, gsb0 ;  /* 0x04e00000181879f0 */ /* 0x000fe60008002818 */
[----:B------:R-:W-:Y:S02]  /*e1e0*/  WARPGROUP.DEPBAR.LE gsb0, 0x0 ;  /* 0x00008000000079c5 */ /* 0x000fe40000010000 */
[----:B------:R-:W-:-:S06]  /*e1f0*/  WARPGROUP.ARRIVE ;  /* 0x00000000000079c5 */ /* 0x000fcc0000000000 */
[----:B------:R-:W-:Y:S03]  /*e200*/  HGMMA.64x64x8.F32.TF32 R24, gdesc[UR20], R24, gsb0 ;  /* 0x04e00000141879f0 */ /* 0x000fe60008002818 */
[----:B------:R-:W-:Y:S02]  /*e210*/  WARPGROUP.DEPBAR.LE gsb0, 0x0 ;  /* 0x00008000000079c5 */ /* 0x000fe40000010000 */
[----:B------:R-:W-:Y:S01]  /*e220*/  WARPGROUP.ARRIVE ;  /* 0x00000000000079c5 */ /* 0x000fe20000000000 */
[----:B------:R-:W-:Y:S01]  /*e230*/  UIADD3.64 UR28, UR8, 0x200, URZ ;  /* 0x00000200081c7897 */ /* 0x000fe2000fffe03f */
[----:B------:R-:W-:Y:S04]  /*e240*/  STL.64 [R1], R24 ;  /* 0x0000001801007387 */ /* 0x000fe80000100a00 */
[----:B------:R-:W-:Y:S01]  /*e250*/  HGMMA.64x64x8.F32.TF32 R216, gdesc[UR4], R216, gsb0 ;  /* 0x04e0000004d879f0 */ /* 0x000fe200080028d8 */
[----:B------:R-:W-:Y:S01]  /*e260*/  UMOV UR30, UR10 ;  /* 0x0000000a001e7c82 */ /* 0x000fe20008000000 */
[----:B------:R-:W-:Y:S01]  /*e270*/  UMOV UR31, UR11 ;  /* 0x0000000b001f7c82 */ /* 0x000fe20008000000 */
[----:B------:R-:W-:Y:S01]  /*e280*/  UIADD3.64 UR24, UR8, 0x202, URZ ;  /* 0x0000020208187897 */ /* 0x000fe2000fffe03f */
[----:B------:R-:W-:Y:S01]  /*e290*/  STL.64 [R1+0x8], R26 ;  /* 0x0000081a01007387 */ /* 0x000fe20000100a00 */
[----:B------:R-:W-:-:S02]  /*e2a0*/  UIADD3.64 UR20, UR8, 0x204, URZ ;  /* 0x0000020408147897 */ /* 0x000fc4000fffe03f */
[----:B------:R-:W-:Y:S01]  /*e2b0*/  UIADD3.64 UR4, UR8, 0x3fe, URZ ;  /* 0x000003fe08047897 */ /* 0x000fe2000fffe03f */
        /* <DEDUP_REMOVED lines=14> */
[----:B-1----:R-:W2:Y:S01]  /*e3a0*/  LDL.LU.64 R54, [R1+0x710] ;  /* 0x0007100001367983 */ /* 0x002ea20000300a00 */
[----:B------:R-:W-:-:S02]  /*e3b0*/  WARPGROUP.DEPBAR.LE gsb0, 0x0 ;  /* 0x00008000000079c5 */ /* 0x000fc40000010000 */
[----:B------:R-:W-:Y:S01]  /*e3c0*/  WARPGROUP.ARRIVE ;  /* 0x00000000000079c5 */ /* 0x000fe20000000000 */
[----:B------:R-:W2:Y:S04]  /*e3d0*/  LDL.LU.64 R52, [R1+0x708] ;  /* 0x0007080001347983 */ /* 0x000ea80000300a00 */
[----:B------:R-:W2:Y:S01]  /*e3e0*/  LDL.LU.64 R50, [R1+0x700] ;  /* 0x0007000001327983 */ /* 0x000ea20000300a00 */
[----:B------:R-:W-:Y:S03]  /*e3f0*/  HGMMA.64x64x8.F32.TF32 R216, gdesc[UR28], R216, gsb0 ;  /* 0x04e000001cd879f0 */ /* 0x000fe600080028d8 */
[----:B------:R-:W2:Y:S01]  /*e400*/  LDL.LU.64 R48, [R1+0x6f8] ;  /* 0x0006f80001307983 */ /* 0x000ea20000300a00 */
[----:B------:R-:W-:Y:S01]  /*e410*/  UIADD3.64 UR28, UR8, 0x400, URZ ;  /* 0x00000400081c7897 */ /* 0x000fe2000fffe03f */
[----:B------:R-:W-:Y:S01]  /*e420*/  UMOV UR30, UR10 ;  /* 0x0000000a001e7c82 */ /* 0x000fe20008000000 */
[----:B------:R-:W-:Y:S01]  /*e430*/  UMOV UR31, UR11 ;  /* 0x0000000b001f7c82 */ /* 0x000fe20008000000 */
        /* <DEDUP_REMOVED lines=12> */
[----:B------:R-:W3:Y:S01]  /*e500*/  LDL R8, [R1+0x4e0] ;  /* 0x0004e00001087983 */ /* 0x000ee20000100800 */
[----:B------:R-:W-:Y:S01]  /*e510*/  IADD3 R6, R19, -0x3, RZ ;  /* 0xfffffffd13067810 */ /* 0x000fe20007ffe0ff */
[----:B------:R-:W-:Y:S01]  /*e520*/  UIADD3 UR14, UR14, 0x1, URZ ;  /* 0x000000010e0e7890 */ /* 0x000fe2000fffe03f */
[----:B------:R-:W-:-:S02]  /*e530*/  ISETP.GT.AND P1, PT, R3, RZ, PT ;  /* 0x000000ff0300720c */ /* 0x000fc40003f24270 */
[----:B------:R-:W-:Y:S01]  /*e540*/  ISETP.GE.AND P0, PT, R16, R6, PT ;  /* 0x000000061000720c */ /* 0x000fe20003f06270 */
[----:B------:R-:W-:Y:S01]  /*e550*/  UISETP.GT.AND UP0, UPT, UR14, 0x3, UPT ;  /* 0x000000030e00788c */ /* 0x000fe2000bf04270 */
[----:B------:R-:W-:-:S03]  /*e560*/  SEL R6, RZ, 0x4, !P1 ;  /* 0x00000004ff067807 */ /* 0x000fc60004800000 */
[----:B------:R-:W-:Y:S01]  /*e570*/  USEL UR14, UR14, URZ, !UP0 ;  /* 0x0000003f0e0e7287 */ /* 0x000fe2000c000000 */
[----:B------:R-:W-:-:S04]  /*e580*/  SEL R6, R6, RZ, !P0 ;  /* 0x000000ff06067207 */ /* 0x000fc80004000000 */
[----:B------:R-:W-:Y:S01]  /*e590*/  ISETP.NE.U32.AND P1, PT, R6, RZ, PT ;  /* 0x000000ff0600720c */ /* 0x000fe20003f25070 */
[----:B------:R-:W-:Y:S02]  /*e5a0*/  WARPGROUP.DEPBAR.LE gsb0, 0x0 ;  /* 0x00008000000079c5 */ /* 0x000fe40000010000 */
[----:B------:R-:W-:-:S06]  /*e5b0*/  WARPGROUP.ARRIVE ;  /* 0x00000000000079c5 */ /* 0x000fcc0000000000 */
[----:B------:R-:W-:Y:S01]  /*e5c0*/  HGMMA.64x64x8.F32.TF32 R216, gdesc[UR24], R216, gsb0 ;  /* 0x04e0000018d879f0 */ /* 0x000fe200080028d8 */
[----:B------:R-:W-:Y:S02]  /*e5d0*/  UIADD3.64 UR24, UR8, 0x402, URZ ;  /* 0x0000040208187897 */ /* 0x000fe4000fffe03f */
        /* <DEDUP_REMOVED lines=11> */
[----:B------:R-:W-:Y:S01]  /*e690*/  UIADD3.64 UR28, UR8, 0x600, URZ ;  /* 0x00000600081c7897 */ /* 0x000fe2000fffe03f */
[----:B------:R-:W-:Y:S01]  /*e6a0*/  UMOV UR30, UR10 ;  /* 0x0000000a001e7c82 */ /* 0x000fe20008000000 */
[----:B------:R-:W-:Y:S01]  /*e6b0*/  UMOV UR31, UR11 ;  /* 0x0000000b001f7c82 */ /* 0x000fe20008000000 */
[----:B---3--:R-:W-:-:S05]  /*e6c0*/  IADD3 R8, P2, R2, R8, RZ ;  /* 0x0000000802087210 */ /* 0x008fca0007f5e0ff */
[----:B------:R-:W-:Y:S01]  /*e6d0*/  IMAD.X R9, R0, 0x1, R20, P2 ;  /* 0x0000000100097824 */ /* 0x000fe200010e0614 */
        /* <DEDUP_REMOVED lines=68> */
[----:B------:R-:W-:Y:S03]  /*eb20*/  HGMMA.64x64x8.F32.TF32 R56, gdesc[UR28], R56, gsb0 ;  /* 0x04e000001c3879f0 */ /* 0x000fe60008002838 */
        /* <DEDUP_REMOVED lines=8> */
[----:B--2---:R-:W-:-:S06]  /*ebb0*/  WARPGROUP.ARRIVE ;  /* 0x00000000000079c5 */ /* 0x004fcc0000000000 */
[----:B------:R-:W-:Y:S01]  /*ebc0*/  HGMMA.64x64x8.F32.TF32 R24, gdesc[UR4], R24, gsb0 ;  /* 0x04e00000041879f0 */ /* 0x000fe20008002818 */
[----:B------:R-:W-:Y:S01]  /*ebd0*/  UIADD3.64 UR4, UR8, 0xe00, URZ ;  /* 0x00000e0008047897 */ /* 0x000fe2000fffe03f */
[----:B------:R-:W-:Y:S01]  /*ebe0*/  UMOV UR6, UR10 ;  /* 0x0000000a00067c82 */ /* 0x000fe20008000000 */
[----:B------:R-:W-:Y:S01]  /*ebf0*/  UMOV UR7, UR11 ;  /* 0x0000000b00077c82 */ /* 0x000fe20008000000 */
[----:B------:R-:W-:Y:S01]  /*ec00*/  UIADD3.64 UR8, UR8, 0xe04, URZ ;  /* 0x00000e0408087897 */ /* 0x000fe2000fffe03f */
[----:B------:R-:W-:Y:S01]  /*ec10*/  UMOV UR10, UR22 ;  /* 0x00000016000a7c82 */ /* 0x000fe20008000000 */
[----:B------:R-:W-:Y:S01]  /*ec20*/  UMOV UR11, UR23 ;  /* 0x00000017000b7c82 */ /* 0x000fe20008000000 */
[----:B------:R-:W-:Y:S02]  /*ec30*/  WARPGROUP.DEPBAR.LE gsb0, 0x0 ;  /* 0x00008000000079c5 */ /* 0x000fe40000010000 */
[----:B------:R-:W-:-:S06]  /*ec40*/  WARPGROUP.ARRIVE ;  /* 0x00000000000079c5 */ /* 0x000fcc0000000000 */
[----:B------:R-:W-:Y:S01]  /*ec50*/  HGMMA.64x64x8.F32.TF32 R24, gdesc[UR4], R24, gsb0 ;  /* 0x04e00000041879f0 */ /* 0x000fe20008002818 */
[----:B------:R-:W-:-:S06]  /*ec60*/  ULEA UR4, UR14, UR12, 0x10 ;  /* 0x0000000c0e047291 */ /* 0x000fcc000f8e803f */
[----:B-----5:R-:W-:Y:S01]  /*ec70*/  VIADD R6, R10, UR4 ;  /* 0x000000040a067c36 */ /* 0x020fe20008000000 */
[----:B------:R-:W-:Y:S02]  /*ec80*/  WARPGROUP.DEPBAR.LE gsb0, 0x0 ;  /* 0x00008000000079c5 */ /* 0x000fe40000010000 */
[----:B------:R-:W-:-:S06]  /*ec90*/  WARPGROUP.ARRIVE ;  /* 0x00000000000079c5 */ /* 0x000fcc0000000000 */
[----:B------:R-:W-:Y:S03]  /*eca0*/  HGMMA.64x64x8.F32.TF32 R24, gdesc[UR24], R24, gsb0 ;  /* 0x04e00000181879f0 */ /* 0x000fe60008002818 */
[----:B------:R-:W-:Y:S02]  /*ecb0*/  WARPGROUP.DEPBAR.LE gsb0, 0x0 ;  /* 0x00008000000079c5 */ /* 0x000fe40000010000 */
[----:B------:R-:W-:-:S06]  /*ecc0*/  WARPGROUP.ARRIVE ;  /* 0x00000000000079c5 */ /* 0x000fcc0000000000 */
[----:B------:R-:W-:Y:S03]  /*ecd0*/  HGMMA.64x64x8.F32.TF32 R24, gdesc[UR8], R24, gsb0 ;  /* 0x04e00000081879f0 */ /* 0x000fe60008002818 */
[----:B------:R-:W-:Y:S02]  /*ece0*/  WARPGROUP.DEPBAR.LE gsb0, 0x0 ;  /* 0x00008000000079c5 */ /* 0x000fe40000010000 */
[----:B------:R-:W-:Y:S06]  /*ecf0*/  BAR.SYNC.DEFER_BLOCKING 0x0 ;  /* 0x0000000000007b1d */ /* 0x000fec0000010000 */
[----:B------:R-:W-:Y:S01]  /*ed00*/  @!PT LDS RZ, [RZ] ;  /* 0x00000000fffff984 */ /* 0x000fe20000000800 */
[----:B------:R-:W-:Y:S01]  /*ed10*/  @!PT LDS RZ, [RZ] ;  /* 0x00000000fffff984 */ /* 0x000fe20000000800 */
[----:B------:R-:W-:Y:S01]  /*ed20*/  @!PT LDS RZ, [RZ] ;  /* 0x00000000fffff984 */ /* 0x000fe20000000800 */
[----:B------:R1:W-:Y:S04]  /*ed30*/  LDGSTS.E [R6], desc[UR16][R8.64], P1 ;  /* 0x0000000008067fae */ /* 0x0003e80008921850 */
[----:B------:R-:W1:Y:S02]  /*ed40*/  LDL R9, [R1+0x4dc] ;  /* 0x0004dc0001097983 */ /* 0x000e640000100800 */
[----:B-1----:R-:W-:-:S02]  /*ed50*/  IADD3 R8, P2, R2, R9, RZ ;  /* 0x0000000902087210 */ /* 0x002fc40007f5e0ff */
[----:B------:R-:W2:Y:S03]  /*ed60*/  LDL R9, [R1+0x4c8] ;  /* 0x0004c80001097983 */ /* 0x000ea60000100800 */
[----:B--2---:R-:W-:-:S05]  /*ed70*/  IMAD.X R9, R0, 0x1, R9, P2 ;  /* 0x0000000100097824 */ /* 0x004fca00010e0609 */
[----:B------:R1:W-:Y:S04]  /*ed80*/  LDGSTS.E [R6+0x4000], desc[UR16][R8.64], P1 ;  /* 0x0400000008067fae */ /* 0x0003e80008921850 */
[----:B------:R-:W1:Y:S02]  /*ed90*/  LDL R9, [R1+0x4d8] ;  /* 0x0004d80001097983 */ /* 0x000e640000100800 */
[----:B-1----:R-:W-:Y:S02]  /*eda0*/  IADD3 R8, P2, R2, R9, RZ ;  /* 0x0000000902087210 */ /* 0x002fe40007f5e0ff */
[----:B------:R-:W2:Y:S03]  /*edb0*/  LDL R9, [R1+0x4cc] ;  /* 0x0004cc0001097983 */ /* 0x000ea60000100800 */
[----:B--2---:R-:W-:-:S05]  /*edc0*/  IMAD.X R9, R0, 0x1, R9, P2 ;  /* 0x0000000100097824 */ /* 0x004fca00010e0609 */
[----:B------:R1:W-:Y:S04]  /*edd0*/  LDGSTS.E [R6+0x8000], desc[UR16][R8.64], P1 ;  /* 0x0800000008067fae */ /* 0x0003e80008921850 */
[----:B------:R-:W2:Y:S01]  /*ede0*/  LDL R9, [R1+0x4d4] ;  /* 0x0004d40001097983 */ /* 0x000ea20000100800 */
[----:B------:R-:W-:-:S04]  /*edf0*/  ISETP.GT.AND P2, PT, R3, 0x1, PT ;  /* 0x000000010300780c */ /* 0x000fc80003f44270 */
[----:B-1----:R-:W-:-:S04]  /*ee00*/  SEL R8, RZ, 0x4, !P2 ;  /* 0x00000004ff087807 */ /* 0x002fc80005000000 */
[----:B------:R-:W-:-:S04]  /*ee10*/  SEL R8, R8, RZ, !P0 ;  /* 0x000000ff08087207 */ /* 0x000fc80004000000 */
[----:B------:R-:W-:Y:S02]  /*ee20*/  ISETP.NE.U32.AND P2, PT, R8, RZ, PT ;  /* 0x000000ff0800720c */ /* 0x000fe40003f45070 */
[----:B--2---:R-:W-:Y:S02]  /*ee30*/  IADD3 R8, P3, R2, R9, RZ ;  /* 0x0000000902087210 */ /* 0x004fe40007f7e0ff */
[----:B------:R-:W2:Y:S03]  /*ee40*/  LDL R9, [R1+0x4d0] ;  /* 0x0004d00001097983 */ /* 0x000ea60000100800 */
[----:B--2---:R-:W-:-:S05]  /*ee50*/  IMAD.X R9, R0, 0x1, R9, P3 ;  /* 0x0000000100097824 */ /* 0x004fca00018e0609 */
[----:B------:R1:W-:Y:S02]  /*ee60*/  LDGSTS.E [R6+0xc000], desc[UR16][R8.64], P1 ;  /* 0x0c00000008067fae */ /* 0x0003e40008921850 */
[----:B-1----:R-:W-:-:S04]  /*ee70*/  IADD3 R8, P1, R2, R21, RZ ;  /* 0x0000001502087210 */ /* 0x002fc80007f3e0ff */
[----:B------:R-:W-:-:S05]  /*ee80*/  IADD3.X R9, R0, R22, RZ, P1, !PT ;  /* 0x0000001600097210 */ /* 0x000fca0000ffe4ff */
[----:B------:R1:W-:Y:S02]  /*ee90*/  LDGSTS.E [R6+0x4], desc[UR16][R8.64], P2 ;  /* 0x0000400008067fae */ /* 0x0003e40009121850 */
[----:B-1----:R-:W-:-:S05]  /*eea0*/  IADD3 R8, P1, R2, R23, RZ ;  /* 0x0000001702087210 */ /* 0x002fca0007f3e0ff */
[----:B------:R-:W-:-:S05]  /*eeb0*/  IMAD.X R9, R0, 0x1, R248, P1 ;  /* 0x0000000100097824 */ /* 0x000fca00008e06f8 */
[----:B------:R1:W-:Y:S02]  /*eec0*/  LDGSTS.E [R6+0x4004], desc[UR16][R8.64], P2 ;  /* 0x0400400008067fae */ /* 0x0003e40009121850 */
[----:B-1----:R-:W-:-:S05]  /*eed0*/  IADD3 R8, P1, R2, R249, RZ ;  /* 0x000000f902087210 */ /* 0x002fca0007f3e0ff */
[----:B------:R-:W-:Y:S01]  /*eee0*/  IMAD.X R9, R0, 0x1, R250, P1 ;  /* 0x0000000100097824 */ /* 0x000fe200008e06fa */
[----:B------:R-:W-:-:S04]  /*eef0*/  ISETP.GT.AND P1, PT, R3, 0x2, PT ;  /* 0x000000020300780c */ /* 0x000fc80003f24270 */
[----:B------:R1:W-:Y:S02]  /*ef00*/  LDGSTS.E [R6+0x8004], desc[UR16][R8.64], P2 ;  /* 0x0800400008067fae */ /* 0x0003e40009121850 */
[----:B-1----:R-:W-:-:S04]  /*ef10*/  SEL R8, RZ, 0x4, !P1 ;  /* 0x00000004ff087807 */ /* 0x002fc80004800000 */
[----:B------:R-:W-:-:S04]  /*ef20*/  SEL R8, R8, RZ, !P0 ;  /* 0x000000ff08087207 */ /* 0x000fc80004000000 */
[----:B------:R-:W-:Y:S02]  /*ef30*/  ISETP.NE.U32.AND P1, PT, R8, RZ, PT ;  /* 0x000000ff0800720c */ /* 0x000fe40003f25070 */
[----:B------:R-:W-:-:S05]  /*ef40*/  IADD3 R8, P3, R2, R251, RZ ;  /* 0x000000fb02087210 */ /* 0x000fca0007f7e0ff */
[----:B------:R-:W-:-:S05]  /*ef50*/  IMAD.X R9, R0, 0x1, R252, P3 ;  /* 0x0000000100097824 */ /* 0x000fca00018e06fc */
[----:B------:R1:W-:Y:S04]  /*ef60*/  LDGSTS.E [R6+0xc004], desc[UR16][R8.64], P2 ;  /* 0x0c00400008067fae */ /* 0x0003e80009121850 */
[----:B------:R-:W1:Y:S02]  /*ef70*/  LDL R9, [R1+0x80] ;  /* 0x0000800001097983 */ /* 0x000e640000100800 */
[----:B-1----:R-:W-:Y:S02]  /*ef80*/  IADD3 R8, P2, R2, R9, RZ ;  /* 0x0000000902087210 */ /* 0x002fe40007f5e0ff */
        /* <DEDUP_REMOVED lines=10> */
[----:B------:R-:W2:Y:S02]  /*f030*/  LDL R9, [R1+0x94] ;  /* 0x0000940001097983 */ /* 0x000ea40000100800 */
[----:B--2---:R-:W-:-:S05]  /*f040*/  IADD3.X R9, R0, R9, RZ, P2, !PT ;  /* 0x0000000900097210 */ /* 0x004fca00017fe4ff */
        /* <DEDUP_REMOVED lines=35> */
[----:B------:R-:W-:Y:S02]  /*f280*/  LOP3.LUT R6, R10, 0x10, RZ, 0x3c, !PT ;  /* 0x000000100a067812 */ /* 0x000fe400078e3cff */
[----:B--2---:R-:W-:Y:S02]  /*f290*/  IADD3 R8, P2, R2, R9, RZ ;  /* 0x0000000902087210 */ /* 0x004fe40007f5e0ff */
[----:B------:R-:W2:Y:S01]  /*f2a0*/  LDL R9, [R1+0xc4] ;  /* 0x0000c40001097983 */ /* 0x000ea20000100800 */
[----:B------:R-:W-:Y:S02]  /*f2b0*/  IADD3 R6, R6, UR4, RZ ;  /* 0x0000000406067c10 */ /* 0x000fe4000fffe0ff */
[----:B--2---:R-:W-:-:S05]  /*f2c0*/  IMAD.X R9, R0, 0x1, R9, P2 ;  /* 0x0000000100097824 */ /* 0x004fca00010e0609 */
[----:B------:R1:W-:Y:S04]  /*f2d0*/  LDGSTS.E [R6], desc[UR16][R8.64], P1 ;  /* 0x0000000008067fae */ /* 0x0003e80008921850 */
        /* <DEDUP_REMOVED lines=95> */
[----:B------:R-:W-:Y:S01]  /*f8d0*/  VIADD R6, R6, UR4 ;  /* 0x0000000406067c36 */ /* 0x000fe20008000000 */
[----:B--2---:R-:W-:-:S05]  /*f8e0*/  IADD3.X R9, R0, R9, RZ, P2, !PT ;  /* 0x0000000900097210 */ /* 0x004fca00017fe4ff */
        /* <DEDUP_REMOVED lines=96> */
[----:B------:R-:W-:Y:S02]  /*fef0*/  VIADD R6, R6, UR4 ;  /* 0x0000000406067c36 */ /* 0x000fe40008000000 */
[----:B--2---:R-:W-:-:S05]  /*ff00*/  IMAD.X R9, R0, 0x1, R9, P2 ;  /* 0x0000000100097824 */ /* 0x004fca00010e0609 */
[----:B------:R1:W-:Y:S04]  /*ff10*/  LDGSTS.E [R6], desc[UR16][R8.64], P1 ;  /* 0x0000000008067fae */ /* 0x0003e80008921850 */
        /* <DEDUP_REMOVED lines=478> */
[----:B------:R1:W-:Y:S01]  /*11d00*/  LDGSTS.E [R6+0xc00c], desc[UR16][R8.64], P2 ;  /* 0x0c00c00008067fae */ /* 0x0003e20009121850 */
[----:B------:R-:W-:-:S03]  /*11d10*/  ULEA UR4, UR14, UR12, 0xd ;  /* 0x0000000c0e047291 */ /* 0x000fc6000f8e683f */
[----:B------:R-:W0:Y:S01]  /*11d20*/  LDGDEPBAR ;  /* 0x00000000000079af */ /* 0x000e220000000000 */
[----:B-1----:R-:W1:Y:S03]  /*11d30*/  S2R R8, SR_TID.X ;  /* 0x0000000000087919 */ /* 0x002e660000002100 */
[----:B------:R-:W2:Y:S01]  /*11d40*/  LDL R9, [R1+0x440] ;  /* 0x0004400001097983 */ /* 0x000ea20000100800 */
[----:B-1----:R-:W-:-:S04]  /*11d50*/  LOP3.LUT R6, R8, 0x1f, RZ, 0xc0, !PT ;  /* 0x0000001f08067812 */ /* 0x002fc800078ec0ff */
[----:B------:R-:W-:-:S04]  /*11d60*/  ISETP.GE.AND P1, PT, R6, R3, PT ;  /* 0x000000030600720c */ /* 0x000fc80003f26270 */
[----:B------:R-:W-:-:S04]  /*11d70*/  SEL R6, RZ, 0x4, P1 ;  /* 0x00000004ff067807 */ /* 0x000fc80000800000 */
[----:B------:R-:W-:-:S04]  /*11d80*/  SEL R6, R6, RZ, !P0 ;  /* 0x000000ff06067207 */ /* 0x000fc80004000000 */
[----:B------:R-:W-:Y:S02]  /*11d90*/  ISETP.NE.U32.AND P0, PT, R6, RZ, PT ;  /* 0x000000ff0600720c */ /* 0x000fe40003f05070 */
[----:B------:R-:W3:Y:S01]  /*11da0*/  LDL R6, [R1+0x444] ;  /* 0x0004440001067983 */ /* 0x000ee20000100800 */
[----:B--2---:R-:W-:-:S05]  /*11db0*/  IADD3 R8, P1, R5, R9, RZ ;  /* 0x0000000905087210 */ /* 0x004fca0007f3e0ff */
[----:B---3--:R-:W-:Y:S01]  /*11dc0*/  IMAD.X R9, R4, 0x1, R6, P1 ;  /* 0x0000000104097824 */ /* 0x008fe200008e0606 */
[----:B------:R-:W-:-:S05]  /*11dd0*/  IADD3 R6, R18, UR4, RZ ;  /* 0x0000000412067c10 */ /* 0x000fca000fffe0ff */
        /* <DEDUP_REMOVED lines=37> */
[----:B-1----:R-:W-:Y:S02]  /*12030*/  LOP3.LUT R6, R18, 0x40, RZ, 0x3c, !PT ;  /* 0x0000004012067812 */ /* 0x002fe400078e3cff */
[----:B--2---:R-:W-:Y:S02]  /*12040*/  IADD3 R8, P1, R5, R9, RZ ;  /* 0x0000000905087210 */ /* 0x004fe40007f3e0ff */
[----:B------:R-:W2:Y:S01]  /*12050*/  LDL R9, [R1+0x44c] ;  /* 0x00044c0001097983 */ /* 0x000ea20000100800 */
[----:B------:R-:W-:-:S02]  /*12060*/  VIADD R6, R6, UR4 ;  /* 0x0000000406067c36 */ /* 0x000fc40008000000 */
        /* <DEDUP_REMOVED lines=34> */
[----:B------:R-:W2:Y:S01]  /*12290*/  LDL R9, [R1+0x4bc] ;  /* 0x0004bc0001097983 */ /* 0x000ea20000100800 */
[----:B------:R-:W-:Y:S01]  /*122a0*/  VIADD R16, R16, 0x1 ;  /* 0x0000000110107836 */ /* 0x000fe20000000000 */
[----:B------:R-:W-:-:S02]  /*122b0*/  LEA R2, P2, R7, R2, 0x2 ;  /* 0x0000000207027211 */ /* 0x000fc400078410ff */
[----:B------:R-:W-:Y:S01]  /*122c0*/  IADD3 R3, R3, -0x20, RZ ;  /* 0xffffffe003037810 */ /* 0x000fe20007ffe0ff */
[----:B--2---:R-:W-:Y:S01]  /*122d0*/  IMAD.X R9, R4, 0x1, R9, P1 ;  /* 0x0000000104097824 */ /* 0x004fe200008e0609 */
[----:B------:R-:W-:-:S04]  /*122e0*/  LEA R5, P1, R17, R5, 0x2 ;  /* 0x0000000511057211 */ /* 0x000fc800078210ff */
[----:B------:R1:W-:Y:S01]  /*122f0*/  LDGSTS.E [R6+0x41e00], desc[UR16][R8.64], P0 ;  /* 0x41e0000008067fae */ /* 0x0003e20008121850 */
[----:B------:R-:W-:-:S03]  /*12300*/  ISETP.NE.U32.AND P0, PT, R19, R16, PT ;  /* 0x000000101300720c */ /* 0x000fc60003f05070 */
[----:B------:R-:W0:Y:S01]  /*12310*/  LDGDEPBAR ;  /* 0x00000000000079af */ /* 0x000e220000000000 */
[----:B-1----:R-:W-:Y:S02]  /*12320*/  SHF.R.S32.HI R9, RZ, 0x1f, R7 ;  /* 0x0000001fff097819 */ /* 0x002fe40000011407 */
[----:B------:R-:W-:Y:S02]  /*12330*/  SHF.R.S32.HI R8, RZ, 0x1f, R17 ;  /* 0x0000001fff087819 */ /* 0x000fe40000011411 */
[----:B------:R-:W-:Y:S02]  /*12340*/  SHF.L.U64.HI R9, R7, 0x2, R9 ;  /* 0x0000000207097819 */ /* 0x000fe40000010209 */
[----:B------:R-:W-:-:S03]  /*12350*/  SHF.L.U64.HI R8, R17, 0x2, R8 ;  /* 0x0000000211087819 */ /* 0x000fc60000010208 */
[----:B------:R-:W-:Y:S02]  /*12360*/  IMAD.X R0, R0, 0x1, R9, P2 ;  /* 0x0000000100007824 */ /* 0x000fe400010e0609 */
[----:B------:R-:W-:Y:S01]  /*12370*/  IMAD.X R4, R4, 0x1, R8, P1 ;  /* 0x0000000104047824 */ /* 0x000fe200008e0608 */
[----:B------:R-:W-:Y:S06]  /*12380*/  @P0 BRA `(.L_x_1) ;  /* 0xffffffb800900947 */ /* 0x000fec000383ffff */
.L_x_0:
[----:B------:R-:W2:Y:S01]  /*12390*/  LDL.LU R8, [R1+0x4ec] ;  /* 0x0004ec0001087983 */ /* 0x000ea20000300800 */
[----:B------:R-:W-:-:S04]  /*123a0*/  DEPBAR.LE SB0, 0x0 ;  /* 0x000080000000791a */ /* 0x000fc80000000000 */
[----:B------:R-:W3:Y:S01]  /*123b0*/  LDL.LU R6, [R1+0x4e8] ;  /* 0x0004e80001067983 */ /* 0x000ee20000300800 */
[----:B------:R-:W1:Y:S01]  /*123c0*/  S2R R9, SR_TID.X ;  /* 0x0000000000097919 */ /* 0x000e620000002100 */
[----:B------:R-:W4:Y:S01]  /*123d0*/  S2R R252, SR_TID.X ;  /* 0x0000000000fc7919 */ /* 0x000f220000002100 */
[----:B------:R-:W-:Y:S01]  /*123e0*/  IMAD.MOV.U32 R7, RZ, RZ, R218 ;  /* 0x000000ffff077224 */ /* 0x000fe200078e00da */
[----:B------:R-:W-:Y:S01]  /*123f0*/  MOV R18, R152 ;  /* 0x0000009800127202 */ /* 0x000fe20000000f00 */
[----:B------:R-:W-:Y:S01]  /*12400*/  IMAD.MOV.U32 R16, RZ, RZ, R184 ;  /* 0x000000ffff107224 */ /* 0x000fe200078e00b8 */
[----:B-----5:R-:W2:Y:S01]  /*12410*/  LDL.LU R4, [R1] ;  /* 0x0000000001047983 */ /* 0x020ea20000300800 */
[----:B------:R-:W-:Y:S01]  /*12420*/  IMAD.MOV.U32 R17, RZ, RZ, R186 ;  /* 0x000000ffff117224 */ /* 0x000fe200078e00ba */
[----:B------:R-:W-:Y:S01]  /*12430*/  ULDC UR4, c[0x0][0x22c] ;  /* 0x00008b0000047ab9 */ /* 0x000fe20000000800 */
[----:B------:R-:W-:Y:S01]  /*12440*/  IMAD.MOV.U32 R19, RZ, RZ, R154 ;  /* 0x000000ffff137224 */ /* 0x000fe200078e009a */
[----:B------:R-:W2:Y:S01]  /*12450*/  LDL.LU R5, [R1+0x8] ;  /* 0x0000080001057983 */ /* 0x000ea20000300800 */
[----:B------:R-:W-:Y:S01]  /*12460*/  ULDC UR5, c[0x0][0x22c] ;  /* 0x00008b0000057ab9 */ /* 0x000fe20000000800 */
[----:B------:R-:W2:Y:S01]  /*12470*/  LDC R10, c[0x0][0x244] ;  /* 0x00009100ff0a7b82 */ /* 0x000ea20000000800 */
[----:B------:R-:W-:Y:S01]  /*12480*/  ULDC.64 UR8, c[0x0][0x220] ;  /* 0x0000880000087ab9 */ /* 0x000fe20000000a00 */
[----:B------:R-:W-:Y:S01]  /*12490*/  ULDC.64 UR30, c[0x0][0x228] ;  /* 0x00008a00001e7ab9 */ /* 0x000fe20000000a00 */
[----:B------:R-:W-:Y:S01]  /*124a0*/  ULDC.64 UR6, c[0x0][0x228] ;  /* 0x00008a0000067ab9 */ /* 0x000fe20000000a00 */
[----:B------:R-:W-:Y:S01]  /*124b0*/  ULDC UR28, c[0x0][0x248] ;  /* 0x00009200001c7ab9 */ /* 0x000fe20000000800 */
[----:B------:R-:W-:Y:S01]  /*124c0*/  ULDC.64 UR14, c[0x0][0x228] ;  /* 0x00008a00000e7ab9 */ /* 0x000fe20000000a00 */
[----:B------:R-:W-:Y:S01]  /*124d0*/  ULDC.64 UR10, c[0x0][0x228] ;  /* 0x00008a00000a7ab9 */ /* 0x000fe20000000a00 */
[----:B------:R-:W-:Y:S01]  /*124e0*/  ULDC.64 UR26, c[0x0][0x228] ;  /* 0x00008a00001a7ab9 */ /* 0x000fe20000000a00 */
[----:B------:R-:W-:Y:S01]  /*124f0*/  ULDC.64 UR22, c[0x0][0x228] ;  /* 0x00008a0000167ab9 */ /* 0x000fe20000000a00 */
[----:B------:R-:W-:Y:S01]  /*12500*/  ULDC.64 UR20, c[0x0][0x228] ;  /* 0x00008a0000147ab9 */ /* 0x000fe20000000a00 */
[----:B------:R-:W-:Y:S01]  /*12510*/  ULDC.64 UR18, c[0x0][0x228] ;  /* 0x00008a0000127ab9 */ /* 0x000fe20000000a00 */
[----:B------:R-:W-:Y:S01]  /*12520*/  ULDC.64 UR24, c[0x0][0x228] ;  /* 0x00008a0000187ab9 */ /* 0x000fe20000000a00 */
[----:B-1----:R-:W-:-:S02]  /*12530*/  IMAD.SHL.U32 R2, R9, 0x10, RZ ;  /* 0x0000001009027824 */ /* 0x002fc400078e00ff */
[----:B------:R-:W-:-:S03]  /*12540*/  IMAD.SHL.U32 R0, R9, 0x40, RZ ;  /* 0x0000004009007824 */ /* 0x000fc600078e00ff */
[----:B------:R-:W-:Y:S02]  /*12550*/  LOP3.LUT R2, R2, 0xf0, RZ, 0xc0, !PT ;  /* 0x000000f002027812 */ /* 0x000fe400078ec0ff */
[----:B------:R-:W-:Y:S02]  /*12560*/  LOP3.LUT R0, R0, 0x400, RZ, 0xc0, !PT ;  /* 0x0000040000007812 */ /* 0x000fe400078ec0ff */
[----:B----4-:R-:W-:Y:S02]  /*12570*/  LOP3.LUT R3, R252, 0x60, RZ, 0xc0, !PT ;  /* 0x00000060fc037812 */ /* 0x010fe400078ec0ff */
[----:B------:R-:W-:-:S05]  /*12580*/  IADD3 R0, R0, UR12, R2 ;  /* 0x0000000c00007c10 */ /* 0x000fca000fffe002 */
[----:B------:R-:W-:Y:S01]  /*12590*/  IMAD R0, R3, 0x8, R0 ;  /* 0x0000000803007824 */ /* 0x000fe200078e0200 */
[----:B------:R-:W-:Y:S01]  /*125a0*/  BAR.SYNC.DEFER_BLOCKING 0x0 ;  /* 0x0000000000007b1d */ /* 0x000fe20000010000 */
[----:B------:R-:W-:-:S04]  /*125b0*/  LOP3.LUT R252, R252, 0x7f, RZ, 0xc0, !PT ;  /* 0x0000007ffcfc7812 */ /* 0x000fc800078ec0ff */
[----:B------:R-:W-:Y:S02]  /*125c0*/  LEA R252, R252, UR12, 0x4 ;  /* 0x0000000cfcfc7c11 */ /* 0x000fe4000f8e20ff */
[----:B---3--:R-:W-:Y:S01]  /*125d0*/  ISETP.GE.AND P1, PT, R12, R6, PT ;  /* 0x000000060c00720c */ /* 0x008fe20003f26270 */
[----:B------:R-:W-:Y:S01]  /*125e0*/  IMAD.MOV.U32 R6, RZ, RZ, R216 ;  /* 0x000000ffff067224 */ /* 0x000fe200078e00d8 */
[C---:B------:R-:W-:Y:S01]  /*125f0*/  IADD3 R2, R11.reuse, 0x1, RZ ;  /* 0x000000010b027810 */ /* 0x040fe20007ffe0ff */
[C---:B------:R-:W-:Y:S01]  /*12600*/  VIADD R3, R11.reuse, 0x2 ;  /* 0x000000020b037836 */ /* 0x040fe20000000000 */
[----:B--2---:R-:W-:Y:S01]  /*12610*/  ISETP.GE.AND P0, PT, R11, R8, PT ;  /* 0x000000080b00720c */ /* 0x004fe20003f06270 */
[----:B------:R-:W-:Y:S01]  /*12620*/  ULDC.64 UR12, c[0x0][0x228] ;  /* 0x00008a00000c7ab9 */ /* 0x000fe20000000a00 */
[----:B------:R1:W-:Y:S01]  /*12630*/  STSM.16.M88.4 [R0], R4 ;  /* 0x0000000400007844 */ /* 0x0003e20000000200 */
[----:B------:R-:W-:Y:S06]  /*12640*/  BAR.SYNC.DEFER_BLOCKING 0x0 ;  /* 0x0000000000007b1d */ /* 0x000fec0000010000 */
[----:B------:R-:W2:Y:S02]  /*12650*/  LDS.128 R20, [R252] ;  /* 0x00000000fc147984 */ /* 0x000ea40000000c00 */
[----:B------:R-:W-:Y:S06]  /*12660*/  BAR.SYNC.DEFER_BLOCKING 0x0 ;  /* 0x0000000000007b1d */ /* 0x000fec0000010000 */
[----:B------:R-:W-:Y:S02]  /*12670*/  STSM.16.M88.4 [R0], R16 ;  /* 0x0000001000007844 */ /* 0x000fe40000000200 */
[----:B------:R-:W-:Y:S06]  /*12680*/  BAR.SYNC.DEFER_BLOCKING 0x0 ;  /* 0x0000000000007b1d */ /* 0x000fec0000010000 */
[----:B------:R-:W3:Y:S01]  /*12690*/  LDS.128 R16, [R252] ;  /* 0x00000000fc107984 */ /* 0x000ee20000000c00 */
[----:B-1----:R-:W-:-:S02]  /*126a0*/  IMAD.MOV.U32 R4, RZ, RZ, R120 ;  /* 0x000000ffff047224 */ /* 0x002fc400078e0078 */
[----:B------:R-:W-:Y:S02]  /*126b0*/  IMAD.MOV.U32 R5, RZ, RZ, R122 ;  /* 0x000000ffff057224 */ /* 0x000fe400078e007a */
[----:B------:R-:W-:Y:S02]  /*126c0*/  IMAD.MOV.U32 R6, RZ, RZ, R88 ;  /* 0x000000ffff067224 */ /* 0x000fe400078e0058 */
[----:B------:R-:W-:Y:S01]  /*126d0*/  IMAD.MOV.U32 R7, RZ, RZ, R90 ;  /* 0x000000ffff077224 */ /* 0x000fe200078e005a */
[----:B------:R-:W-:Y:S06]  /*126e0*/  BAR.SYNC.DEFER_BLOCKING 0x0 ;  /* 0x0000000000007b1d */ /* 0x000fec0000010000 */
[----:B--2---:R-:W-:Y:S04]  /*126f0*/  STL.64 [R1+0x100], R20 ;  /* 0x0001001401007387 */ /* 0x004fe80000100a00 */
[----:B------:R-:W-:Y:S04]  /*12700*/  STL.64 [R1+0x108], R22 ;  /* 0x0001081601007387 */ /* 0x000fe80000100a00 */
[----:B------:R1:W-:Y:S01]  /*12710*/  STSM.16.M88.4 [R0], R4 ;  /* 0x0000000400007844 */ /* 0x0003e20000000200 */
[----:B------:R-:W-:Y:S06]  /*12720*/  BAR.SYNC.DEFER_BLOCKING 0x0 ;  /* 0x0000000000007b1d */ /* 0x000fec0000010000 */
[----:B---3--:R2:W-:Y:S04]  /*12730*/  STL.64 [R1+0xf0], R16 ;  /* 0x0000f01001007387 */ /* 0x0085e80000100a00 */
[----:B------:R3:W-:Y:S04]  /*12740*/  STL.64 [R1+0xf8], R18 ;  /* 0x0000f81201007387 */ /* 0x0007e80000100a00 */
[----:B-1----:R-:W4:Y:S04]  /*12750*/  LDL.LU R4, [R1+0x4] ;  /* 0x0000040001047983 */ /* 0x002f280000300800 */
[----:B------:R-:W4:Y:S04]  /*12760*/  LDL.LU R5, [R1+0xc] ;  /* 0x00000c0001057983 */ /* 0x000f280000300800 */
[----:B------:R-:W1:Y:S01]  /*12770*/  LDS.128 R20, [R252] ;  /* 0x00000000fc147984 */ /* 0x000e620000000c00 */
[----:B--2---:R-:W-:Y:S01]  /*12780*/  MOV R16, R56 ;  /* 0x0000003800107202 */ /* 0x004fe20000000f00 */
[----:B------:R-:W-:-:S02]  /*12790*/  IMAD.MOV.U32 R17, RZ, RZ, R58 ;  /* 0x000000ffff117224 */ /* 0x000fc400078e003a */
[----:B---3--:R-:W-:Y:S02]  /*127a0*/  IMAD.MOV.U32 R18, RZ, RZ, R24 ;  /* 0x000000ffff127224 */ /* 0x008fe400078e0018 */
[----:B------:R-:W-:Y:S01]  /*127b0*/  IMAD.MOV.U32 R19, RZ, RZ, R26 ;  /* 0x000000ffff137224 */ /* 0x000fe200078e001a */
[----:B------:R-:W-:Y:S06]  /*127c0*/  BAR.SYNC.DEFER_BLOCKING 0x0 ;  /* 0x0000000000007b1d */ /* 0x000fec0000010000 */
[----:B------:R-:W-:Y:S02]  /*127d0*/  STSM.16.M88.4 [R0], R16 ;  /* 0x0000001000007844 */ /* 0x000fe40000000200 */
[----:B------:R-:W-:Y:S01]  /*127e0*/  BAR.SYNC.DEFER_BLOCKING 0x0 ;  /* 0x0000000000007b1d */ /* 0x000fe20000010000 */
[----:B------:R-:W-:-:S02]  /*127f0*/  IMAD.MOV.U32 R6, RZ, RZ, R217 ;  /* 0x000000ffff067224 */ /* 0x000fc400078e00d9 */
[----:B------:R-:W-:-:S03]  /*12800*/  IMAD.MOV.U32 R7, RZ, RZ, R219 ;  /* 0x000000ffff077224 */ /* 0x000fc600078e00db */
[----:B------:R-:W2:Y:S02]  /*12810*/  LDS.128 R16, [R252] ;  /* 0x00000000fc107984 */ /* 0x000ea40000000c00 */
[----:B------:R-:W-:Y:S06]  /*12820*/  BAR.SYNC.DEFER_BLOCKING 0x0 ;  /* 0x0000000000007b1d */ /* 0x000fec0000010000 */
[----:B-1----:R-:W-:Y:S04]  /*12830*/  STL.64 [R1+0xe0], R20 ;  /* 0x0000e01401007387 */ /* 0x002fe80000100a00 */
[----:B------:R-:W-:Y:S04]  /*12840*/  STL.64 [R1+0xe8], R22 ;  /* 0x0000e81601007387 */ /* 0x000fe80000100a00 */
[----:B--2---:R1:W-:Y:S04]  /*12850*/  STL.64 [R1+0xd0], R16 ;  /* 0x0000d01001007387 */ /* 0x0043e80000100a00 */
[----:B------:R2:W-:Y:S01]  /*12860*/  STL.64 [R1+0xd8], R18 ;  /* 0x0000d81201007387 */ /* 0x0005e20000100a00 */
[----:B-1----:R-:W-:Y:S01]  /*12870*/  MOV R16, R185 ;  /* 0x000000b900107202 */ /* 0x002fe20000000f00 */
[----:B------:R-:W-:-:S02]  /*12880*/  IMAD.MOV.U32 R17, RZ, RZ, R187 ;  /* 0x000000ffff117224 */ /* 0x000fc400078e00bb */
[----:B--2---:R-:W-:Y:S02]  /*12890*/  IMAD.MOV.U32 R18, RZ, RZ, R153 ;  /* 0x000000ffff127224 */ /* 0x004fe400078e0099 */
[----:B------:R-:W-:Y:S01]  /*128a0*/  IMAD.MOV.U32 R19, RZ, RZ, R155 ;  /* 0x000000ffff137224 */ /* 0x000fe200078e009b */
[----:B----4-:R-:W-:Y:S01]  /*128b0*/  STSM.16.M88.4 [R0], R4 ;  /* 0x0000000400007844 */ /* 0x010fe20000000200 */
[----:B------:R-:W-:Y:S06]  /*128c0*/  BAR.SYNC.DEFER_BLOCKING 0x0 ;  /* 0x0000000000007b1d */ /* 0x000fec0000010000 */
[----:B------:R-:W1:Y:S02]  /*128d0*/  LDS.128 R20, [R252] ;  /* 0x00000000fc147984 */ /* 0x000e640000000c00 */
[----:B------:R-:W-:Y:S06]  /*128e0*/  BAR.SYNC.DEFER_BLOCKING 0x0 ;  /* 0x0000000000007b1d */ /* 0x000fec0000010000 */
[----:B------:R-:W-:Y:S04]  /*128f0*/  STSM.16.M88.4 [R0], R16 ;  /* 0x0000001000007844 */ /* 0x000fe80000000200 */
[----:B-1----:R-:W-:Y:S04]  /*12900*/  STL.64 [R1+0xc0], R20 ;  /* 0x0000c01401007387 */ /* 0x002fe80000100a00 */
[----:B------:R-:W-:Y:S01]  /*12910*/  STL.64 [R1+0xc8], R22 ;  /* 0x0000c81601007387 */ /* 0x000fe20000100a00 */
[----:B------:R-:W-:Y:S06]  /*12920*/  BAR.SYNC.DEFER_BLOCKING 0x0 ;  /* 0x0000000000007b1d */ /* 0x000fec0000010000 */
[----:B------:R-:W1:Y:S01]  /*12930*/  LDS.128 R20, [R252] ;  /* 0x00000000fc147984 */ /* 0x000e620000000c00 */
[----:B------:R-:W-:Y:S01]  /*12940*/  IMAD.MOV.U32 R4, RZ, RZ, R121 ;  /* 0x000000ffff047224 */ /* 0x000fe200078e0079 */
[----:B------:R-:W-:Y:S01]  /*12950*/  MOV R6, R89 ;  /* 0x0000005900067202 */ /* 0x000fe20000000f00 */
[----:B------:R-:W-:Y:S01]  /*12960*/  IMAD.MOV.U32 R5, RZ, RZ, R123 ;  /* 0x000000ffff057224 */ /* 0x000fe200078e007b */
[----:B------:R-:W-:Y:S01]  /*12970*/  BAR.SYNC.DEFER_BLOCKING 0x0 ;  /* 0x0000000000007b1d */ /* 0x000fe20000010000 */
[----:B------:R-:W-:-:S05]  /*12980*/  IMAD.MOV.U32 R7, RZ, RZ, R91 ;  /* 0x000000ffff077224 */ /* 0x000fca00078e005b */
[----:B------:R2:W-:Y:S04]  /*12990*/  STSM.16.M88.4 [R0], R4 ;  /* 0x0000000400007844 */ /* 0x0005e80000000200 */
[----:B-1----:R-:W-:Y:S04]  /*129a0*/  STL [R1+0xb4], R21 ;  /* 0x0000b41501007387 */ /* 0x002fe80000100800 */
[----:B------:R-:W-:Y:S04]  /*129b0*/  STL.64 [R1+0xb8], R22 ;  /* 0x0000b81601007387 */ /* 0x000fe80000100a00 */
[----:B--2---:R-:W2:Y:S04]  /*129c0*/  LDL.LU R4, [R1+0x10] ;  /* 0x0000100001047983 */ /* 0x004ea80000300800 */
[----:B------:R-:W2:Y:S01]  /*129d0*/  LDL.LU R5, [R1+0x18] ;  /* 0x0000180001057983 */ /* 0x000ea20000300800 */
[----:B------:R-:W-:Y:S01]  /*129e0*/  ISETP.GE.AND P2, PT, R2, UR4, PT ;  /* 0x0000000402007c0c */ /* 0x000fe2000bf46270 */
[----:B------:R-:W-:Y:S01]  /*129f0*/  IMAD.MOV.U32 R2, RZ, RZ, R20 ;  /* 0x000000ffff027224 */ /* 0x000fe200078e0014 */
[----:B------:R-:W-:Y:S01]  /*12a00*/  BAR.SYNC.DEFER_BLOCKING 0x0 ;  /* 0x0000000000007b1d */ /* 0x000fe20000010000 */
[----:B------:R-:W-:Y:S01]  /*12a10*/  IMAD.MOV.U32 R16, RZ, RZ, R57 ;  /* 0x000000ffff107224 */ /* 0x000fe200078e0039 */
[----:B------:R-:W-:Y:S01]  /*12a20*/  MOV R19, R27 ;  /* 0x0000001b00137202 */ /* 0x000fe20000000f00 */
[----:B------:R-:W-:-:S03]  /*12a30*/  IMAD.MOV.U32 R17, RZ, RZ, R59 ;  /* 0x000000ffff117224 */ /* 0x000fc600078e003b */
[----:B------:R-:W1:Y:S01]  /*12a40*/  LDS.128 R20, [R252] ;  /* 0x00000000fc147984 */ /* 0x000e620000000c00 */
[----:B------:R-:W-:Y:S01]  /*12a50*/  IMAD.MOV.U32 R18, RZ, RZ, R25 ;  /* 0x000000ffff127224 */ /* 0x000fe200078e0019 */
[----:B------:R-:W-:Y:S01]  /*12a60*/  BAR.SYNC.DEFER_BLOCKING 0x0 ;  /* 0x0000000000007b1d */ /* 0x000fe20000010000 */
[----:B------:R-:W-:Y:S01]  /*12a70*/  ISETP.GE.AND P4, PT, R3, UR5, PT ;  /* 0x0000000503007c0c */ /* 0x000fe2000bf86270 */
[----:B------:R-:W-:Y:S02]  /*12a80*/  IMAD.MOV.U32 R6, RZ, RZ, R220 ;  /* 0x000000ffff067224 */ /* 0x000fe400078e00dc */
[----:B------:R-:W-:Y:S02]  /*12a90*/  IMAD.MOV.U32 R7, RZ, RZ, R222 ;  /* 0x000000ffff077224 */ /* 0x000fe400078e00de */
[----:B------:R3:W-:Y:S04]  /*12aa0*/  STSM.16.M88.4 [R0], R16 ;  /* 0x0000001000007844 */ /* 0x0007e80000000200 */
[----:B-1----:R-:W-:Y:S01]  /*12ab0*/  STL [R1+0xa4], R21 ;  /* 0x0000a41501007387 */ /* 0x002fe20000100800 */
[----:B------:R-:W-:-:S02]  /*12ac0*/  IMAD.MOV.U32 R3, RZ, RZ, R20 ;  /* 0x000000ffff037224 */ /* 0x000fc400078e0014 */
[----:B------:R-:W-:Y:S01]  /*12ad0*/  IMAD.MOV.U32 R26, RZ, RZ, R93 ;  /* 0x000000ffff1a7224 */ /* 0x000fe200078e005d */
[----:B------:R-:W-:Y:S01]  /*12ae0*/  STL.64 [R1+0xa8], R22 ;  /* 0x0000a81601007387 */ /* 0x000fe20000100a00 */
[----:B------:R-:W-:Y:S01]  /*12af0*/  IMAD.MOV.U32 R24, RZ, RZ, R125 ;  /* 0x000000ffff187224 */ /* 0x000fe200078e007d */
[----:B------:R-:W-:Y:S01]  /*12b00*/  MOV R25, R127 ;  /* 0x0000007f00197202 */ /* 0x000fe20000000f00 */
[----:B------:R-:W-:Y:S01]  /*12b10*/  IMAD.MOV.U32 R27, RZ, RZ, R95 ;  /* 0x000000ffff1b7224 */ /* 0x000fe200078e005f */
[----:B------:R-:W-:Y:S01]  /*12b20*/  BAR.SYNC.DEFER_BLOCKING 0x0 ;  /* 0x0000000000007b1d */ /* 0x000fe20000010000 */
[----:B------:R-:W-:Y:S02]  /*12b30*/  IMAD.MOV.U32 R56, RZ, RZ, R61 ;  /* 0x000000ffff387224 */ /* 0x000fe400078e003d */
[----:B------:R-:W-:Y:S01]  /*12b40*/  IMAD.MOV.U32 R57, RZ, RZ, R63 ;  /* 0x000000ffff397224 */ /* 0x000fe200078e003f */
[----:B------:R-:W-:Y:S01]  /*12b50*/  MOV R59, R31 ;  /* 0x0000001f003b7202 */ /* 0x000fe20000000f00 */
[----:B------:R-:W-:Y:S01]  /*12b60*/  IMAD.MOV.U32 R58, RZ, RZ, R29 ;  /* 0x000000ffff3a7224 */ /* 0x000fe200078e001d */
[----:B------:R-:W-:Y:S01]  /*12b70*/  ISETP.LT.AND P1, PT, R11, UR31, !P1 ;  /* 0x0000001f0b007c0c */ /* 0x000fe2000cf21270 */
[----:B------:R-:W-:Y:S01]  /*12b80*/  ULDC.64 UR4, c[0x0][0x228] ;  /* 0x00008a0000047ab9 */ /* 0x000fe20000000a00 */
[----:B------:R-:W1:Y:S01]  /*12b90*/  LDS.128 R20, [R252] ;  /* 0x00000000fc147984 */ /* 0x000e620000000c00 */
[----:B------:R-:W-:Y:S01]  /*12ba0*/  BAR.SYNC.DEFER_BLOCKING 0x0 ;  /* 0x0000000000007b1d */ /* 0x000fe20000010000 */
[----:B---3--:R-:W-:Y:S01]  /*12bb0*/  IMAD.MOV.U32 R16, RZ, RZ, R188 ;  /* 0x000000ffff107224 */ /* 0x008fe200078e00bc */
[----:B------:R-:W-:Y:S01]  /*12bc0*/  MOV R17, R190 ;  /* 0x000000be00117202 */ /* 0x000fe20000000f00 */
[----:B------:R-:W-:-:S02]  /*12bd0*/  IMAD.MOV.U32 R18, RZ, RZ, R156 ;  /* 0x000000ffff127224 */ /* 0x000fc400078e009c */
[----:B------:R-:W-:Y:S01]  /*12be0*/  IMAD.MOV.U32 R19, RZ, RZ, R158 ;  /* 0x000000ffff137224 */ /* 0x000fe200078e009e */
[----:B-1----:R-:W-:Y:S01]  /*12bf0*/  STL [R1+0x94], R21 ;  /* 0x0000941501007387 */ /* 0x002fe20000100800 */
[----:B------:R-:W-:-:S03]  /*12c00*/  IMAD.MOV.U32 R8, RZ, RZ, R20 ;  /* 0x000000ffff087224 */ /* 0x000fc600078e0014 */
[----:B------:R-:W-:Y:S04]  /*12c10*/  STL.64 [R1+0x98], R22 ;  /* 0x0000981601007387 */ /* 0x000fe80000100a00 */
[----:B--2---:R1:W-:Y:S01]  /*12c20*/  STSM.16.M88.4 [R0], R4 ;  /* 0x0000000400007844 */ /* 0x0043e20000000200 */
[----:B------:R-:W-:Y:S06]  /*12c30*/  BAR.SYNC.DEFER_BLOCKING 0x0 ;  /* 0x0000000000007b1d */ /* 0x000fec0000010000 */
[----:B------:R-:W2:Y:S02]  /*12c40*/  LDS.128 R20, [R252] ;  /* 0x00000000fc147984 */ /* 0x000ea40000000c00 */
[----:B------:R-:W-:Y:S06]  /*12c50*/  BAR.SYNC.DEFER_BLOCKING 0x0 ;  /* 0x0000000000007b1d */ /* 0x000fec0000010000 */
[----:B------:R-:W-:Y:S02]  /*12c60*/  STSM.16.M88.4 [R0], R16 ;  /* 0x0000001000007844 */ /* 0x000fe40000000200 */
[----:B------:R-:W-:Y:S06]  /*12c70*/  BAR.SYNC.DEFER_BLOCKING 0x0 ;  /* 0x0000000000007b1d */ /* 0x000fec0000010000 */
[----:B------:R-:W3:Y:S01]  /*12c80*/  LDS.128 R16, [R252] ;  /* 0x00000000fc107984 */ /* 0x000ee20000000c00 */
[----:B-1----:R-:W-:Y:S01]  /*12c90*/  IMAD.MOV.U32 R4, RZ, RZ, R124 ;  /* 0x000000ffff047224 */ /* 0x002fe200078e007c */
[----:B------:R-:W-:Y:S01]  /*12ca0*/  MOV R7, R94 ;  /* 0x0000005e00077202 */ /* 0x000fe20000000f00 */
[----:B------:R-:W-:-:S02]  /*12cb0*/  IMAD.MOV.U32 R5, RZ, RZ, R126 ;  /* 0x000000ffff057224 */ /* 0x000fc400078e007e */
[----:B------:R-:W-:Y:S01]  /*12cc0*/  IMAD.MOV.U32 R6, RZ, RZ, R92 ;  /* 0x000000ffff067224 */ /* 0x000fe200078e005c */
[----:B------:R-:W-:Y:S06]  /*12cd0*/  BAR.SYNC.DEFER_BLOCKING 0x0 ;  /* 0x0000000000007b1d */ /* 0x000fec0000010000 */
[----:B--2---:R-:W-:Y:S04]  /*12ce0*/  STL.64 [R1+0x80], R20 ;  /* 0x0000801401007387 */ /* 0x004fe80000100a00 */
[----:B------:R-:W-:Y:S04]  /*12cf0*/  STL.64 [R1+0x88], R22 ;  /* 0x0000881601007387 */ /* 0x000fe80000100a00 */
[----:B------:R1:W-:Y:S01]  /*12d00*/  STSM.16.M88.4 [R0], R4 ;  /* 0x0000000400007844 */ /* 0x0003e20000000200 */
[----:B------:R-:W-:Y:S06]  /*12d10*/  BAR.SYNC.DEFER_BLOCKING 0x0 ;  /* 0x0000000000007b1d */ /* 0x000fec0000010000 */
[----:B---3--:R2:W-:Y:S04]  /*12d20*/  STL.64 [R1], R16 ;  /* 0x0000001001007387 */ /* 0x0085e80000100a00 */
[----:B------:R3:W-:Y:S04]  /*12d30*/  STL.64 [R1+0x8], R18 ;  /* 0x0000081201007387 */ /* 0x0007e80000100a00 */
[----:B-1----:R-:W4:Y:S04]  /*12d40*/  LDL.LU R4, [R1+0x14] ;  /* 0x0000140001047983 */ /* 0x002f280000300800 */
[----:B------:R-:W4:Y:S04]  /*12d50*/  LDL.LU R5, [R1+0x1c] ;  /* 0x00001c0001057983 */ /* 0x000f280000300800 */
[----:B------:R-:W4:Y:S04]  /*12d60*/  LDL.LU R92, [R1+0x20] ;  /* 0x00002000015c7983 */ /* 0x000f280000300800 */
[----:B------:R-:W4:Y:S04]  /*12d70*/  LDL.LU R93, [R1+0x28] ;  /* 0x00002800015d7983 */ /* 0x000f280000300800 */
[----:B------:R-:W1:Y:S01]  /*12d80*/  LDS.128 R248, [R252] ;  /* 0x00000000fcf87984 */ /* 0x000e620000000c00 */
[----:B--2---:R-:W-:-:S02]  /*12d90*/  IMAD.MOV.U32 R16, RZ, RZ, R60 ;  /* 0x000000ffff107224 */ /* 0x004fc400078e003c */
[----:B------:R-:W-:Y:S01]  /*12da0*/  IMAD.MOV.U32 R17, RZ, RZ, R62 ;  /* 0x000000ffff117224 */ /* 0x000fe200078e003e */
[----:B------:R-:W-:Y:S01]  /*12db0*/  BAR.SYNC.DEFER_BLOCKING 0x0 ;  /* 0x0000000000007b1d */ /* 0x000fe20000010000 */
[----:B---3--:R-:W-:Y:S02]  /*12dc0*/  IMAD.MOV.U32 R18, RZ, RZ, R28 ;  /* 0x000000ffff127224 */ /* 0x008fe400078e001c */
[----:B------:R-:W-:-:S05]  /*12dd0*/  IMAD.MOV.U32 R19, RZ, RZ, R30 ;  /* 0x000000ffff137224 */ /* 0x000fca00078e001e */
[----:B------:R-:W-:Y:S01]  /*12de0*/  STSM.16.M88.4 [R0], R16 ;  /* 0x0000001000007844 */ /* 0x000fe20000000200 */
[----:B------:R-:W-:Y:S01]  /*12df0*/  BAR.SYNC.DEFER_BLOCKING 0x0 ;  /* 0x0000000000007b1d */ /* 0x000fe20000010000 */
[----:B------:R-:W-:Y:S01]  /*12e00*/  IMAD.MOV.U32 R6, RZ, RZ, R221 ;  /* 0x000000ffff067224 */ /* 0x000fe200078e00dd */
[----:B------:R-:W-:-:S04]  /*12e10*/  MOV R7, R223 ;  /* 0x000000df00077202 */ /* 0x000fc80000000f00 */
[----:B------:R-:W2:Y:S02]  /*12e20*/  LDS.128 R16, [R252] ;  /* 0x00000000fc107984 */ /* 0x000ea40000000c00 */
[----:B------:R-:W-:Y:S01]  /*12e30*/  BAR.SYNC.DEFER_BLOCKING 0x0 ;  /* 0x0000000000007b1d */ /* 0x000fe20000010000 */
[----:B------:R-:W-:Y:S02]  /*12e40*/  IMAD.MOV.U32 R20, RZ, RZ, R189 ;  /* 0x000000ffff147224 */ /* 0x000fe400078e00bd */
[----:B------:R-:W-:Y:S02]  /*12e50*/  IMAD.MOV.U32 R21, RZ, RZ, R191 ;  /* 0x000000ffff157224 */ /* 0x000fe400078e00bf */
[----:B------:R-:W-:Y:S02]  /*12e60*/  IMAD.MOV.U32 R22, RZ, RZ, R157 ;  /* 0x000000ffff167224 */ /* 0x000fe400078e009d */
[----:B------:R-:W-:Y:S02]  /*12e70*/  IMAD.MOV.U32 R23, RZ, RZ, R159 ;  /* 0x000000ffff177224 */ /* 0x000fe400078e009f */
[----:B------:R-:W-:-:S02]  /*12e80*/  IMAD.MOV.U32 R94, RZ, RZ, R224 ;  /* 0x000000ffff5e7224 */ /* 0x000fc400078e00e0 */
[----:B------:R-:W-:Y:S01]  /*12e90*/  IMAD.MOV.U32 R95, RZ, RZ, R226 ;  /* 0x000000ffff5f7224 */ /* 0x000fe200078e00e2 */
[----:B----4-:R-:W-:Y:S01]  /*12ea0*/  STSM.16.M88.4 [R0], R4 ;  /* 0x0000000400007844 */ /* 0x010fe20000000200 */
[----:B------:R-:W-:Y:S06]  /*12eb0*/  BAR.SYNC.DEFER_BLOCKING 0x0 ;  /* 0x0000000000007b1d */ /* 0x000fec0000010000 */
[----:B------:R-:W3:Y:S02]  /*12ec0*/  LDS.128 R4, [R252] ;  /* 0x00000000fc047984 */ /* 0x000ee40000000c00 */
[----:B------:R-:W-:Y:S06]  /*12ed0*/  BAR.SYNC.DEFER_BLOCKING 0x0 ;  /* 0x0000000000007b1d */ /* 0x000fec0000010000 */
[----:B------:R-:W-:Y:S02]  /*12ee0*/  STSM.16.M88.4 [R0], R20 ;  /* 0x0000001400007844 */ /* 0x000fe40000000200 */
[----:B------:R-:W-:Y:S06]  /*12ef0*/  BAR.SYNC.DEFER_BLOCKING 0x0 ;  /* 0x0000000000007b1d */ /* 0x000fec0000010000 */
[----:B------:R-:W4:Y:S02]  /*12f00*/  LDS.128 R20, [R252] ;  /* 0x00000000fc147984 */ /* 0x000f240000000c00 */
        /* <DEDUP_REMOVED lines=9> */
[----:B------:R1:W-:Y:S02]  /*12fa0*/  STSM.16.M88.4 [R0], R92 ;  /* 0x0000005c00007844 */ /* 0x0003e40000000200 */
[----:B------:R-:W-:Y:S06]  /*12fb0*/  BAR.SYNC.DEFER_BLOCKING 0x0 ;  /* 0x0000000000007b1d */ /* 0x000fec0000010000 */
[----:B-1----:R-:W2:Y:S04]  /*12fc0*/  LDL.LU R92, [R1+0x24] ;  /* 0x00002400015c7983 */ /* 0x002ea80000300800 */
[----:B------:R-:W2:Y:S01]  /*12fd0*/  LDL.LU R93, [R1+0x2c] ;  /* 0x00002c00015d7983 */ /* 0x000ea20000300800 */
[----:B------:R-:W-:Y:S01]  /*12fe0*/  IMAD.MOV.U32 R28, RZ, RZ, R192 ;  /* 0x000000ffff1c7224 */ /* 0x000fe200078e00c0 */
[----:B------:R-:W-:Y:S01]  /*12ff0*/  MOV R31, R162 ;  /* 0x000000a2001f7202 */ /* 0x000fe20000000f00 */
[----:B------:R-:W-:Y:S01]  /*13000*/  IMAD.MOV.U32 R29, RZ, RZ, R194 ;  /* 0x000000ffff1d7224 */ /* 0x000fe200078e00c2 */
[----:B------:R-:W3:Y:S04]  /*13010*/  LDL.LU R156, [R1+0x30] ;  /* 0x00003000019c7983 */ /* 0x000ee80000300800 */
[----:B------:R-:W1:Y:S01]  /*13020*/  LDS.128 R56, [R252] ;  /* 0x00000000fc387984 */ /* 0x000e620000000c00 */
[----:B------:R-:W-:Y:S01]  /*13030*/  IMAD.MOV.U32 R30, RZ, RZ, R160 ;  /* 0x000000ffff1e7224 */ /* 0x000fe200078e00a0 */
[----:B------:R-:W-:Y:S01]  /*13040*/  BAR.SYNC.DEFER_BLOCKING 0x0 ;  /* 0x0000000000007b1d */ /* 0x000fe20000010000 */
[----:B------:R-:W-:-:S02]  /*13050*/  IMAD.MOV.U32 R24, RZ, RZ, R128 ;  /* 0x000000ffff187224 */ /* 0x000fc400078e0080 */
[----:B------:R-:W-:Y:S02]  /*13060*/  IMAD.MOV.U32 R25, RZ, RZ, R130 ;  /* 0x000000ffff197224 */ /* 0x000fe400078e0082 */
[----:B------:R-:W-:Y:S02]  /*13070*/  IMAD.MOV.U32 R26, RZ, RZ, R96 ;  /* 0x000000ffff1a7224 */ /* 0x000fe400078e0060 */
[----:B------:R-:W-:Y:S01]  /*13080*/  IMAD.MOV.U32 R27, RZ, RZ, R98 ;  /* 0x000000ffff1b7224 */ /* 0x000fe200078e0062 */
[----:B------:R-:W3:Y:S04]  /*13090*/  LDL.LU R157, [R1+0x38] ;  /* 0x00003800019d7983 */ /* 0x000ee80000300800 */
[----:B------:R-:W-:Y:S01]  /*130a0*/  STSM.16.M88.4 [R0], R28 ;  /* 0x0000001c00007844 */ /* 0x000fe20000000200 */
[----:B------:R-:W-:Y:S06]  /*130b0*/  BAR.SYNC.DEFER_BLOCKING 0x0 ;  /* 0x0000000000007b1d */ /* 0x000fec0000010000 */
[----:B------:R-:W1:Y:S02]  /*130c0*/  LDS.128 R28, [R252] ;  /* 0x00000000fc1c7984 */ /* 0x000e640000000c00 */
[----:B------:R-:W-:Y:S06]  /*130d0*/  BAR.SYNC.DEFER_BLOCKING 0x0 ;  /* 0x0000000000007b1d */ /* 0x000fec0000010000 */
[----:B------:R4:W-:Y:S02]  /*130e0*/  STSM.16.M88.4 [R0], R24 ;  /* 0x0000001800007844 */ /* 0x0009e40000000200 */
[----:B------:R-:W-:Y:S06]  /*130f0*/  BAR.SYNC.DEFER_BLOCKING 0x0 ;  /* 0x0000000000007b1d */ /* 0x000fec0000010000 */
[----:B------:R-:W1:Y:S01]  /*13100*/  LDS.128 R120, [R252] ;  /* 0x00000000fc787984 */ /* 0x000e620000000c00 */
[----:B----4-:R-:W-:Y:S01]  /*13110*/  IMAD.MOV.U32 R24, RZ, RZ, R64 ;  /* 0x000000ffff187224 */ /* 0x010fe200078e0040 */
[----:B------:R-:W-:Y:S01]  /*13120*/  MOV R25, R66 ;  /* 0x0000004200197202 */ /* 0x000fe20000000f00 */
[----:B------:R-:W-:-:S02]  /*13130*/  IMAD.MOV.U32 R26, RZ, RZ, R32 ;  /* 0x000000ffff1a7224 */ /* 0x000fc400078e0020 */
[----:B------:R-:W-:Y:S01]  /*13140*/  IMAD.MOV.U32 R27, RZ, RZ, R34 ;  /* 0x000000ffff1b7224 */ /* 0x000fe200078e0022 */
[----:B------:R-:W-:Y:S06]  /*13150*/  BAR.SYNC.DEFER_BLOCKING 0x0 ;  /* 0x0000000000007b1d */ /* 0x000fec0000010000 */
[----:B------:R-:W-:Y:S02]  /*13160*/  STSM.16.M88.4 [R0], R24 ;  /* 0x0000001800007844 */ /* 0x000fe40000000200 */
[----:B------:R-:W-:Y:S01]  /*13170*/  BAR.SYNC.DEFER_BLOCKING 0x0 ;  /* 0x0000000000007b1d */ /* 0x000fe20000010000 */
[----:B------:R-:W-:-:S02]  /*13180*/  IMAD.MOV.U32 R94, RZ, RZ, R225 ;  /* 0x000000ffff5e7224 */ /* 0x000fc400078e00e1 */
[----:B------:R-:W-:-:S03]  /*13190*/  IMAD.MOV.U32 R95, RZ, RZ, R227 ;  /* 0x000000ffff5f7224 */ /* 0x000fc600078e00e3 */
[----:B------:R-:W4:Y:S02]  /*131a0*/  LDS.128 R24, [R252] ;  /* 0x00000000fc187984 */ /* 0x000f240000000c00 */
[----:B------:R-:W-:Y:S01]  /*131b0*/  BAR.SYNC.DEFER_BLOCKING 0x0 ;  /* 0x0000000000007b1d */ /* 0x000fe20000010000 */
[----:B------:R-:W-:Y:S02]  /*131c0*/  IMAD.MOV.U32 R128, RZ, RZ, R129 ;  /* 0x000000ffff807224 */ /* 0x000fe400078e0081 */
[----:B------:R-:W-:Y:S01]  /*131d0*/  IMAD.MOV.U32 R129, RZ, RZ, R131 ;  /* 0x000000ffff817224 */ /* 0x000fe200078e0083 */
[----:B------:R-:W-:Y:S01]  /*131e0*/  MOV R131, R99 ;  /* 0x0000006300837202 */ /* 0x000fe20000000f00 */
[----:B------:R-:W-:Y:S01]  /*131f0*/  IMAD.MOV.U32 R130, RZ, RZ, R97 ;  /* 0x000000ffff827224 */ /* 0x000fe200078e0061 */
[----:B------:R-:W-:Y:S01]  /*13200*/  MOV R125, R195 ;  /* 0x000000c3007d7202 */ /* 0x000fe20000000f00 */
[----:B------:R-:W-:Y:S02]  /*13210*/  IMAD.MOV.U32 R124, RZ, RZ, R193 ;  /* 0x000000ffff7c7224 */ /* 0x000fe400078e00c1 */
[----:B------:R-:W-:-:S02]  /*13220*/  IMAD.MOV.U32 R126, RZ, RZ, R161 ;  /* 0x000000ffff7e7224 */ /* 0x000fc400078e00a1 */
[----:B------:R-:W-:Y:S01]  /*13230*/  IMAD.MOV.U32 R127, RZ, RZ, R163 ;  /* 0x000000ffff7f7224 */ /* 0x000fe200078e00a3 */
[----:B--2---:R-:W-:Y:S01]  /*13240*/  STSM.16.M88.4 [R0], R92 ;  /* 0x0000005c00007844 */ /* 0x004fe20000000200 */
[----:B------:R-:W-:Y:S06]  /*13250*/  BAR.SYNC.DEFER_BLOCKING 0x0 ;  /* 0x0000000000007b1d */ /* 0x000fec0000010000 */
[----:B------:R-:W2:Y:S02]  /*13260*/  LDS.128 R96, [R252] ;  /* 0x00000000fc607984 */ /* 0x000ea40000000c00 */
[----:B------:R-:W-:Y:S06]  /*13270*/  BAR.SYNC.DEFER_BLOCKING 0x0 ;  /* 0x0000000000007b1d */ /* 0x000fec0000010000 */
[----:B------:R-:W-:Y:S02]  /*13280*/  STSM.16.M88.4 [R0], R124 ;  /* 0x0000007c00007844 */ /* 0x000fe40000000200 */
[----:B------:R-:W-:Y:S06]  /*13290*/  BAR.SYNC.DEFER_BLOCKING 0x0 ;  /* 0x0000000000007b1d */ /* 0x000fec0000010000 */
[----:B------:R-:W2:Y:S02]  /*132a0*/  LDS.128 R92, [R252] ;  /* 0x00000000fc5c7984 */ /* 0x000ea40000000c00 */
[----:B------:R-:W-:Y:S06]  /*132b0*/  BAR.SYNC.DEFER_BLOCKING 0x0 ;  /* 0x0000000000007b1d */ /* 0x000fec0000010000 */
[----:B------:R-:W-:Y:S02]  /*132c0*/  STSM.16.M88.4 [R0], R128 ;  /* 0x0000008000007844 */ /* 0x000fe40000000200 */
[----:B------:R-:W-:Y:S01]  /*132d0*/  BAR.SYNC.DEFER_BLOCKING 0x0 ;  /* 0x0000000000007b1d */ /* 0x000fe20000010000 */
[----:B------:R-:W-:-:S02]  /*132e0*/  IMAD.MOV.U32 R64, RZ, RZ, R65 ;  /* 0x000000ffff407224 */ /* 0x000fc400078e0041 */
[----:B------:R-:W-:-:S03]  /*132f0*/  IMAD.MOV.U32 R65, RZ, RZ, R67 ;  /* 0x000000ffff417224 */ /* 0x000fc600078e0043 */
[----:B------:R-:W2:Y:S01]  /*13300*/  LDS.128 R128, [R252] ;  /* 0x00000000fc807984 */ /* 0x000ea20000000c00 */
[----:B------:R-:W-:Y:S02]  /*13310*/  IMAD.MOV.U32 R66, RZ, RZ, R33 ;  /* 0x000000ffff427224 */ /* 0x000fe400078e0021 */
[----:B------:R-:W-:Y:S01]  /*13320*/  IMAD.MOV.U32 R67, RZ, RZ, R35 ;  /* 0x000000ffff437224 */ /* 0x000fe200078e0023 */
[----:B------:R-:W-:Y:S06]  /*13330*/  BAR.SYNC.DEFER_BLOCKING 0x0 ;  /* 0x0000000000007b1d */ /* 0x000fec0000010000 */
[----:B------:R-:W-:Y:S02]  /*13340*/  STSM.16.M88.4 [R0], R64 ;  /* 0x0000004000007844 */ /* 0x000fe40000000200 */
[----:B------:R-:W-:Y:S01]  /*13350*/  BAR.SYNC.DEFER_BLOCKING 0x0 ;  /* 0x0000000000007b1d */ /* 0x000fe20000010000 */
[----:B------:R-:W-:Y:S01]  /*13360*/  IMAD.MOV.U32 R158, RZ, RZ, R228 ;  /* 0x000000ffff9e7224 */ /* 0x000fe200078e00e4 */
[----:B------:R-:W-:-:S04]  /*13370*/  MOV R159, R230 ;  /* 0x000000e6009f7202 */ /* 0x000fc80000000f00 */
[----:B------:R-:W2:Y:S02]  /*13380*/  LDS.128 R152, [R252] ;  /* 0x00000000fc987984 */ /* 0x000ea40000000c00 */
[----:B------:R-:W-:Y:S06]  /*13390*/  BAR.SYNC.DEFER_BLOCKING 0x0 ;  /* 0x0000000000007b1d */ /* 0x000fec0000010000 */
[----:B---3--:R3:W-:Y:S02]  /*133a0*/  STSM.16.M88.4 [R0], R156 ;  /* 0x0000009c00007844 */ /* 0x0087e40000000200 */
[----:B------:R-:W-:Y:S06]  /*133b0*/  BAR.SYNC.DEFER_BLOCKING 0x0 ;  /* 0x0000000000007b1d */ /* 0x000fec0000010000 */
[----:B---3--:R-:W3:Y:S04]  /*133c0*/  LDL.LU R156, [R1+0x34] ;  /* 0x00003400019c7983 */ /* 0x008ee80000300800 */
[----:B------:R-:W3:Y:S01]  /*133d0*/  LDL.LU R157, [R1+0x3c] ;  /* 0x00003c00019d7983 */ /* 0x000ee20000300800 */
[----:B------:R-:W-:-:S02]  /*133e0*/  IMAD.MOV.U32 R64, RZ, RZ, R196 ;  /* 0x000000ffff407224 */ /* 0x000fc400078e00c4 */
[----:B------:R-:W-:Y:S01]  /*133f0*/  IMAD.MOV.U32 R65, RZ, RZ, R198 ;  /* 0x000000ffff417224 */ /* 0x000fe200078e00c6 */
[----:B------:R-:W-:Y:S01]  /*13400*/  MOV R33, R134 ;  /* 0x0000008600217202 */ /* 0x000fe20000000f00 */
[----:B------:R-:W-:Y:S01]  /*13410*/  IMAD.MOV.U32 R66, RZ, RZ, R164 ;  /* 0x000000ffff427224 */ /* 0x000fe200078e00a4 */
[----:B------:R-:W4:Y:S04]  /*13420*/  LDL.LU R192, [R1+0x40] ;  /* 0x0000400001c07983 */ /* 0x000f280000300800 */
[----:B------:R-:W2:Y:S01]  /*13430*/  LDS.128 R124, [R252] ;  /* 0x00000000fc7c7984 */ /* 0x000ea20000000c00 */
[----:B------:R-:W-:Y:S01]  /*13440*/  IMAD.MOV.U32 R67, RZ, RZ, R166 ;  /* 0x000000ffff437224 */ /* 0x000fe200078e00a6 */
[----:B------:R-:W-:Y:S01]  /*13450*/  BAR.SYNC.DEFER_BLOCKING 0x0 ;  /* 0x0000000000007b1d */ /* 0x000fe20000010000 */
[----:B------:R-:W-:-:S02]  /*13460*/  IMAD.MOV.U32 R32, RZ, RZ, R132 ;  /* 0x000000ffff207224 */ /* 0x000fc400078e0084 */
[----:B------:R-:W-:Y:S02]  /*13470*/  IMAD.MOV.U32 R34, RZ, RZ, R100 ;  /* 0x000000ffff227224 */ /* 0x000fe400078e0064 */
[----:B------:R-:W-:Y:S01]  /*13480*/  IMAD.MOV.U32 R35, RZ, RZ, R102 ;  /* 0x000000ffff237224 */ /* 0x000fe200078e0066 */
[----:B------:R-:W4:Y:S04]  /*13490*/  LDL.LU R193, [R1+0x48] ;  /* 0x0000480001c17983 */ /* 0x000f280000300800 */
[----:B------:R-:W-:Y:S01]  /*134a0*/  STSM.16.M88.4 [R0], R64 ;  /* 0x0000004000007844 */ /* 0x000fe20000000200 */
[----:B------:R-:W-:Y:S06]  /*134b0*/  BAR.SYNC.DEFER_BLOCKING 0x0 ;  /* 0x0000000000007b1d */ /* 0x000fec0000010000 */
[----:B------:R-:W2:Y:S02]  /*134c0*/  LDS.128 R64, [R252] ;  /* 0x00000000fc407984 */ /* 0x000ea40000000c00 */
[----:B------:R-:W-:Y:S06]  /*134d0*/  BAR.SYNC.DEFER_BLOCKING 0x0 ;  /* 0x0000000000007b1d */ /* 0x000fec0000010000 */
[----:B------:R1:W-:Y:S02]  /*134e0*/  STSM.16.M88.4 [R0], R32 ;  /* 0x0000002000007844 */ /* 0x0003e40000000200 */
[----:B------:R-:W-:Y:S06]  /*134f0*/  BAR.SYNC.DEFER_BLOCKING 0x0 ;  /* 0x0000000000007b1d */ /* 0x000fec0000010000 */
[----:B------:R-:W2:Y:S01]  /*13500*/  LDS.128 R160, [R252] ;  /* 0x00000000fca07984 */ /* 0x000ea20000000c00 */
[----:B-1----:R-:W-:Y:S01]  /*13510*/  IMAD.MOV.U32 R32, RZ, RZ, R68 ;  /* 0x000000ffff207224 */ /* 0x002fe200078e0044 */
        /* <DEDUP_REMOVED lines=8> */
[----:B------:R-:W1:Y:S02]  /*135a0*/  LDS.128 R32, [R252] ;  /* 0x00000000fc207984 */ /* 0x000e640000000c00 */
[----:B------:R-:W-:Y:S01]  /*135b0*/  BAR.SYNC.DEFER_BLOCKING 0x0 ;  /* 0x0000000000007b1d */ /* 0x000fe20000010000 */
[----:B------:R-:W-:Y:S02]  /*135c0*/  IMAD.MOV.U32 R166, RZ, RZ, R101 ;  /* 0x000000ffffa67224 */ /* 0x000fe400078e0065 */
[----:B------:R-:W-:-:S03]  /*135d0*/  IMAD.MOV.U32 R164, RZ, RZ, R133 ;  /* 0x000000ffffa47224 */ /* 0x000fc600078e0085 */
[----:B---3--:R3:W-:Y:S02]  /*135e0*/  STSM.16.M88.4 [R0], R156 ;  /* 0x0000009c00007844 */ /* 0x0087e40000000200 */
[----:B---3--:R-:W-:Y:S01]  /*135f0*/  MOV R159, R167 ;  /* 0x000000a7009f7202 */ /* 0x008fe20000000f00 */
[----:B------:R-:W-:Y:S01]  /*13600*/  IMAD.MOV.U32 R167, RZ, RZ, R103 ;  /* 0x000000ffffa77224 */ /* 0x000fe200078e0067 */
[----:B------:R-:W-:Y:S01]  /*13610*/  BAR.SYNC.DEFER_BLOCKING 0x0 ;  /* 0x0000000000007b1d */ /* 0x000fe20000010000 */
[----:B------:R-:W-:Y:S02]  /*13620*/  IMAD.MOV.U32 R156, RZ, RZ, R197 ;  /* 0x000000ffff9c7224 */ /* 0x000fe400078e00c5 */
[----:B------:R-:W-:-:S03]  /*13630*/  IMAD.MOV.U32 R157, RZ, RZ, R199 ;  /* 0x000000ffff9d7224 */ /* 0x000fc600078e00c7 */
[----:B------:R-:W3:Y:S01]  /*13640*/  LDS.128 R100, [R252] ;  /* 0x00000000fc647984 */ /* 0x000ee20000000c00 */
[----:B------:R-:W-:Y:S01]  /*13650*/  IMAD.MOV.U32 R158, RZ, RZ, R165 ;  /* 0x000000ffff9e7224 */ /* 0x000fe200078e00a5 */
[----:B------:R-:W-:Y:S06]  /*13660*/  BAR.SYNC.DEFER_BLOCKING 0x0 ;  /* 0x0000000000007b1d */ /* 0x000fec0000010000 */
[----:B------:R-:W-:Y:S02]  /*13670*/  STSM.16.M88.4 [R0], R156 ;  /* 0x0000009c00007844 */ /* 0x000fe40000000200 */
[----:B------:R-:W-:Y:S01]  /*13680*/  BAR.SYNC.DEFER_BLOCKING 0x0 ;  /* 0x0000000000007b1d */ /* 0x000fe20000010000 */
[----:B------:R-:W-:-:S05]  /*13690*/  IMAD.MOV.U32 R165, RZ, RZ, R135 ;  /* 0x000000ffffa57224 */ /* 0x000fca00078e0087 */
[----:B------:R-:W3:Y:S02]  /*136a0*/  LDS.128 R132, [R252] ;  /* 0x00000000fc847984 */ /* 0x000ee40000000c00 */
[----:B------:R-:W-:Y:S06]  /*136b0*/  BAR.SYNC.DEFER_BLOCKING 0x0 ;  /* 0x0000000000007b1d */ /* 0x000fec0000010000 */
[----:B------:R-:W-:Y:S02]  /*136c0*/  STSM.16.M88.4 [R0], R164 ;  /* 0x000000a400007844 */ /* 0x000fe40000000200 */
[----:B------:R-:W-:Y:S01]  /*136d0*/  BAR.SYNC.DEFER_BLOCKING 0x0 ;  /* 0x0000000000007b1d */ /* 0x000fe20000010000 */
[----:B------:R-:W-:Y:S01]  /*136e0*/  IMAD.MOV.U32 R188, RZ, RZ, R69 ;  /* 0x000000ffffbc7224 */ /* 0x000fe200078e0045 */
[----:B------:R-:W-:Y:S01]  /*136f0*/  MOV R189, R71 ;  /* 0x0000004700bd7202 */ /* 0x000fe20000000f00 */
[----:B------:R-:W-:-:S03]  /*13700*/  IMAD.MOV.U32 R190, RZ, RZ, R37 ;  /* 0x000000ffffbe7224 */ /* 0x000fc600078e0025 */
[----:B------:R-:W3:Y:S01]  /*13710*/  LDS.128 R184, [R252] ;  /* 0x00000000fcb87984 */ /* 0x000ee20000000c00 */
[----:B------:R-:W-:Y:S01]  /*13720*/  IMAD.MOV.U32 R191, RZ, RZ, R39 ;  /* 0x000000ffffbf7224 */ /* 0x000fe200078e0027 */
[----:B------:R-:W-:Y:S06]  /*13730*/  BAR.SYNC.DEFER_BLOCKING 0x0 ;  /* 0x0000000000007b1d */ /* 0x000fec0000010000 */
[----:B------:R2:W-:Y:S02]  /*13740*/  STSM.16.M88.4 [R0], R188 ;  /* 0x000000bc00007844 */ /* 0x0005e40000000200 */
[----:B------:R-:W-:Y:S06]  /*13750*/  BAR.SYNC.DEFER_BLOCKING 0x0 ;  /* 0x0000000000007b1d */ /* 0x000fec0000010000 */
[----:B--2---:R-:W2:Y:S04]  /*13760*/  LDL.LU R188, [R1+0x44] ;  /* 0x0000440001bc7983 */ /* 0x004ea80000300800 */
[----:B------:R-:W2:Y:S04]  /*13770*/  LDL.LU R189, [R1+0x4c] ;  /* 0x00004c0001bd7983 */ /* 0x000ea80000300800 */
[----:B------:R-:W3:Y:S01]  /*13780*/  LDS.128 R164, [R252] ;  /* 0x00000000fca47984 */ /* 0x000ee20000000c00 */
[----:B------:R-:W-:-:S02]  /*13790*/  IMAD.MOV.U32 R194, RZ, RZ, R232 ;  /* 0x000000ffffc27224 */ /* 0x000fc400078e00e8 */
[----:B------:R-:W-:Y:S01]  /*137a0*/  IMAD.MOV.U32 R195, RZ, RZ, R234 ;  /* 0x000000ffffc37224 */ /* 0x000fe200078e00ea */
[----:B------:R-:W-:Y:S06]  /*137b0*/  BAR.SYNC.DEFER_BLOCKING 0x0 ;  /* 0x0000000000007b1d */ /* 0x000fec0000010000 */
[----:B----4-:R-:W-:Y:S02]  /*137c0*/  STSM.16.M88.4 [R0], R192 ;  /* 0x000000c000007844 */ /* 0x010fe40000000200 */
[----:B------:R-:W-:Y:S01]  /*137d0*/  BAR.SYNC.DEFER_BLOCKING 0x0 ;  /* 0x0000000000007b1d */ /* 0x000fe20000010000 */
[----:B------:R-:W-:Y:S01]  /*137e0*/  IMAD.MOV.U32 R68, RZ, RZ, R200 ;  /* 0x000000ffff447224 */ /* 0x000fe200078e00c8 */
[----:B------:R-:W-:Y:S01]  /*137f0*/  MOV R69, R202 ;  /* 0x000000ca00457202 */ /* 0x000fe20000000f00 */
[----:B------:R-:W-:-:S02]  /*13800*/  IMAD.MOV.U32 R70, RZ, RZ, R168 ;  /* 0x000000ffff467224 */ /* 0x000fc400078e00a8 */
[----:B------:R-:W-:Y:S01]  /*13810*/  IMAD.MOV.U32 R71, RZ, RZ, R170 ;  /* 0x000000ffff477224 */ /* 0x000fe200078e00aa */
[----:B------:R-:W-:Y:S01]  /*13820*/  MOV R39, R106 ;  /* 0x0000006a00277202 */ /* 0x000fe20000000f00 */
[----:B------:R-:W-:Y:S02]  /*13830*/  IMAD.MOV.U32 R36, RZ, RZ, R136 ;  /* 0x000000ffff247224 */ /* 0x000fe400078e0088 */
[----:B------:R-:W-:Y:S02]  /*13840*/  IMAD.MOV.U32 R37, RZ, RZ, R138 ;  /* 0x000000ffff257224 */ /* 0x000fe400078e008a */
[----:B------:R-:W-:Y:S01]  /*13850*/  IMAD.MOV.U32 R38, RZ, RZ, R104 ;  /* 0x000000ffff267224 */ /* 0x000fe200078e0068 */
[----:B------:R-:W-:Y:S01]  /*13860*/  MOV R191, R235 ;  /* 0x000000eb00bf7202 */ /* 0x000fe20000000f00 */
[----:B------:R-:W-:Y:S01]  /*13870*/  IMAD.MOV.U32 R190, RZ, RZ, R233 ;  /* 0x000000ffffbe7224 */ /* 0x000fe200078e00e9 */
[----:B------:R-:W4:Y:S04]  /*13880*/  LDL.LU R200, [R1+0x50] ;  /* 0x0000500001c87983 */ /* 0x000f280000300800 */
[----:B------:R-:W3:Y:S01]  /*13890*/  LDS.128 R156, [R252] ;  /* 0x00000000fc9c7984 */ /* 0x000ee20000000c00 */
[----:B------:R-:W-:Y:S06]  /*138a0*/  BAR.SYNC.DEFER_BLOCKING 0x0 ;  /* 0x0000000000007b1d */ /* 0x000fec0000010000 */
[----:B------:R-:W-:Y:S02]  /*138b0*/  STSM.16.M88.4 [R0], R68 ;  /* 0x0000004400007844 */ /* 0x000fe40000000200 */
[----:B------:R-:W-:Y:S06]  /*138c0*/  BAR.SYNC.DEFER_BLOCKING 0x0 ;  /* 0x0000000000007b1d */ /* 0x000fec0000010000 */
[----:B------:R-:W3:Y:S02]  /*138d0*/  LDS.128 R68, [R252] ;  /* 0x00000000fc447984 */ /* 0x000ee40000000c00 */
[----:B------:R-:W-:Y:S06]  /*138e0*/  BAR.SYNC.DEFER_BLOCKING 0x0 ;  /* 0x0000000000007b1d */ /* 0x000fec0000010000 */
[----:B------:R1:W-:Y:S02]  /*138f0*/  STSM.16.M88.4 [R0], R36 ;  /* 0x0000002400007844 */ /* 0x0003e40000000200 */
[----:B------:R-:W-:Y:S06]  /*13900*/  BAR.SYNC.DEFER_BLOCKING 0x0 ;  /* 0x0000000000007b1d */ /* 0x000fec0000010000 */
[----:B------:R-:W3:Y:S01]  /*13910*/  LDS.128 R192, [R252] ;  /* 0x00000000fcc07984 */ /* 0x000ee20000000c00 */
[----:B-1----:R-:W-:-:S02]  /*13920*/  IMAD.MOV.U32 R36, RZ, RZ, R72 ;  /* 0x000000ffff247224 */ /* 0x002fc400078e0048 */
[----:B------:R-:W-:Y:S02]  /*13930*/  IMAD.MOV.U32 R37, RZ, RZ, R74 ;  /* 0x000000ffff257224 */ /* 0x000fe400078e004a */
[----:B------:R-:W-:Y:S02]  /*13940*/  IMAD.MOV.U32 R38, RZ, RZ, R40 ;  /* 0x000000ffff267224 */ /* 0x000fe400078e0028 */
[----:B------:R-:W-:Y:S01]  /*13950*/  IMAD.MOV.U32 R39, RZ, RZ, R42 ;  /* 0x000000ffff277224 */ /* 0x000fe200078e002a */
[----:B------:R-:W-:Y:S06]  /*13960*/  BAR.SYNC.DEFER_BLOCKING 0x0 ;  /* 0x0000000000007b1d */ /* 0x000fec0000010000 */
[----:B------:R-:W-:Y:S02]  /*13970*/  STSM.16.M88.4 [R0], R36 ;  /* 0x0000002400007844 */ /* 0x000fe40000000200 */
[----:B------:R-:W-:Y:S06]  /*13980*/  BAR.SYNC.DEFER_BLOCKING 0x0 ;  /* 0x0000000000007b1d */ /* 0x000fec0000010000 */
[----:B------:R-:W1:Y:S02]  /*13990*/  LDS.128 R36, [R252] ;  /* 0x00000000fc247984 */ /* 0x000e640000000c00 */
[----:B------:R-:W-:Y:S06]  /*139a0*/  BAR.SYNC.DEFER_BLOCKING 0x0 ;  /* 0x0000000000007b1d */ /* 0x000fec0000010000 */
[----:B--2---:R2:W-:Y:S02]  /*139b0*/  STSM.16.M88.4 [R0], R188 ;  /* 0x000000bc00007844 */ /* 0x0045e40000000200 */
[----:B--2---:R-:W-:-:S02]  /*139c0*/  IMAD.MOV.U32 R188, RZ, RZ, R201 ;  /* 0x000000ffffbc7224 */ /* 0x004fc400078e00c9 */
[----:B------:R-:W4:Y:S01]  /*139d0*/  LDL.LU R201, [R1+0x58] ;  /* 0x0000580001c97983 */ /* 0x000f220000300800 */
[----:B------:R-:W-:Y:S02]  /*139e0*/  IMAD.MOV.U32 R191, RZ, RZ, R171 ;  /* 0x000000ffffbf7224 */ /* 0x000fe400078e00ab */
[----:B------:R-:W-:Y:S02]  /*139f0*/  IMAD.MOV.U32 R170, RZ, RZ, R105 ;  /* 0x000000ffffaa7224 */ /* 0x000fe400078e0069 */
[----:B------:R-:W-:Y:S01]  /*13a00*/  IMAD.MOV.U32 R171, RZ, RZ, R107 ;  /* 0x000000ffffab7224 */ /* 0x000fe200078e006b */
[----:B------:R-:W-:Y:S01]  /*13a10*/  BAR.SYNC.DEFER_BLOCKING 0x0 ;  /* 0x0000000000007b1d */ /* 0x000fe20000010000 */
[----:B------:R-:W-:Y:S02]  /*13a20*/  IMAD.MOV.U32 R189, RZ, RZ, R203 ;  /* 0x000000ffffbd7224 */ /* 0x000fe400078e00cb */
[----:B------:R-:W-:-:S03]  /*13a30*/  IMAD.MOV.U32 R190, RZ, RZ, R169 ;  /* 0x000000ffffbe7224 */ /* 0x000fc600078e00a9 */
[----:B------:R-:W2:Y:S02]  /*13a40*/  LDS.128 R104, [R252] ;  /* 0x00000000fc687984 */ /* 0x000ea40000000c00 */
[----:B------:R-:W-:Y:S06]  /*13a50*/  BAR.SYNC.DEFER_BLOCKING 0x0 ;  /* 0x0000000000007b1d */ /* 0x000fec0000010000 */
[----:B------:R-:W-:Y:S02]  /*13a60*/  STSM.16.M88.4 [R0], R188 ;  /* 0x000000bc00007844 */ /* 0x000fe40000000200 */
[----:B------:R-:W-:Y:S01]  /*13a70*/  BAR.SYNC.DEFER_BLOCKING 0x0 ;  /* 0x0000000000007b1d */ /* 0x000fe20000010000 */
[----:B------:R-:W-:Y:S01]  /*13a80*/  IMAD.MOV.U32 R168, RZ, RZ, R137 ;  /* 0x000000ffffa87224 */ /* 0x000fe200078e0089 */
[----:B------:R-:W-:-:S04]  /*13a90*/  MOV R169, R139 ;  /* 0x0000008b00a97202 */ /* 0x000fc80000000f00 */
[----:B------:R-:W2:Y:S02]  /*13aa0*/  LDS.128 R136, [R252] ;  /* 0x00000000fc887984 */ /* 0x000ea40000000c00 */
[----:B------:R-:W-:Y:S06]  /*13ab0*/  BAR.SYNC.DEFER_BLOCKING 0x0 ;  /* 0x0000000000007b1d */ /* 0x000fec0000010000 */
[----:B------:R-:W-:Y:S02]  /*13ac0*/  STSM.16.M88.4 [R0], R168 ;  /* 0x000000a800007844 */ /* 0x000fe40000000200 */
[----:B------:R-:W-:Y:S01]  /*13ad0*/  BAR.SYNC.DEFER_BLOCKING 0x0 ;  /* 0x0000000000007b1d */ /* 0x000fe20000010000 */
[----:B------:R-:W-:-:S02]  /*13ae0*/  IMAD.MOV.U32 R72, RZ, RZ, R73 ;  /* 0x000000ffff487224 */ /* 0x000fc400078e0049 */
[----:B------:R-:W-:Y:S01]  /*13af0*/  IMAD.MOV.U32 R73, RZ, RZ, R75 ;  /* 0x000000ffff497224 */ /* 0x000fe200078e004b */
[----:B------:R-:W-:Y:S02]  /*13b00*/  MOV R75, R43 ;  /* 0x0000002b004b7202 */ /* 0x000fe40000000f00 */
[----:B------:R-:W2:Y:S01]  /*13b10*/  LDS.128 R188, [R252] ;  /* 0x00000000fcbc7984 */ /* 0x000ea20000000c00 */
        /* <DEDUP_REMOVED lines=8> */
[----:B----4-:R4:W-:Y:S02]  /*13ba0*/  STSM.16.M88.4 [R0], R200 ;  /* 0x000000c800007844 */ /* 0x0109e40000000200 */
[----:B------:R-:W-:Y:S06]  /*13bb0*/  BAR.SYNC.DEFER_BLOCKING 0x0 ;  /* 0x0000000000007b1d */ /* 0x000fec0000010000 */
[----:B----4-:R-:W4:Y:S04]  /*13bc0*/  LDL.LU R200, [R1+0x54] ;  /* 0x0000540001c87983 */ /* 0x010f280000300800 */
[----:B------:R-:W4:Y:S01]  /*13bd0*/  LDL.LU R201, [R1+0x5c] ;  /* 0x00005c0001c97983 */ /* 0x000f220000300800 */
[----:B------:R-:W-:Y:S01]  /*13be0*/  IMAD.MOV.U32 R72, RZ, RZ, R204 ;  /* 0x000000ffff487224 */ /* 0x000fe200078e00cc */
[----:B------:R-:W-:Y:S01]  /*13bf0*/  MOV R75, R174 ;  /* 0x000000ae004b7202 */ /* 0x000fe20000000f00 */
[----:B------:R-:W-:Y:S01]  /*13c00*/  IMAD.MOV.U32 R73, RZ, RZ, R206 ;  /* 0x000000ffff497224 */ /* 0x000fe200078e00ce */
[----:B------:R-:W3:Y:S04]  /*13c10*/  LDL.LU R220, [R1+0x60] ;  /* 0x0000600001dc7983 */ /* 0x000ee80000300800 */
[----:B------:R-:W2:Y:S01]  /*13c20*/  LDS.128 R168, [R252] ;  /* 0x00000000fca87984 */ /* 0x000ea20000000c00 */
        /* <DEDUP_REMOVED lines=27> */
[----:B----4-:R4:W-:Y:S02]  /*13de0*/  STSM.16.M88.4 [R0], R200 ;  /* 0x000000c800007844 */ /* 0x0109e40000000200 */
[----:B----4-:R-:W-:Y:S02]  /*13df0*/  IMAD.MOV.U32 R202, RZ, RZ, R173 ;  /* 0x000000ffffca7224 */ /* 0x010fe400078e00ad */
[----:B------:R-:W-:Y:S01]  /*13e00*/  IMAD.MOV.U32 R173, RZ, RZ, R143 ;  /* 0x000000ffffad7224 */ /* 0x000fe200078e008f */
[----:B------:R-:W-:Y:S01]  /*13e10*/  BAR.SYNC.DEFER_BLOCKING 0x0 ;  /* 0x0000000000007b1d */ /* 0x000fe20000010000 */
[----:B------:R-:W-:Y:S01]  /*13e20*/  IMAD.MOV.U32 R200, RZ, RZ, R205 ;  /* 0x000000ffffc87224 */ /* 0x000fe200078e00cd */
[----:B------:R-:W-:Y:S01]  /*13e30*/  MOV R201, R207 ;  /* 0x000000cf00c97202 */ /* 0x000fe20000000f00 */
[----:B------:R-:W-:-:S03]  /*13e40*/  IMAD.MOV.U32 R203, RZ, RZ, R175 ;  /* 0x000000ffffcb7224 */ /* 0x000fc600078e00af */
[----:B------:R-:W4:Y:S02]  /*13e50*/  LDS.128 R140, [R252] ;  /* 0x00000000fc8c7984 */ /* 0x000f240000000c00 */
[----:B------:R-:W-:Y:S06]  /*13e60*/  BAR.SYNC.DEFER_BLOCKING 0x0 ;  /* 0x0000000000007b1d */ /* 0x000fec0000010000 */
[----:B------:R-:W-:Y:S02]  /*13e70*/  STSM.16.M88.4 [R0], R200 ;  /* 0x000000c800007844 */ /* 0x000fe40000000200 */
[----:B------:R-:W-:Y:S01]  /*13e80*/  BAR.SYNC.DEFER_BLOCKING 0x0 ;  /* 0x0000000000007b1d */ /* 0x000fe20000010000 */
[----:B------:R-:W-:-:S05]  /*13e90*/  MOV R175, R111 ;  /* 0x0000006f00af7202 */ /* 0x000fca0000000f00 */
[----:B------:R-:W4:Y:S02]  /*13ea0*/  LDS.128 R108, [R252] ;  /* 0x00000000fc6c7984 */ /* 0x000f240000000c00 */
[----:B------:R-:W-:Y:S06]  /*13eb0*/  BAR.SYNC.DEFER_BLOCKING 0x0 ;  /* 0x0000000000007b1d */ /* 0x000fec0000010000 */
[----:B------:R-:W-:Y:S02]  /*13ec0*/  STSM.16.M88.4 [R0], R172 ;  /* 0x000000ac00007844 */ /* 0x000fe40000000200 */
[----:B------:R-:W-:Y:S01]  /*13ed0*/  BAR.SYNC.DEFER_BLOCKING 0x0 ;  /* 0x0000000000007b1d */ /* 0x000fe20000010000 */
[----:B------:R-:W-:-:S02]  /*13ee0*/  IMAD.MOV.U32 R76, RZ, RZ, R77 ;  /* 0x000000ffff4c7224 */ /* 0x000fc400078e004d */
[----:B------:R-:W-:-:S03]  /*13ef0*/  IMAD.MOV.U32 R77, RZ, RZ, R79 ;  /* 0x000000ffff4d7224 */ /* 0x000fc600078e004f */
[----:B------:R-:W4:Y:S01]  /*13f00*/  LDS.128 R200, [R252] ;  /* 0x00000000fcc87984 */ /* 0x000f220000000c00 */
[----:B------:R-:W-:Y:S02]  /*13f10*/  IMAD.MOV.U32 R78, RZ, RZ, R45 ;  /* 0x000000ffff4e7224 */ /* 0x000fe400078e002d */
[----:B------:R-:W-:Y:S01]  /*13f20*/  IMAD.MOV.U32 R79, RZ, RZ, R47 ;  /* 0x000000ffff4f7224 */ /* 0x000fe200078e002f */
[----:B------:R-:W-:Y:S06]  /*13f30*/  BAR.SYNC.DEFER_BLOCKING 0x0 ;  /* 0x0000000000007b1d */ /* 0x000fec0000010000 */
[----:B------:R-:W-:Y:S02]  /*13f40*/  STSM.16.M88.4 [R0], R76 ;  /* 0x0000004c00007844 */ /* 0x000fe40000000200 */
[----:B------:R-:W-:Y:S01]  /*13f50*/  BAR.SYNC.DEFER_BLOCKING 0x0 ;  /* 0x0000000000007b1d */ /* 0x000fe20000010000 */
[----:B------:R-:W-:Y:S01]  /*13f60*/  IMAD.MOV.U32 R222, RZ, RZ, R240 ;  /* 0x000000ffffde7224 */ /* 0x000fe200078e00f0 */
[----:B------:R-:W-:-:S04]  /*13f70*/  MOV R223, R242 ;  /* 0x000000f200df7202 */ /* 0x000fc80000000f00 */
[----:B------:R-:W4:Y:S02]  /*13f80*/  LDS.128 R204, [R252] ;  /* 0x00000000fccc7984 */ /* 0x000f240000000c00 */
[----:B------:R-:W-:Y:S06]  /*13f90*/  BAR.SYNC.DEFER_BLOCKING 0x0 ;  /* 0x0000000000007b1d */ /* 0x000fec0000010000 */
[----:B---3--:R3:W-:Y:S02]  /*13fa0*/  STSM.16.M88.4 [R0], R220 ;  /* 0x000000dc00007844 */ /* 0x0087e40000000200 */
[----:B------:R-:W-:Y:S06]  /*13fb0*/  BAR.SYNC.DEFER_BLOCKING 0x0 ;  /* 0x0000000000007b1d */ /* 0x000fec0000010000 */
[----:B---3--:R-:W3:Y:S04]  /*13fc0*/  LDL.LU R220, [R1+0x64] ;  /* 0x0000640001dc7983 */ /* 0x008ee80000300800 */
[----:B------:R-:W3:Y:S01]  /*13fd0*/  LDL.LU R221, [R1+0x6c] ;  /* 0x00006c0001dd7983 */ /* 0x000ee20000300800 */
[----:B------:R-:W-:-:S02]  /*13fe0*/  IMAD.MOV.U32 R172, RZ, RZ, R208 ;  /* 0x000000ffffac7224 */ /* 0x000fc400078e00d0 */
[----:B------:R-:W-:Y:S02]  /*13ff0*/  IMAD.MOV.U32 R173, RZ, RZ, R210 ;  /* 0x000000ffffad7224 */ /* 0x000fe400078e00d2 */
[----:B------:R-:W-:Y:S02]  /*14000*/  IMAD.MOV.U32 R174, RZ, RZ, R176 ;  /* 0x000000ffffae7224 */ /* 0x000fe400078e00b0 */
[----:B------:R-:W-:Y:S01]  /*14010*/  IMAD.MOV.U32 R175, RZ, RZ, R178 ;  /* 0x000000ffffaf7224 */ /* 0x000fe200078e00b2 */
[----:B------:R-:W4:Y:S01]  /*14020*/  LDS.128 R76, [R252] ;  /* 0x00000000fc4c7984 */ /* 0x000f220000000c00 */
[----:B------:R-:W-:Y:S01]  /*14030*/  BAR.SYNC.DEFER_BLOCKING 0x0 ;  /* 0x0000000000007b1d */ /* 0x000fe20000010000 */
[----:B------:R-:W-:Y:S01]  /*14040*/  IMAD.MOV.U32 R44, RZ, RZ, R144 ;  /* 0x000000ffff2c7224 */ /* 0x000fe200078e0090 */
[----:B------:R-:W-:Y:S01]  /*14050*/  MOV R45, R146 ;  /* 0x00000092002d7202 */ /* 0x000fe20000000f00 */
[----:B------:R-:W-:Y:S02]  /*14060*/  IMAD.MOV.U32 R46, RZ, RZ, R112 ;  /* 0x000000ffff2e7224 */ /* 0x000fe400078e0070 */
[----:B------:R-:W-:Y:S01]  /*14070*/  IMAD.MOV.U32 R47, RZ, RZ, R114 ;  /* 0x000000ffff2f7224 */ /* 0x000fe200078e0072 */
[----:B------:R-:W2:Y:S04]  /*14080*/  LDL.LU R232, [R1+0x70] ;  /* 0x0000700001e87983 */ /* 0x000ea80000300800 */
[----:B------:R-:W2:Y:S04]  /*14090*/  LDL.LU R233, [R1+0x78] ;  /* 0x0000780001e97983 */ /* 0x000ea80000300800 */
[----:B------:R-:W-:Y:S01]  /*140a0*/  STSM.16.M88.4 [R0], R172 ;  /* 0x000000ac00007844 */ /* 0x000fe20000000200 */
[----:B------:R-:W-:Y:S06]  /*140b0*/  BAR.SYNC.DEFER_BLOCKING 0x0 ;  /* 0x0000000000007b1d */ /* 0x000fec0000010000 */
[----:B------:R-:W4:Y:S02]  /*140c0*/  LDS.128 R172, [R252] ;  /* 0x00000000fcac7984 */ /* 0x000f240000000c00 */
[----:B------:R-:W-:Y:S06]  /*140d0*/  BAR.SYNC.DEFER_BLOCKING 0x0 ;  /* 0x0000000000007b1d */ /* 0x000fec0000010000 */
[----:B------:R1:W-:Y:S02]  /*140e0*/  STSM.16.M88.4 [R0], R44 ;  /* 0x0000002c00007844 */ /* 0x0003e40000000200 */
[----:B------:R-:W-:Y:S06]  /*140f0*/  BAR.SYNC.DEFER_BLOCKING 0x0 ;  /* 0x0000000000007b1d */ /* 0x000fec0000010000 */
[----:B------:R-:W4:Y:S01]  /*14100*/  LDS.128 R224, [R252] ;  /* 0x00000000fce07984 */ /* 0x000f220000000c00 */
        /* <DEDUP_REMOVED lines=12> */
[----:B------:R-:W-:Y:S02]  /*141d0*/  IMAD.MOV.U32 R176, RZ, RZ, R145 ;  /* 0x000000ffffb07224 */ /* 0x000fe400078e0091 */
[----:B------:R-:W-:Y:S02]  /*141e0*/  IMAD.MOV.U32 R177, RZ, RZ, R147 ;  /* 0x000000ffffb17224 */ /* 0x000fe400078e0093 */
[----:B------:R-:W-:Y:S02]  /*141f0*/  IMAD.MOV.U32 R208, RZ, RZ, R209 ;  /* 0x000000ffffd07224 */ /* 0x000fe400078e00d1 */
[----:B------:R-:W-:Y:S01]  /*14200*/  IMAD.MOV.U32 R209, RZ, RZ, R211 ;  /* 0x000000ffffd17224 */ /* 0x000fe200078e00d3 */
[----:B------:R-:W-:Y:S01]  /*14210*/  MOV R211, R179 ;  /* 0x000000b300d37202 */ /* 0x000fe20000000f00 */
[----:B------:R-:W-:-:S02]  /*14220*/  IMAD.MOV.U32 R178, RZ, RZ, R113 ;  /* 0x000000ffffb27224 */ /* 0x000fc400078e0071 */
[----:B------:R-:W-:Y:S01]  /*14230*/  IMAD.MOV.U32 R179, RZ, RZ, R115 ;  /* 0x000000ffffb37224 */ /* 0x000fe200078e0073 */
[----:B---3--:R-:W-:Y:S01]  /*14240*/  STSM.16.M88.4 [R0], R220 ;  /* 0x000000dc00007844 */ /* 0x008fe20000000200 */
[----:B------:R-:W-:Y:S06]  /*14250*/  BAR.SYNC.DEFER_BLOCKING 0x0 ;  /* 0x0000000000007b1d */ /* 0x000fec0000010000 */
[----:B------:R-:W3:Y:S02]  /*14260*/  LDS.128 R144, [R252] ;  /* 0x00000000fc907984 */ /* 0x000ee40000000c00 */
[----:B------:R-:W-:Y:S06]  /*14270*/  BAR.SYNC.DEFER_BLOCKING 0x0 ;  /* 0x0000000000007b1d */ /* 0x000fec0000010000 */
[----:B------:R-:W-:Y:S02]  /*14280*/  STSM.16.M88.4 [R0], R208 ;  /* 0x000000d000007844 */ /* 0x000fe40000000200 */
[----:B------:R-:W-:Y:S06]  /*14290*/  BAR.SYNC.DEFER_BLOCKING 0x0 ;  /* 0x0000000000007b1d */ /* 0x000fec0000010000 */
        /* <DEDUP_REMOVED lines=12> */
[----:B----4-:R-:W4:Y:S04]  /*14360*/  LDL.LU R228, [R1+0x74] ;  /* 0x0000740001e47983 */ /* 0x010f280000300800 */
[----:B------:R-:W4:Y:S01]  /*14370*/  LDL.LU R229, [R1+0x7c] ;  /* 0x00007c0001e57983 */ /* 0x000f220000300800 */
[----:B------:R-:W-:-:S02]  /*14380*/  IMAD.MOV.U32 R234, RZ, RZ, R244 ;  /* 0x000000ffffea7224 */ /* 0x000fc400078e00f4 */
[----:B------:R-:W-:Y:S01]  /*14390*/  IMAD.MOV.U32 R235, RZ, RZ, R246 ;  /* 0x000000ffffeb7224 */ /* 0x000fe200078e00f6 */
[----:B------:R-:W-:Y:S01]  /*143a0*/  MOV R81, R214 ;  /* 0x000000d600517202 */ /* 0x000fe20000000f00 */
[----:B------:R-:W-:Y:S01]  /*143b0*/  IMAD.MOV.U32 R80, RZ, RZ, R212 ;  /* 0x000000ffff507224 */ /* 0x000fe200078e00d4 */
[----:B------:R-:W3:Y:S04]  /*143c0*/  LDL.LU R243, [R1+0x100] ;  /* 0x0001000001f37983 */ /* 0x000ee80000300800 */
[----:B------:R-:W1:Y:S01]  /*143d0*/  LDS.128 R208, [R252] ;  /* 0x00000000fcd07984 */ /* 0x000e620000000c00 */
[----:B------:R-:W-:Y:S01]  /*143e0*/  BAR.SYNC.DEFER_BLOCKING 0x0 ;  /* 0x0000000000007b1d */ /* 0x000fe20000010000 */
[----:B------:R-:W-:Y:S02]  /*143f0*/  IMAD.MOV.U32 R82, RZ, RZ, R180 ;  /* 0x000000ffff527224 */ /* 0x000fe400078e00b4 */
[----:B------:R-:W-:-:S03]  /*14400*/  IMAD.MOV.U32 R83, RZ, RZ, R182 ;  /* 0x000000ffff537224 */ /* 0x000fc600078e00b6 */
[----:B------:R-:W3:Y:S01]  /*14410*/  LDL.LU R242, [R1+0xf0] ;  /* 0x0000f00001f27983 */ /* 0x000ee20000300800 */
[----:B------:R-:W-:-:S03]  /*14420*/  IMAD.MOV.U32 R48, RZ, RZ, R148 ;  /* 0x000000ffff307224 */ /* 0x000fc600078e0094 */
[----:B--2---:R-:W-:Y:S01]  /*14430*/  STSM.16.M88.4 [R0], R232 ;  /* 0x000000e800007844 */ /* 0x004fe20000000200 */
[----:B------:R-:W-:Y:S01]  /*14440*/  BAR.SYNC.DEFER_BLOCKING 0x0 ;  /* 0x0000000000007b1d */ /* 0x000fe20000010000 */
[----:B------:R-:W-:Y:S01]  /*14450*/  IMAD.MOV.U32 R49, RZ, RZ, R150 ;  /* 0x000000ffff317224 */ /* 0x000fe200078e0096 */
[----:B------:R-:W-:Y:S01]  /*14460*/  MOV R51, R118 ;  /* 0x0000007600337202 */ /* 0x000fe20000000f00 */
[----:B------:R-:W-:Y:S02]  /*14470*/  IMAD.MOV.U32 R50, RZ, RZ, R116 ;  /* 0x000000ffff327224 */ /* 0x000fe400078e0074 */
[----:B------:R-:W-:Y:S02]  /*14480*/  IMAD.MOV.U32 R230, RZ, RZ, R245 ;  /* 0x000000ffffe67224 */ /* 0x000fe400078e00f5 */
[----:B------:R-:W-:Y:S01]  /*14490*/  IMAD.MOV.U32 R231, RZ, RZ, R247 ;  /* 0x000000ffffe77224 */ /* 0x000fe200078e00f7 */
[----:B------:R-:W-:Y:S01]  /*144a0*/  MOV R214, R181 ;  /* 0x000000b500d67202 */ /* 0x000fe20000000f00 */
[----:B------:R-:W-:Y:S01]  /*144b0*/  IMAD.MOV.U32 R212, RZ, RZ, R213 ;  /* 0x000000ffffd47224 */ /* 0x000fe200078e00d5 */
[----:B------:R-:W-:Y:S01]  /*144c0*/  MOV R236, R3 ;  /* 0x0000000300ec7202 */ /* 0x000fe20000000f00 */
[----:B------:R-:W-:Y:S01]  /*144d0*/  IMAD.MOV.U32 R240, RZ, RZ, R2 ;  /* 0x000000fffff07224 */ /* 0x000fe200078e0002 */
[----:B------:R-:W2:Y:S04]  /*144e0*/  LDL.LU R241, [R1+0xe0] ;  /* 0x0000e00001f17983 */ /* 0x000ea80000300800 */
[----:B------:R-:W1:Y:S01]  /*144f0*/  LDS.128 R176, [R252] ;  /* 0x00000000fcb07984 */ /* 0x000e620000000c00 */
[----:B------:R-:W-:Y:S01]  /*14500*/  BAR.SYNC.DEFER_BLOCKING 0x0 ;  /* 0x0000000000007b1d */ /* 0x000fe20000010000 */
[----:B------:R-:W-:-:S02]  /*14510*/  IMAD.MOV.U32 R148, RZ, RZ, R149 ;  /* 0x000000ffff947224 */ /* 0x000fc400078e0095 */
[----:B------:R-:W-:Y:S02]  /*14520*/  IMAD.MOV.U32 R150, RZ, RZ, R117 ;  /* 0x000000ffff967224 */ /* 0x000fe400078e0075 */
[----:B------:R-:W-:Y:S02]  /*14530*/  IMAD.MOV.U32 R213, RZ, RZ, R215 ;  /* 0x000000ffffd57224 */ /* 0x000fe400078e00d7 */
[----:B------:R-:W-:Y:S01]  /*14540*/  IMAD R3, R12, R10, RZ ;  /* 0x0000000a0c037224 */ /* 0x000fe200078e02ff */
[----:B------:R-:W2:Y:S04]  /*14550*/  LDL.LU R238, [R1+0xd0] ;  /* 0x0000d00001ee7983 */ /* 0x000ea80000300800 */
[----:B------:R-:W-:Y:S01]  /*14560*/  STSM.16.M88.4 [R0], R80 ;  /* 0x0000005000007844 */ /* 0x000fe20000000200 */
[----:B------:R-:W-:Y:S01]  /*14570*/  BAR.SYNC.DEFER_BLOCKING 0x0 ;  /* 0x0000000000007b1d */ /* 0x000fe20000010000 */
[----:B------:R-:W-:-:S02]  /*14580*/  IMAD.MOV.U32 R149, RZ, RZ, R151 ;  /* 0x000000ffff957224 */ /* 0x000fc400078e0097 */
[----:B------:R-:W-:Y:S01]  /*14590*/  IMAD.MOV.U32 R215, RZ, RZ, R183 ;  /* 0x000000ffffd77224 */ /* 0x000fe200078e00b7 */
[----:B------:R-:W-:Y:S01]  /*145a0*/  LEA R2, P3, R3, UR8, 0x2 ;  /* 0x0000000803027c11 */ /* 0x000fe2000f8610ff */
[----:B------:R-:W-:Y:S02]  /*145b0*/  IMAD R9, R10, 0x80, R3 ;  /* 0x000000800a097824 */ /* 0x000fe400078e0203 */
[----:B------:R-:W-:Y:S01]  /*145c0*/  IMAD.MOV.U32 R239, RZ, RZ, R8 ;  /* 0x000000ffffef7224 */ /* 0x000fe200078e0008 */
[----:B------:R-:W2:Y:S04]  /*145d0*/  LDL.LU R237, [R1+0x108] ;  /* 0x0001080001ed7983 */ /* 0x000ea80000300800 */
[----:B------:R-:W1:Y:S01]  /*145e0*/  LDS.128 R80, [R252] ;  /* 0x00000000fc507984 */ /* 0x000e620000000c00 */
[----:B------:R-:W-:Y:S06]  /*145f0*/  BAR.SYNC.DEFER_BLOCKING 0x0 ;  /* 0x0000000000007b1d */ /* 0x000fec0000010000 */
[----:B------:R1:W-:Y:S02]  /*14600*/  STSM.16.M88.4 [R0], R48 ;  /* 0x0000003000007844 */ /* 0x0003e40000000200 */
[----:B------:R-:W-:Y:S06]  /*14610*/  BAR.SYNC.DEFER_BLOCKING 0x0 ;  /* 0x0000000000007b1d */ /* 0x000fec0000010000 */
[----:B------:R-:W2:Y:S01]  /*14620*/  LDS.128 R232, [R252] ;  /* 0x00000000fce87984 */ /* 0x000ea20000000c00 */
        /* <DEDUP_REMOVED lines=8> */
[----:B------:R-:W-:Y:S01]  /*146b0*/  BAR.SYNC.DEFER_BLOCKING 0x0 ;  /* 0x0000000000007b1d */ /* 0x000fe20000010000 */
[----:B------:R-:W-:-:S05]  /*146c0*/  IMAD.MOV.U32 R151, RZ, RZ, R119 ;  /* 0x000000ffff977224 */ /* 0x000fca00078e0077 */
[----:B----4-:R-:W-:Y:S02]  /*146d0*/  STSM.16.M88.4 [R0], R228 ;  /* 0x000000e400007844 */ /* 0x010fe40000000200 */
[----:B------:R-:W-:Y:S06]  /*146e0*/  BAR.SYNC.DEFER_BLOCKING 0x0 ;  /* 0x0000000000007b1d */ /* 0x000fec0000010000 */
[----:B------:R-:W4:Y:S02]  /*146f0*/  LDS.128 R116, [R252] ;  /* 0x00000000fc747984 */ /* 0x000f240000000c00 */
[----:B------:R-:W-:Y:S06]  /*14700*/  BAR.SYNC.DEFER_BLOCKING 0x0 ;  /* 0x0000000000007b1d */ /* 0x000fec0000010000 */
[----:B------:R1:W-:Y:S02]  /*14710*/  STSM.16.M88.4 [R0], R212 ;  /* 0x000000d400007844 */ /* 0x0003e40000000200 */
[----:B------:R-:W-:Y:S06]  /*14720*/  BAR.SYNC.DEFER_BLOCKING 0x0 ;  /* 0x0000000000007b1d */ /* 0x000fec0000010000 */
[----:B------:R-:W4:Y:S02]  /*14730*/  LDS.128 R180, [R252] ;  /* 0x00000000fcb47984 */ /* 0x000f240000000c00 */
[----:B------:R-:W-:Y:S01]  /*14740*/  BAR.SYNC.DEFER_BLOCKING 0x0 ;  /* 0x0000000000007b1d */ /* 0x000fe20000010000 */
[----:B------:R-:W-:-:S05]  /*14750*/  MOV R84, R85 ;  /* 0x0000005500547202 */ /* 0x000fca0000000f00 */
[----:B------:R-:W-:Y:S01]  /*14760*/  STSM.16.M88.4 [R0], R148 ;  /* 0x0000009400007844 */ /* 0x000fe20000000200 */
[----:B------:R-:W-:Y:S02]  /*14770*/  IMAD.MOV.U32 R85, RZ, RZ, R87 ;  /* 0x000000ffff557224 */ /* 0x000fe400078e0057 */
[----:B------:R-:W-:Y:S02]  /*14780*/  IMAD.MOV.U32 R86, RZ, RZ, R53 ;  /* 0x000000ffff567224 */ /* 0x000fe400078e0035 */
[----:B------:R-:W-:Y:S01]  /*14790*/  IMAD.MOV.U32 R87, RZ, RZ, R55 ;  /* 0x000000ffff577224 */ /* 0x000fe200078e0037 */
[----:B------:R-:W-:Y:S06]  /*147a0*/  BAR.SYNC.DEFER_BLOCKING 0x0 ;  /* 0x0000000000007b1d */ /* 0x000fec0000010000 */
[----:B------:R-:W4:Y:S02]  /*147b0*/  LDS.128 R52, [R252] ;  /* 0x00000000fc347984 */ /* 0x000f240000000c00 */
[----:B------:R-:W-:Y:S01]  /*147c0*/  BAR.SYNC.DEFER_BLOCKING 0x0 ;  /* 0x0000000000007b1d */ /* 0x000fe20000010000 */
[----:B------:R-:W-:-:S02]  /*147d0*/  LEA R8, P6, R9, UR8, 0x2 ;  /* 0x0000000809087c11 */ /* 0x000fc4000f8c10ff */
[----:B------:R-:W-:Y:S02]  /*147e0*/  LEA.HI.X.SX32 R3, R3, UR9, 0x2, P3 ;  /* 0x0000000903037c11 */ /* 0x000fe400098f16ff */
[----:B------:R-:W-:Y:S01]  /*147f0*/  ISETP.LT.AND P3, PT, R15, UR6, !P0 ;  /* 0x000000060f007c0c */ /* 0x000fe2000c761270 */
[----:B-1----:R-:W-:Y:S01]  /*14800*/  IMAD R214, R11, UR28, RZ ;  /* 0x0000001c0bd67c24 */ /* 0x002fe2000f8e02ff */
[----:B------:R-:W-:Y:S01]  /*14810*/  ULDC UR6, c[0x0][0x228] ;  /* 0x00008a0000067ab9 */ /* 0x000fe20000000800 */
[----:B------:R1:W-:Y:S02]  /*14820*/  STSM.16.M88.4 [R0], R84 ;  /* 0x0000005400007844 */ /* 0x0003e40000000200 */
[----:B------:R-:W-:Y:S01]  /*14830*/  IMAD.WIDE R212, R214, 0x4, R2 ;  /* 0x00000004d6d47825 */ /* 0x000fe200078e0202 */
[----:B------:R-:W-:Y:S03]  /*14840*/  BAR.SYNC.DEFER_BLOCKING 0x0 ;  /* 0x0000000000007b1d */ /* 0x000fe60000010000 */
[----:B-1----:R-:W-:Y:S01]  /*14850*/  IMAD R0, R10, 0x80, R9 ;  /* 0x000000800a007824 */ /* 0x002fe200078e0209 */
[----:B------:R-:W-:-:S03]  /*14860*/  LEA.HI.X.SX32 R9, R9, UR9, 0x2, P6 ;  /* 0x0000000909097c11 */ /* 0x000fc6000b0f16ff */
[----:B------:R-:W-:Y:S01]  /*14870*/  IMAD.WIDE R150, R214, 0x4, R8 ;  /* 0x00000004d6967825 */ /* 0x000fe200078e0208 */
[----:B---3--:R-:W-:Y:S04]  /*14880*/  @P1 STG.E desc[UR16][R212.64], R243 ;  /* 0x000000f3d4001986 */ /* 0x008fe8000c101910 */
[----:B------:R1:W-:Y:S04]  /*14890*/  @P3 STG.E desc[UR16][R150.64], R242 ;  /* 0x000000f296003986 */ /* 0x0003e8000c101910 */
[----:B-1----:R-:W3:Y:S01]  /*148a0*/  LDL.LU R242, [R1+0xc0] ;  /* 0x0000c00001f27983 */ /* 0x002ee20000300800 */
[----:B------:R-:W-:-:S02]  /*148b0*/  LEA R84, P5, R0, UR8, 0x2 ;  /* 0x0000000800547c11 */ /* 0x000fc4000f8a10ff */
[----:B------:R-:W-:Y:S01]  /*148c0*/  ISETP.LT.AND P6, PT, R14, UR4, !P0 ;  /* 0x000000040e007c0c */ /* 0x000fe2000c7c1270 */
[----:B------:R-:W4:Y:S01]  /*148d0*/  LDL.LU R244, [R1+0x104] ;  /* 0x0001040001f47983 */ /* 0x000f220000300800 */
[----:B------:R-:W-:Y:S01]  /*148e0*/  LEA.HI.X.SX32 R85, R0, UR9, 0x2, P5 ;  /* 0x0000000900557c11 */ /* 0x000fe2000a8f16ff */
[----:B------:R-:W-:Y:S01]  /*148f0*/  ULDC UR4, c[0x0][0x22c] ;  /* 0x00008b0000047ab9 */ /* 0x000fe20000000800 */
[----:B------:R-:W-:Y:S01]  /*14900*/  LEA R0, R10, R0, 0x7 ;  /* 0x000000000a007211 */ /* 0x000fe200078e38ff */
[----:B------:R-:W4:Y:S01]  /*14910*/  LDL.LU R243, [R1+0xf4] ;  /* 0x0000f40001f37983 */ /* 0x000f220000300800 */
[----:B------:R-:W-:Y:S02]  /*14920*/  IMAD.WIDE R148, R214, 0x4, R84 ;  /* 0x00000004d6947825 */ /* 0x000fe400078e0254 */
[----:B------:R-:W-:Y:S02]  /*14930*/  LEA R86, P5, R0, UR8, 0x2 ;  /* 0x0000000800567c11 */ /* 0x000fe4000f8a10ff */
[----:B------:R-:W-:-:S02]  /*14940*/  ISETP.LT.AND P3, PT, R13, UR14, !P0 ;  /* 0x0000000e0d007c0c */ /* 0x000fc4000c761270 */
[----:B------:R-:W-:Y:S01]  /*14950*/  LEA.HI.X.SX32 R87, R0, UR9, 0x2, P5 ;  /* 0x0000000900577c11 */ /* 0x000fe2000a8f16ff */
[----:B--2---:R1:W-:Y:S01]  /*14960*/  @P6 STG.E desc[UR16][R148.64], R241 ;  /* 0x000000f194006986 */ /* 0x0043e2000c101910 */
[----:B------:R-:W-:Y:S01]  /*14970*/  ULDC.64 UR8, c[0x0][0x228] ;  /* 0x00008a0000087ab9 */ /* 0x000fe20000000a00 */
[----:B------:R-:W-:Y:S02]  /*14980*/  ISETP.LT.AND P6, PT, R12, UR12, !P2 ;  /* 0x0000000c0c007c0c */ /* 0x000fe4000d7c1270 */
[----:B------:R-:W-:Y:S01]  /*14990*/  ISETP.LT.AND P0, PT, R15, UR10, !P2 ;  /* 0x0000000a0f007c0c */ /* 0x000fe2000d701270 */
[----:B------:R-:W-:Y:S01]  /*149a0*/  VIADD R10, R214, UR28 ;  /* 0x0000001cd60a7c36 */ /* 0x000fe20008000000 */
[----:B------:R-:W-:Y:S01]  /*149b0*/  ISETP.LT.AND P5, PT, R14, UR8, !P2 ;  /* 0x000000080e007c0c */ /* 0x000fe2000d7a1270 */
[----:B------:R-:W-:Y:S01]  /*149c0*/  VIADD R0, R11, 0x3 ;  /* 0x000000030b007836 */ /* 0x000fe20000000000 */
[----:B------:R-:W-:Y:S01]  /*149d0*/  ULDC UR10, c[0x0][0x228] ;  /* 0x00008a00000a7ab9 */ /* 0x000fe20000000800 */
[----:B-1----:R-:W-:Y:S01]  /*149e0*/  IMAD.WIDE R148, R214, 0x4, R86 ;  /* 0x00000004d6947825 */ /* 0x002fe200078e0256 */
[----:B------:R-:W2:Y:S01]  /*149f0*/  LDL.LU R241, [R1+0xe4] ;  /* 0x0000e40001f17983 */ /* 0x000ea20000300800 */
[----:B------:R-:W-:Y:S01]  /*14a00*/  ULDC UR8, c[0x0][0x228] ;  /* 0x00008a0000087ab9 */ /* 0x000fe20000000800 */
[----:B------:R-:W-:Y:S01]  /*14a10*/  ULDC UR12, c[0x0][0x228] ;  /* 0x00008a00000c7ab9 */ /* 0x000fe20000000800 */
[C---:B------:R-:W-:Y:S01]  /*14a20*/  IMAD.WIDE R212, R10.reuse, 0x4, R2 ;  /* 0x000000040ad47825 */ /* 0x040fe200078e0202 */
[----:B------:R1:W-:Y:S03]  /*14a30*/  @P3 STG.E desc[UR16][R148.64], R238 ;  /* 0x000000ee94003986 */ /* 0x0003e6000c101910 */
[C---:B------:R-:W-:Y:S01]  /*14a40*/  IMAD.WIDE R150, R10.reuse, 0x4, R8 ;  /* 0x000000040a967825 */ /* 0x040fe200078e0208 */
[----:B-1----:R-:W2:Y:S03]  /*14a50*/  LDL.LU R238, [R1+0xd4] ;  /* 0x0000d40001ee7983 */ /* 0x002ea60000300800 */
[----:B------:R-:W-:Y:S01]  /*14a60*/  IMAD.WIDE R148, R10, 0x4, R84 ;  /* 0x000000040a947825 */ /* 0x000fe200078e0254 */
[----:B---3--:R-:W-:Y:S04]  /*14a70*/  @P6 STG.E desc[UR16][R212.64], R242 ;  /* 0x000000f2d4006986 */ /* 0x008fe8000c101910 */
[----:B------:R-:W-:Y:S04]  /*14a80*/  @P0 STG.E desc[UR16][R150.64], R240 ;  /* 0x000000f096000986 */ /* 0x000fe8000c101910 */
[----:B------:R1:W-:Y:S04]  /*14a90*/  @P5 STG.E desc[UR16][R148.64], R236 ;  /* 0x000000ec94005986 */ /* 0x0003e8000c101910 */
[----:B-1----:R-:W3:Y:S01]  /*14aa0*/  LDL.LU R236, [R1+0xc4] ;  /* 0x0000c40001ec7983 */ /* 0x002ee20000300800 */
[----:B------:R-:W-:-:S02]  /*14ab0*/  ISETP.LT.AND P2, PT, R13, UR26, !P2 ;  /* 0x0000001a0d007c0c */ /* 0x000fc4000d741270 */
[----:B------:R-:W-:Y:S01]  /*14ac0*/  ISETP.LT.AND P0, PT, R12, UR22, !P4 ;  /* 0x000000160c007c0c */ /* 0x000fe2000e701270 */
[C---:B------:R-:W-:Y:S01]  /*14ad0*/  IMAD.WIDE R148, R10.reuse, 0x4, R86 ;  /* 0x000000040a947825 */ /* 0x040fe200078e0256 */
[----:B------:R-:W-:Y:S01]  /*14ae0*/  ISETP.LT.AND P6, PT, R15, UR20, !P4 ;  /* 0x000000140f007c0c */ /* 0x000fe2000e7c1270 */
[----:B------:R-:W3:Y:S02]  /*14af0*/  LDL.LU R242, [R1+0xb4] ;  /* 0x0000b40001f27983 */ /* 0x000ee40000300800 */
[----:B------:R-:W-:Y:S01]  /*14b00*/  VIADD R10, R10, UR28 ;  /* 0x0000001c0a0a7c36 */ /* 0x000fe20008000000 */
[----:B------:R-:W-:Y:S01]  /*14b10*/  ISETP.LT.AND P5, PT, R14, UR18, !P4 ;  /* 0x000000120e007c0c */ /* 0x000fe2000e7a1270 */
[----:B------:R-:W3:Y:S01]  /*14b20*/  LDL.LU R240, [R1+0xa4] ;  /* 0x0000a40001f07983 */ /* 0x000ee20000300800 */
[----:B------:R-:W-:Y:S01]  /*14b30*/  ISETP.LT.AND P4, PT, R13, UR24, !P4 ;  /* 0x000000180d007c0c */ /* 0x000fe2000e781270 */
[----:B------:R-:W-:Y:S01]  /*14b40*/  IMAD.WIDE R214, R10, 0x4, R2 ;  /* 0x000000040ad67825 */ /* 0x000fe200078e0202 */
[----:B------:R-:W-:Y:S01]  /*14b50*/  ISETP.GE.AND P1, PT, R0, UR4, PT ;  /* 0x0000000400007c0c */ /* 0x000fe2000bf26270 */
[----:B------:R1:W-:Y:S01]  /*14b60*/  @P2 STG.E desc[UR16][R148.64], R239 ;  /* 0x000000ef94002986 */ /* 0x0003e2000c101910 */
[----:B------:R-:W-:Y:S01]  /*14b70*/  ULDC UR4, c[0x0][0x22c] ;  /* 0x00008b0000047ab9 */ /* 0x000fe20000000800 */
[----:B------:R-:W-:-:S02]  /*14b80*/  IMAD.WIDE R212, R10, 0x4, R8 ;  /* 0x000000040ad47825 */ /* 0x000fc400078e0208 */
[----:B----4-:R-:W-:Y:S01]  /*14b90*/  @P0 STG.E desc[UR16][R214.64], R244 ;  /* 0x000000f4d6000986 */ /* 0x010fe2000c101910 */
[----:B------:R-:W-:Y:S01]  /*14ba0*/  ISETP.LT.AND P0, PT, R12, UR30, !P1 ;  /* 0x0000001e0c007c0c */ /* 0x000fe2000cf01270 */
[C---:B------:R-:W-:Y:S02]  /*14bb0*/  IMAD.WIDE R150, R10.reuse, 0x4, R84 ;  /* 0x000000040a967825 */ /* 0x040fe400078e0254 */
[----:B-1----:R-:W4:Y:S02]  /*14bc0*/  LDL.LU R239, [R1+0x94] ;  /* 0x0000940001ef7983 */ /* 0x002f240000300800 */
[C---:B------:R-:W-:Y:S01]  /*14bd0*/  IMAD.WIDE R148, R10.reuse, 0x4, R86 ;  /* 0x000000040a947825 */ /* 0x040fe200078e0256 */
[----:B------:R-:W-:Y:S01]  /*14be0*/  IADD3 R10, R10, UR28, RZ ;  /* 0x0000001c0a0a7c10 */ /* 0x000fe2000fffe0ff */
[----:B------:R-:W-:Y:S04]  /*14bf0*/  @P6 STG.E desc[UR16][R212.64], R243 ;  /* 0x000000f3d4006986 */ /* 0x000fe8000c101910 */
[----:B--2---:R-:W-:Y:S04]  /*14c00*/  @P5 STG.E desc[UR16][R150.64], R241 ;  /* 0x000000f196005986 */ /* 0x004fe8000c101910 */
[----:B------:R1:W-:Y:S02]  /*14c10*/  @P4 STG.E desc[UR16][R148.64], R238 ;  /* 0x000000ee94004986 */ /* 0x0003e4000c101910 */
[----:B-1----:R-:W-:-:S02]  /*14c20*/  IMAD.WIDE R148, R10, 0x4, R2 ;  /* 0x000000040a947825 */ /* 0x002fc400078e0202 */
[----:B------:R-:W2:Y:S04]  /*14c30*/  LDL.LU R238, [R1+0xf8] ;  /* 0x0000f80001ee7983 */ /* 0x000ea80000300800 */
[----:B---3--:R1:W-:Y:S04]  /*14c40*/  @P0 STG.E desc[UR16][R148.64], R236 ;  /* 0x000000ec94000986 */ /* 0x0083e8000c101910 */
[----:B-1----:R-:W3:Y:S01]  /*14c50*/  LDL.LU R236, [R1+0xe8] ;  /* 0x0000e80001ec7983 */ /* 0x002ee20000300800 */
[C---:B------:R-:W-:Y:S01]  /*14c60*/  VIADD R0, R11.reuse, 0x4 ;  /* 0x000000040b007836 */ /* 0x040fe20000000000 */
[----:B------:R-:W-:Y:S01]  /*14c70*/  ISETP.LT.AND P5, PT, R14, UR6, !P1 ;  /* 0x000000060e007c0c */ /* 0x000fe2000cfa1270 */
[----:B------:R-:W-:Y:S01]  /*14c80*/  IMAD.WIDE R214, R10, 0x4, R8 ;  /* 0x000000040ad67825 */ /* 0x000fe200078e0208 */
[----:B------:R-:W3:Y:S01]  /*14c90*/  LDL.LU R241, [R1+0xd8] ;  /* 0x0000d80001f17983 */ /* 0x000ee20000300800 */
[----:B------:R-:W-:Y:S01]  /*14ca0*/  ULDC UR6, c[0x0][0x228] ;  /* 0x00008a0000067ab9 */ /* 0x000fe20000000800 */
[----:B------:R-:W-:Y:S01]  /*14cb0*/  ISETP.GE.AND P3, PT, R0, UR4, PT ;  /* 0x0000000400007c0c */ /* 0x000fe2000bf66270 */
[----:B------:R-:W-:Y:S01]  /*14cc0*/  VIADD R0, R11, 0x5 ;  /* 0x000000050b007836 */ /* 0x000fe20000000000 */
[----:B------:R-:W-:-:S04]  /*14cd0*/  ULDC UR4, c[0x0][0x22c] ;  /* 0x00008b0000047ab9 */ /* 0x000fc80000000800 */
[----:B------:R-:W-:Y:S01]  /*14ce0*/  ISETP.GE.AND P2, PT, R0, UR4, PT ;  /* 0x0000000400007c0c */ /* 0x000fe2000bf46270 */
[----:B------:R-:W-:Y:S02]  /*14cf0*/  ULDC UR4, c[0x0][0x228] ;  /* 0x00008a0000047ab9 */ /* 0x000fe40000000800 */
[----:B------:R-:W-:Y:S01]  /*14d00*/  ISETP.LT.AND P4, PT, R15, UR4, !P1 ;  /* 0x000000040f007c0c */ /* 0x000fe2000cf81270 */
[C---:B------:R-:W-:Y:S01]  /*14d10*/  IMAD.WIDE R212, R10.reuse, 0x4, R84 ;  /* 0x000000040ad47825 */ /* 0x040fe200078e0254 */
[----:B------:R-:W-:Y:S01]  /*14d20*/  ISETP.LT.AND P1, PT, R13, UR8, !P1 ;  /* 0x000000080d007c0c */ /* 0x000fe2000cf21270 */
[----:B------:R-:W-:Y:S02]  /*14d30*/  ULDC UR4, c[0x0][0x22c] ;  /* 0x00008b0000047ab9 */ /* 0x000fe40000000800 */
[----:B------:R-:W-:Y:S02]  /*14d40*/  VIADD R228, R11, 0x6 ;  /* 0x000000060be47836 */ /* 0x000fe40000000000 */
[----:B------:R-:W-:Y:S01]  /*14d50*/  IMAD.WIDE R150, R10, 0x4, R86 ;  /* 0x000000040a967825 */ /* 0x000fe200078e0256 */
[----:B------:R-:W-:Y:S01]  /*14d60*/  ISETP.LT.AND P6, PT, R12, UR10, !P3 ;  /* 0x0000000a0c007c0c */ /* 0x000fe2000dfc1270 */
[----:B------:R-:W-:Y:S01]  /*14d70*/  ULDC UR8, c[0x0][0x228] ;  /* 0x00008a0000087ab9 */ /* 0x000fe20000000800 */
[----:B------:R-:W-:Y:S01]  /*14d80*/  ISETP.GE.AND P0, PT, R228, UR4, PT ;  /* 0x00000004e4007c0c */ /* 0x000fe2000bf06270 */
[----:B------:R-:W-:Y:S01]  /*14d90*/  ULDC UR4, c[0x0][0x228] ;  /* 0x00008a0000047ab9 */ /* 0x000fe20000000800 */
[----:B------:R-:W-:Y:S01]  /*14da0*/  VIADD R0, R10, UR28 ;  /* 0x0000001c0a007c36 */ /* 0x000fe20008000000 */
[----:B------:R1:W-:Y:S01]  /*14db0*/  @P4 STG.E desc[UR16][R214.64], R242 ;  /* 0x000000f2d6004986 */ /* 0x0003e2000c101910 */
[----:B------:R-:W-:-:S03]  /*14dc0*/  ULDC UR10, c[0x0][0x228] ;  /* 0x00008a00000a7ab9 */ /* 0x000fc60000000800 */
[----:B------:R2:W-:Y:S04]  /*14dd0*/  @P5 STG.E desc[UR16][R212.64], R240 ;  /* 0x000000f0d4005986 */ /* 0x0005e8000c101910 */
[----:B----4-:R4:W-:Y:S04]  /*14de0*/  @P1 STG.E desc[UR16][R150.64], R239 ;  /* 0x000000ef96001986 */ /* 0x0109e8000c101910 */
[----:B-1----:R-:W3:Y:S01]  /*14df0*/  LDL.LU R242, [R1+0xc8] ;  /* 0x0000c80001f27983 */ /* 0x002ee20000300800 */
[----:B------:R-:W-:Y:S01]  /*14e00*/  ISETP.LT.AND P1, PT, R15, UR4, !P3 ;  /* 0x000000040f007c0c */ /* 0x000fe2000df21270 */
[----:B------:R-:W-:-:S02]  /*14e10*/  ULDC UR4, c[0x0][0x228] ;  /* 0x00008a0000047ab9 */ /* 0x000fc40000000800 */
[----:B--2---:R-:W2:Y:S01]  /*14e20*/  LDL.LU R240, [R1+0xb8] ;  /* 0x0000b80001f07983 */ /* 0x004ea20000300800 */
[----:B------:R-:W-:Y:S01]  /*14e30*/  ISETP.LT.AND P4, PT, R14, UR4, !P3 ;  /* 0x000000040e007c0c */ /* 0x000fe2000df81270 */
[----:B------:R-:W-:Y:S01]  /*14e40*/  IMAD.WIDE R148, R0, 0x4, R2 ;  /* 0x0000000400947825 */ /* 0x000fe200078e0202 */
[----:B------:R-:W-:Y:S01]  /*14e50*/  ISETP.LT.AND P5, PT, R12, UR8, !P2 ;  /* 0x000000080c007c0c */ /* 0x000fe2000d7a1270 */
[----:B----4-:R-:W4:Y:S02]  /*14e60*/  LDL.LU R239, [R1+0xa8] ;  /* 0x0000a80001ef7983 */ /* 0x010f240000300800 */
[C---:B------:R-:W-:Y:S01]  /*14e70*/  IMAD.WIDE R150, R0.reuse, 0x4, R84 ;  /* 0x0000000400967825 */ /* 0x040fe200078e0254 */
[----:B------:R-:W-:Y:S01]  /*14e80*/  ISETP.LT.AND P3, PT, R13, UR6, !P3 ;  /* 0x000000060d007c0c */ /* 0x000fe2000df61270 */
[----:B------:R1:W-:Y:S01]  /*14e90*/  @P6 STG.E desc[UR16][R148.64], R237 ;  /* 0x000000ed94006986 */ /* 0x0003e2000c101910 */
[----:B------:R-:W-:Y:S01]  /*14ea0*/  ULDC UR4, c[0x0][0x22c] ;  /* 0x00008b0000047ab9 */ /* 0x000fe20000000800 */
[----:B------:R-:W-:Y:S01]  /*14eb0*/  VIADD R212, R11, 0x7 ;  /* 0x000000070bd47836 */ /* 0x000fe20000000000 */
[----:B------:R-:W-:Y:S01]  /*14ec0*/  ULDC UR6, c[0x0][0x228] ;  /* 0x00008a0000067ab9 */ /* 0x000fe20000000800 */
[----:B------:R-:W4:Y:S01]  /*14ed0*/  LDL.LU R243, [R1+0x98] ;  /* 0x0000980001f37983 */ /* 0x000f220000300800 */
[C---:B------:R-:W-:Y:S01]  /*14ee0*/  VIADD R10, R0.reuse, UR28 ;  /* 0x0000001c000a7c36 */ /* 0x040fe20008000000 */
[----:B------:R-:W-:Y:S01]  /*14ef0*/  ULDC UR8, c[0x0][0x228] ;  /* 0x00008a0000087ab9 */ /* 0x000fe20000000800 */
[----:B-1----:R-:W-:Y:S01]  /*14f00*/  IMAD.WIDE R148, R0, 0x4, R8 ;  /* 0x0000000400947825 */ /* 0x002fe200078e0208 */
[----:B------:R-:W4:Y:S04]  /*14f10*/  LDL.LU R237, [R1+0x10c] ;  /* 0x00010c0001ed7983 */ /* 0x000f280000300800 */
[----:B------:R1:W-:Y:S04]  /*14f20*/  @P1 STG.E desc[UR16][R148.64], R238 ;  /* 0x000000ee94001986 */ /* 0x0003e8000c101910 */
[----:B-1----:R-:W4:Y:S04]  /*14f30*/  LDL.LU R238, [R1+0xfc] ;  /* 0x0000fc0001ee7983 */ /* 0x002f280000300800 */
[----:B---3--:R1:W-:Y:S04]  /*14f40*/  @P4 STG.E desc[UR16][R150.64], R236 ;  /* 0x000000ec96004986 */ /* 0x0083e8000c101910 */
[----:B-1----:R-:W3:Y:S01]  /*14f50*/  LDL.LU R236, [R1+0xec] ;  /* 0x0000ec0001ec7983 */ /* 0x002ee20000300800 */
[----:B------:R-:W-:-:S02]  /*14f60*/  ISETP.LT.AND P6, PT, R15, UR10, !P2 ;  /* 0x0000000a0f007c0c */ /* 0x000fc4000d7c1270 */
[----:B------:R-:W-:Y:S01]  /*14f70*/  ISETP.GE.AND P1, PT, R212, UR4, PT ;  /* 0x00000004d4007c0c */ /* 0x000fe2000bf26270 */
[----:B------:R-:W-:Y:S01]  /*14f80*/  ULDC UR4, c[0x0][0x228] ;  /* 0x00008a0000047ab9 */ /* 0x000fe20000000800 */
[----:B------:R-:W-:Y:S01]  /*14f90*/  IMAD.WIDE R212, R0, 0x4, R86 ;  /* 0x0000000400d47825 */ /* 0x000fe200078e0256 */
[----:B------:R-:W-:Y:S01]  /*14fa0*/  ISETP.LT.AND P4, PT, R14, UR4, !P2 ;  /* 0x000000040e007c0c */ /* 0x000fe2000d781270 */
[----:B------:R-:W-:Y:S01]  /*14fb0*/  ULDC UR4, c[0x0][0x228] ;  /* 0x00008a0000047ab9 */ /* 0x000fe20000000800 */
[----:B------:R-:W-:Y:S01]  /*14fc0*/  ULDC UR10, c[0x0][0x228] ;  /* 0x00008a00000a7ab9 */ /* 0x000fe20000000800 */
[C---:B------:R-:W-:Y:S01]  /*14fd0*/  IMAD.WIDE R150, R10.reuse, 0x4, R2 ;  /* 0x000000040a967825 */ /* 0x040fe200078e0202 */
[----:B------:R1:W-:Y:S03]  /*14fe0*/  @P3 STG.E desc[UR16][R212.64], R241 ;  /* 0x000000f1d4003986 */ /* 0x0003e6000c101910 */
[----:B------:R-:W-:Y:S01]  /*14ff0*/  IMAD.WIDE R148, R10, 0x4, R8 ;  /* 0x000000040a947825 */ /* 0x000fe200078e0208 */
[----:B------:R-:W-:Y:S01]  /*15000*/  ISETP.LT.AND P2, PT, R13, UR4, !P2 ;  /* 0x000000040d007c0c */ /* 0x000fe2000d741270 */
[----:B------:R-:W-:Y:S01]  /*15010*/  ULDC UR4, c[0x0][0x22c] ;  /* 0x00008b0000047ab9 */ /* 0x000fe20000000800 */
[----:B------:R-:W-:Y:S01]  /*15020*/  ISETP.LT.AND P3, PT, R12, UR6, !P0 ;  /* 0x000000060c007c0c */ /* 0x000fe2000c761270 */
[----:B------:R-:W-:-:S02]  /*15030*/  VIADD R214, R10, UR28 ;  /* 0x0000001c0ad67c36 */ /* 0x000fc40008000000 */
[----:B------:R-:W-:Y:S01]  /*15040*/  IMAD.WIDE R228, R10, 0x4, R86 ;  /* 0x000000040ae47825 */ /* 0x000fe200078e0256 */
[----:B------:R-:W-:Y:S01]  /*15050*/  IADD3 R0, R11, 0x8, RZ ;  /* 0x000000080b007810 */ /* 0x000fe20007ffe0ff */
[----:B------:R-:W-:Y:S01]  /*15060*/  ULDC UR6, c[0x0][0x228] ;  /* 0x00008a0000067ab9 */ /* 0x000fe20000000800 */
[----:B-1----:R-:W3:Y:S04]  /*15070*/  LDL.LU R241, [R1+0xdc] ;  /* 0x0000dc0001f17983 */ /* 0x002ee80000300800 */
[----:B------:R1:W-:Y:S04]  /*15080*/  @P5 STG.E desc[UR16][R150.64], R242 ;  /* 0x000000f296005986 */ /* 0x0003e8000c101910 */
[----:B--2---:R2:W-:Y:S01]  /*15090*/  @P6 STG.E desc[UR16][R148.64], R240 ;  /* 0x000000f094006986 */ /* 0x0045e2000c101910 */
[----:B------:R-:W-:Y:S01]  /*150a0*/  ISETP.LT.AND P5, PT, R15, UR8, !P0 ;  /* 0x000000080f007c0c */ /* 0x000fe2000c7a1270 */
[----:B------:R-:W-:Y:S01]  /*150b0*/  IMAD.WIDE R212, R214, 0x4, R2 ;  /* 0x00000004d6d47825 */ /* 0x000fe200078e0202 */
[----:B------:R-:W-:Y:S01]  /*150c0*/  ISETP.LT.AND P6, PT, R14, UR10, !P0 ;  /* 0x0000000a0e007c0c */ /* 0x000fe2000c7c1270 */
[----:B------:R-:W-:Y:S01]  /*150d0*/  ULDC UR8, c[0x0][0x228] ;  /* 0x00008a0000087ab9 */ /* 0x000fe20000000800 */
[----:B------:R-:W-:Y:S01]  /*150e0*/  ULDC UR10, c[0x0][0x228] ;  /* 0x00008a00000a7ab9 */ /* 0x000fe20000000800 */
[----:B-1----:R-:W3:Y:S01]  /*150f0*/  LDL.LU R242, [R1+0xcc] ;  /* 0x0000cc0001f27983 */ /* 0x002ee20000300800 */
[----:B--2---:R-:W-:-:S03]  /*15100*/  IMAD.WIDE R148, R10, 0x4, R84 ;  /* 0x000000040a947825 */ /* 0x004fc600078e0254 */
[----:B------:R-:W2:Y:S04]  /*15110*/  LDL.LU R240, [R1+0xbc] ;  /* 0x0000bc0001f07983 */ /* 0x000ea80000300800 */
[----:B----4-:R1:W-:Y:S01]  /*15120*/  @P4 STG.E desc[UR16][R148.64], R239 ;  /* 0x000000ef94004986 */ /* 0x0103e2000c101910 */
[----:B------:R-:W-:-:S03]  /*15130*/  IMAD.WIDE R150, R214, 0x4, R8 ;  /* 0x00000004d6967825 */ /* 0x000fc600078e0208 */
[----:B-1----:R-:W4:Y:S01]  /*15140*/  LDL.LU R239, [R1+0xac] ;  /* 0x0000ac0001ef7983 */ /* 0x002f220000300800 */
[----:B------:R-:W-:-:S03]  /*15150*/  IMAD.WIDE R148, R214, 0x4, R84 ;  /* 0x00000004d6947825 */ /* 0x000fc600078e0254 */
[----:B------:R-:W-:Y:S04]  /*15160*/  @P2 STG.E desc[UR16][R228.64], R243 ;  /* 0x000000f3e4002986 */ /* 0x000fe8000c101910 */
[----:B------:R1:W-:Y:S04]  /*15170*/  @P3 STG.E desc[UR16][R212.64], R237 ;  /* 0x000000edd4003986 */ /* 0x0003e8000c101910 */
[----:B------:R1:W-:Y:S04]  /*15180*/  @P5 STG.E desc[UR16][R150.64], R238 ;  /* 0x000000ee96005986 */ /* 0x0003e8000c101910 */
[----:B-1----:R-:W4:Y:S04]  /*15190*/  LDL.LU R237, [R1+0x9c] ;  /* 0x00009c0001ed7983 */ /* 0x002f280000300800 */
[----:B------:R-:W4:Y:S04]  /*151a0*/  LDL.LU R238, [R1+0x80] ;  /* 0x0000800001ee7983 */ /* 0x000f280000300800 */
[----:B---3--:R1:W-:Y:S04]  /*151b0*/  @P6 STG.E desc[UR16][R148.64], R236 ;  /* 0x000000ec94006986 */ /* 0x0083e8000c101910 */
[----:B-1----:R-:W3:Y:S01]  /*151c0*/  LDL.LU R236, [R1] ;  /* 0x0000000001ec7983 */ /* 0x002ee20000300800 */
[----:B------:R-:W-:Y:S01]  /*151d0*/  ISETP.GE.AND P4, PT, R0, UR4, PT ;  /* 0x0000000400007c0c */ /* 0x000fe2000bf86270 */
[----:B------:R-:W-:-:S02]  /*151e0*/  ULDC UR4, c[0x0][0x228] ;  /* 0x00008a0000047ab9 */ /* 0x000fc40000000800 */
[----:B------:R-:W-:Y:S01]  /*151f0*/  ISETP.LT.AND P3, PT, R13, UR4, !P0 ;  /* 0x000000040d007c0c */ /* 0x000fe2000c761270 */
[----:B------:R-:W-:Y:S01]  /*15200*/  VIADD R0, R11, 0x9 ;  /* 0x000000090b007836 */ /* 0x000fe20000000000 */
[----:B------:R-:W-:Y:S01]  /*15210*/  ISETP.LT.AND P0, PT, R12, UR6, !P1 ;  /* 0x000000060c007c0c */ /* 0x000fe2000cf01270 */
[----:B------:R-:W-:Y:S01]  /*15220*/  ULDC UR4, c[0x0][0x22c] ;  /* 0x00008b0000047ab9 */ /* 0x000fe20000000800 */
[----:B------:R-:W-:Y:S01]  /*15230*/  ISETP.LT.AND P5, PT, R15, UR8, !P1 ;  /* 0x000000080f007c0c */ /* 0x000fe2000cfa1270 */
[----:B------:R-:W-:Y:S01]  /*15240*/  VIADD R229, R214, UR28 ;  /* 0x0000001cd6e57c36 */ /* 0x000fe20008000000 */
[----:B------:R-:W-:Y:S01]  /*15250*/  ISETP.LT.AND P6, PT, R14, UR10, !P1 ;  /* 0x0000000a0e007c0c */ /* 0x000fe2000cfc1270 */
[----:B------:R-:W-:Y:S01]  /*15260*/  IMAD.WIDE R214, R214, 0x4, R86 ;  /* 0x00000004d6d67825 */ /* 0x000fe200078e0256 */
[----:B------:R-:W-:Y:S01]  /*15270*/  ISETP.GE.AND P2, PT, R0, UR4, PT ;  /* 0x0000000400007c0c */ /* 0x000fe2000bf46270 */
[----:B------:R-:W-:Y:S01]  /*15280*/  ULDC UR4, c[0x0][0x22c] ;  /* 0x00008b0000047ab9 */ /* 0x000fe20000000800 */
[----:B------:R-:W-:Y:S01]  /*15290*/  ULDC UR6, c[0x0][0x228] ;  /* 0x00008a0000067ab9 */ /* 0x000fe20000000800 */
[----:B------:R-:W-:Y:S01]  /*152a0*/  VIADD R0, R11, 0xa ;  /* 0x0000000a0b007836 */ /* 0x000fe20000000000 */
[----:B------:R-:W-:Y:S01]  /*152b0*/  ULDC UR8, c[0x0][0x228] ;  /* 0x00008a0000087ab9 */ /* 0x000fe20000000800 */
[C---:B------:R-:W-:Y:S01]  /*152c0*/  IMAD.WIDE R212, R229.reuse, 0x4, R2 ;  /* 0x00000004e5d47825 */ /* 0x040fe200078e0202 */
[----:B------:R-:W-:Y:S01]  /*152d0*/  @P3 STG.E desc[UR16][R214.64], R241 ;  /* 0x000000f1d6003986 */ /* 0x000fe2000c101910 */
[----:B------:R-:W-:Y:S01]  /*152e0*/  ULDC UR10, c[0x0][0x228] ;  /* 0x00008a00000a7ab9 */ /* 0x000fe20000000800 */
[----:B------:R-:W-:Y:S01]  /*152f0*/  ISETP.GE.AND P3, PT, R0, UR4, PT ;  /* 0x0000000400007c0c */ /* 0x000fe2000bf66270 */
[----:B------:R-:W-:Y:S01]  /*15300*/  IMAD.WIDE R150, R229, 0x4, R8 ;  /* 0x00000004e5967825 */ /* 0x000fe200078e0208 */
[----:B------:R-:W-:-:S03]  /*15310*/  ULDC UR4, c[0x0][0x228] ;  /* 0x00008a0000047ab9 */ /* 0x000fc60000000800 */
[----:B------:R-:W-:Y:S01]  /*15320*/  IMAD.WIDE R148, R229, 0x4, R84 ;  /* 0x00000004e5947825 */ /* 0x000fe200078e0254 */
[----:B------:R-:W-:Y:S01]  /*15330*/  ISETP.LT.AND P1, PT, R13, UR4, !P1 ;  /* 0x000000040d007c0c */ /* 0x000fe2000cf21270 */
[----:B------:R-:W-:Y:S01]  /*15340*/  ULDC UR4, c[0x0][0x228] ;  /* 0x00008a0000047ab9 */ /* 0x000fe20000000800 */
[----:B------:R1:W-:Y:S01]  /*15350*/  @P0 STG.E desc[UR16][R212.64], R242 ;  /* 0x000000f2d4000986 */ /* 0x0003e2000c101910 */
[----:B------:R-:W-:Y:S01]  /*15360*/  ISETP.LT.AND P0, PT, R12, UR4, !P4 ;  /* 0x000000040c007c0c */ /* 0x000fe2000e701270 */
[----:B------:R-:W-:Y:S01]  /*15370*/  VIADD R231, R229, UR28 ;  /* 0x0000001ce5e77c36 */ /* 0x000fe20008000000 */
[----:B------:R-:W-:Y:S01]  /*15380*/  ULDC UR4, c[0x0][0x228] ;  /* 0x00008a0000047ab9 */ /* 0x000fe20000000800 */
[----:B--2---:R2:W-:Y:S02]  /*15390*/  @P5 STG.E desc[UR16][R150.64], R240 ;  /* 0x000000f096005986 */ /* 0x0045e4000c101910 */
[----:B-1----:R-:W-:Y:S02]  /*153a0*/  IMAD.WIDE R212, R231, 0x4, R8 ;  /* 0x00000004e7d47825 */ /* 0x002fe400078e0208 */
[----:B----4-:R1:W-:Y:S01]  /*153b0*/  @P6 STG.E desc[UR16][R148.64], R239 ;  /* 0x000000ef94006986 */ /* 0x0103e2000c101910 */
[----:B------:R-:W-:Y:S01]  /*153c0*/  ISETP.LT.AND P6, PT, R15, UR6, !P4 ;  /* 0x000000060f007c0c */ /* 0x000fe2000e7c1270 */
[----:B--2---:R-:W-:Y:S01]  /*153d0*/  IMAD.WIDE R150, R229, 0x4, R86 ;  /* 0x00000004e5967825 */ /* 0x004fe200078e0256 */
[----:B------:R-:W-:Y:S01]  /*153e0*/  ISETP.LT.AND P5, PT, R14, UR4, !P4 ;  /* 0x000000040e007c0c */ /* 0x000fe2000e7a1270 */
[----:B------:R-:W-:Y:S01]  /*153f0*/  ULDC UR4, c[0x0][0x22c] ;  /* 0x00008b0000047ab9 */ /* 0x000fe20000000800 */
[----:B------:R-:W-:Y:S01]  /*15400*/  ULDC UR6, c[0x0][0x228] ;  /* 0x00008a0000067ab9 */ /* 0x000fe20000000800 */
[----:B-1----:R-:W-:Y:S01]  /*15410*/  IMAD.WIDE R148, R231, 0x4, R2 ;  /* 0x00000004e7947825 */ /* 0x002fe200078e0202 */
[----:B------:R-:W-:Y:S04]  /*15420*/  @P1 STG.E desc[UR16][R150.64], R237 ;  /* 0x000000ed96001986 */ /* 0x000fe8000c101910 */
[----:B------:R1:W-:Y:S04]  /*15430*/  @P0 STG.E desc[UR16][R148.64], R238 ;  /* 0x000000ee94000986 */ /* 0x0003e8000c101910 */
[----:B-1----:R-:W2:Y:S04]  /*15440*/  LDL.LU R238, [R1+0x84] ;  /* 0x0000840001ee7983 */ /* 0x002ea80000300800 */
[----:B---3--:R1:W-:Y:S04]  /*15450*/  @P6 STG.E desc[UR16][R212.64], R236 ;  /* 0x000000ecd4006986 */ /* 0x0083e8000c101910 */
[----:B-1----:R-:W3:Y:S01]  /*15460*/  LDL.LU R236, [R1+0x4] ;  /* 0x0000040001ec7983 */ /* 0x002ee20000300800 */
[----:B------:R-:W-:Y:S01]  /*15470*/  ISETP.LT.AND P4, PT, R13, UR8, !P4 ;  /* 0x000000080d007c0c */ /* 0x000fe2000e781270 */
[----:B------:R-:W-:Y:S01]  /*15480*/  VIADD R0, R11, 0xb ;  /* 0x0000000b0b007836 */ /* 0x000fe20000000000 */
[----:B------:R-:W-:Y:S01]  /*15490*/  ULDC UR8, c[0x0][0x228] ;  /* 0x00008a0000087ab9 */ /* 0x000fe20000000800 */
[----:B------:R-:W-:-:S03]  /*154a0*/  IMAD.WIDE R214, R231, 0x4, R84 ;  /* 0x00000004e7d67825 */ /* 0x000fc600078e0254 */
[----:B------:R-:W-:Y:S01]  /*154b0*/  ISETP.GE.AND P1, PT, R0, UR4, PT ;  /* 0x0000000400007c0c */ /* 0x000fe2000bf26270 */
[----:B------:R-:W-:Y:S01]  /*154c0*/  IMAD.WIDE R228, R231, 0x4, R86 ;  /* 0x00000004e7e47825 */ /* 0x000fe200078e0256 */
[----:B------:R-:W-:Y:S01]  /*154d0*/  ULDC UR4, c[0x0][0x228] ;  /* 0x00008a0000047ab9 */ /* 0x000fe20000000800 */
[----:B------:R-:W-:Y:S01]  /*154e0*/  @P5 STG.E desc[UR16][R214.64], R248 ;  /* 0x000000f8d6005986 */ /* 0x000fe2000c101910 */
[----:B------:R-:W-:Y:S01]  /*154f0*/  ISETP.LT.AND P0, PT, R12, UR4, !P2 ;  /* 0x000000040c007c0c */ /* 0x000fe2000d701270 */
[----:B------:R-:W-:Y:S02]  /*15500*/  ULDC UR4, c[0x0][0x228] ;  /* 0x00008a0000047ab9 */ /* 0x000fe40000000800 */
[----:B------:R1:W-:Y:S01]  /*15510*/  @P4 STG.E desc[UR16][R228.64], R16 ;  /* 0x00000010e4004986 */ /* 0x0003e2000c101910 */
[----:B------:R-:W-:Y:S02]  /*15520*/  ISETP.LT.AND P4, PT, R15, UR4, !P2 ;  /* 0x000000040f007c0c */ /* 0x000fe4000d781270 */
[----:B------:R-:W-:Y:S01]  /*15530*/  IADD3 R237, R231, UR28, RZ ;  /* 0x0000001ce7ed7c10 */ /* 0x000fe2000fffe0ff */
[----:B------:R-:W-:Y:S01]  /*15540*/  VIADD R0, R11, 0xc ;  /* 0x0000000c0b007836 */ /* 0x000fe20000000000 */
[----:B------:R-:W-:Y:S01]  /*15550*/  ISETP.LT.AND P5, PT, R14, UR6, !P2 ;  /* 0x000000060e007c0c */ /* 0x000fe2000d7a1270 */
[----:B------:R-:W-:Y:S01]  /*15560*/  ULDC UR4, c[0x0][0x22c] ;  /* 0x00008b0000047ab9 */ /* 0x000fe20000000800 */
[----:B------:R-:W-:Y:S01]  /*15570*/  ISETP.LT.AND P2, PT, R13, UR8, !P2 ;  /* 0x000000080d007c0c */ /* 0x000fe2000d741270 */
[C---:B------:R-:W-:Y:S01]  /*15580*/  IMAD.WIDE R230, R237.reuse, 0x4, R2 ;  /* 0x00000004ede67825 */ /* 0x040fe200078e0202 */
[----:B------:R-:W-:Y:S01]  /*15590*/  ISETP.LT.AND P6, PT, R12, UR10, !P3 ;  /* 0x0000000a0c007c0c */ /* 0x000fe2000dfc1270 */
[----:B------:R-:W-:Y:S01]  /*155a0*/  ULDC UR6, c[0x0][0x228] ;  /* 0x00008a0000067ab9 */ /* 0x000fe20000000800 */
[----:B------:R-:W-:Y:S01]  /*155b0*/  ULDC UR8, c[0x0][0x228] ;  /* 0x00008a0000087ab9 */ /* 0x000fe20000000800 */
[C---:B------:R-:W-:Y:S01]  /*155c0*/  IMAD.WIDE R148, R237.reuse, 0x4, R8 ;  /* 0x00000004ed947825 */ /* 0x040fe200078e0208 */
[----:B------:R-:W-:Y:S03]  /*155d0*/  @P0 STG.E desc[UR16][R230.64], R4 ;  /* 0x00000004e6000986 */ /* 0x000fe6000c101910 */
[----:B------:R-:W-:Y:S01]  /*155e0*/  IMAD.WIDE R150, R237, 0x4, R84 ;  /* 0x00000004ed967825 */ /* 0x000fe200078e0254 */
[----:B------:R-:W-:-:S03]  /*155f0*/  ISETP.GE.AND P0, PT, R0, UR4, PT ;  /* 0x0000000400007c0c */ /* 0x000fc6000bf06270 */
[----:B------:R-:W-:Y:S01]  /*15600*/  IMAD.WIDE R212, R237, 0x4, R86 ;  /* 0x00000004edd47825 */ /* 0x000fe200078e0256 */
[----:B------:R4:W-:Y:S01]  /*15610*/  @P4 STG.E desc[UR16][R148.64], R20 ;  /* 0x0000001494004986 */ /* 0x0009e2000c101910 */
[----:B------:R-:W-:Y:S01]  /*15620*/  ULDC UR4, c[0x0][0x228] ;  /* 0x00008a0000047ab9 */ /* 0x000fe20000000800 */
[----:B------:R-:W-:Y:S02]  /*15630*/  ULDC UR10, c[0x0][0x228] ;  /* 0x00008a00000a7ab9 */ /* 0x000fe40000000800 */
[----:B------:R-:W-:Y:S04]  /*15640*/  @P5 STG.E desc[UR16][R150.64], R60 ;  /* 0x0000003c96005986 */ /* 0x000fe8000c101910 */
[----:B------:R-:W-:Y:S01]  /*15650*/  @P2 STG.E desc[UR16][R212.64], R88 ;  /* 0x00000058d4002986 */ /* 0x000fe2000c101910 */
[----:B------:R-:W-:Y:S01]  /*15660*/  ISETP.LT.AND P2, PT, R15, UR4, !P3 ;  /* 0x000000040f007c0c */ /* 0x000fe2000df41270 */
[----:B-1----:R-:W-:Y:S01]  /*15670*/  VIADD R229, R237, UR28 ;  /* 0x0000001cede57c36 */ /* 0x002fe20008000000 */
[----:B------:R-:W-:-:S03]  /*15680*/  ULDC UR4, c[0x0][0x228] ;  /* 0x00008a0000047ab9 */ /* 0x000fc60000000800 */
[----:B------:R-:W-:-:S04]  /*15690*/  IMAD.WIDE R214, R229, 0x4, R2 ;  /* 0x00000004e5d67825 */ /* 0x000fc800078e0202 */
[----:B----4-:R-:W-:Y:S01]  /*156a0*/  IMAD.WIDE R148, R229, 0x4, R8 ;  /* 0x00000004e5947825 */ /* 0x010fe200078e0208 */
[----:B--2---:R1:W-:Y:S04]  /*156b0*/  @P6 STG.E desc[UR16][R214.64], R238 ;  /* 0x000000eed6006986 */ /* 0x0043e8000c101910 */
[----:B-1----:R-:W2:Y:S04]  /*156c0*/  LDL.LU R238, [R1+0x88] ;  /* 0x0000880001ee7983 */ /* 0x002ea80000300800 */
[----:B---3--:R1:W-:Y:S04]  /*156d0*/  @P2 STG.E desc[UR16][R148.64], R236 ;  /* 0x000000ec94002986 */ /* 0x0083e8000c101910 */
[----:B-1----:R-:W3:Y:S01]  /*156e0*/  LDL.LU R236, [R1+0x8] ;  /* 0x0000080001ec7983 */ /* 0x002ee20000300800 */
[----:B------:R-:W-:Y:S01]  /*156f0*/  ISETP.LT.AND P4, PT, R14, UR4, !P3 ;  /* 0x000000040e007c0c */ /* 0x000fe2000df81270 */
[----:B------:R-:W-:Y:S01]  /*15700*/  VIADD R0, R11, 0xd ;  /* 0x0000000d0b007836 */ /* 0x000fe20000000000 */
[----:B------:R-:W-:-:S02]  /*15710*/  ISETP.LT.AND P3, PT, R13, UR6, !P3 ;  /* 0x000000060d007c0c */ /* 0x000fc4000df61270 */
[----:B------:R-:W-:Y:S01]  /*15720*/  ISETP.LT.AND P5, PT, R12, UR8, !P1 ;  /* 0x000000080c007c0c */ /* 0x000fe2000cfa1270 */
[----:B------:R-:W-:Y:S01]  /*15730*/  IMAD.WIDE R150, R229, 0x4, R84 ;  /* 0x00000004e5967825 */ /* 0x000fe200078e0254 */
[----:B------:R-:W-:-:S03]  /*15740*/  ULDC UR4, c[0x0][0x22c] ;  /* 0x00008b0000047ab9 */ /* 0x000fc60000000800 */
[C---:B------:R-:W-:Y:S01]  /*15750*/  VIADD R231, R229.reuse, UR28 ;  /* 0x0000001ce5e77c36 */ /* 0x040fe20008000000 */
[----:B------:R-:W-:Y:S01]  /*15760*/  ISETP.GE.AND P2, PT, R0, UR4, PT ;  /* 0x0000000400007c0c */ /* 0x000fe2000bf46270 */
[----:B------:R-:W-:Y:S01]  /*15770*/  IMAD.WIDE R212, R229, 0x4, R86 ;  /* 0x00000004e5d47825 */ /* 0x000fe200078e0256 */
[----:B------:R-:W-:Y:S01]  /*15780*/  ULDC UR4, c[0x0][0x228] ;  /* 0x00008a0000047ab9 */ /* 0x000fe20000000800 */
[----:B------:R-:W-:Y:S01]  /*15790*/  ISETP.LT.AND P6, PT, R15, UR10, !P1 ;  /* 0x0000000a0f007c0c */ /* 0x000fe2000cfc1270 */
[----:B------:R-:W-:Y:S01]  /*157a0*/  @P4 STG.E desc[UR16][R150.64], R249 ;  /* 0x000000f996004986 */ /* 0x000fe2000c101910 */
[----:B------:R-:W-:Y:S01]  /*157b0*/  IMAD.WIDE R214, R231, 0x4, R2 ;  /* 0x00000004e7d67825 */ /* 0x000fe200078e0202 */
[----:B------:R-:W-:Y:S01]  /*157c0*/  ISETP.LT.AND P4, PT, R14, UR4, !P1 ;  /* 0x000000040e007c0c */ /* 0x000fe2000cf81270 */
[----:B------:R-:W-:Y:S01]  /*157d0*/  ULDC UR4, c[0x0][0x228] ;  /* 0x00008a0000047ab9 */ /* 0x000fe20000000800 */
[----:B------:R-:W-:Y:S01]  /*157e0*/  ULDC UR6, c[0x0][0x228] ;  /* 0x00008a0000067ab9 */ /* 0x000fe20000000800 */
[----:B------:R1:W-:Y:S01]  /*157f0*/  @P3 STG.E desc[UR16][R212.64], R17 ;  /* 0x00000011d4003986 */ /* 0x0003e2000c101910 */
[----:B------:R-:W-:Y:S01]  /*15800*/  ULDC UR8, c[0x0][0x228] ;  /* 0x00008a0000087ab9 */ /* 0x000fe20000000800 */
[----:B------:R-:W-:Y:S01]  /*15810*/  ISETP.LT.AND P1, PT, R13, UR4, !P1 ;  /* 0x000000040d007c0c */ /* 0x000fe2000cf21270 */
[----:B------:R-:W-:Y:S01]  /*15820*/  IMAD.WIDE R228, R231, 0x4, R8 ;  /* 0x00000004e7e47825 */ /* 0x000fe200078e0208 */
[----:B------:R4:W-:Y:S01]  /*15830*/  @P5 STG.E desc[UR16][R214.64], R5 ;  /* 0x00000005d6005986 */ /* 0x0009e2000c101910 */
[----:B------:R-:W-:Y:S01]  /*15840*/  ISETP.LT.AND P3, PT, R12, UR6, !P0 ;  /* 0x000000060c007c0c */ /* 0x000fe2000c761270 */
[----:B------:R-:W-:Y:S01]  /*15850*/  ULDC UR10, c[0x0][0x228] ;  /* 0x00008a00000a7ab9 */ /* 0x000fe20000000800 */
[----:B------:R-:W-:Y:S01]  /*15860*/  ISETP.LT.AND P5, PT, R15, UR8, !P0 ;  /* 0x000000080f007c0c */ /* 0x000fe2000c7a1270 */
[----:B------:R-:W-:-:S04]  /*15870*/  IMAD.WIDE R148, R231, 0x4, R84 ;  /* 0x00000004e7947825 */ /* 0x000fc800078e0254 */
[----:B-1----:R-:W-:Y:S01]  /*15880*/  VIADD R213, R231, UR28 ;  /* 0x0000001ce7d57c36 */ /* 0x002fe20008000000 */
[----:B------:R1:W-:Y:S01]  /*15890*/  @P6 STG.E desc[UR16][R228.64], R21 ;  /* 0x00000015e4006986 */ /* 0x0003e2000c101910 */
[----:B------:R-:W-:Y:S01]  /*158a0*/  IADD3 R0, R11, 0xe, RZ ;  /* 0x0000000e0b007810 */ /* 0x000fe20007ffe0ff */
[----:B------:R-:W-:Y:S01]  /*158b0*/  ULDC UR4, c[0x0][0x22c] ;  /* 0x00008b0000047ab9 */ /* 0x000fe20000000800 */
[----:B----4-:R-:W-:Y:S01]  /*158c0*/  IMAD.WIDE R4, R231, 0x4, R86 ;  /* 0x00000004e7047825 */ /* 0x010fe200078e0256 */
[----:B------:R-:W-:Y:S01]  /*158d0*/  @P4 STG.E desc[UR16][R148.64], R61 ;  /* 0x0000003d94004986 */ /* 0x000fe2000c101910 */
[----:B------:R-:W-:Y:S01]  /*158e0*/  ULDC UR6, c[0x0][0x228] ;  /* 0x00008a0000067ab9 */ /* 0x000fe20000000800 */
[----:B------:R-:W-:Y:S01]  /*158f0*/  ULDC UR8, c[0x0][0x228] ;  /* 0x00008a0000087ab9 */ /* 0x000fe20000000800 */
[C---:B------:R-:W-:Y:S01]  /*15900*/  IMAD.WIDE R16, R213.reuse, 0x4, R2 ;  /* 0x00000004d5107825 */ /* 0x040fe200078e0202 */
[----:B------:R-:W-:Y:S03]  /*15910*/  @P1 STG.E desc[UR16][R4.64], R89 ;  /* 0x0000005904001986 */ /* 0x000fe6000c101910 */
[C---:B-1----:R-:W-:Y:S01]  /*15920*/  IMAD.WIDE R20, R213.reuse, 0x4, R8 ;  /* 0x00000004d5147825 */ /* 0x042fe200078e0208 */
[----:B--2---:R1:W-:Y:S04]  /*15930*/  @P3 STG.E desc[UR16][R16.64], R238 ;  /* 0x000000ee10003986 */ /* 0x0043e8000c101910 */
[----:B-1----:R-:W2:Y:S04]  /*15940*/  LDL.LU R238, [R1+0x8c] ;  /* 0x00008c0001ee7983 */ /* 0x002ea80000300800 */
[----:B---3--:R1:W-:Y:S04]  /*15950*/  @P5 STG.E desc[UR16][R20.64], R236 ;  /* 0x000000ec14005986 */ /* 0x0083e8000c101910 */
[----:B-1----:R-:W3:Y:S01]  /*15960*/  LDL.LU R236, [R1+0xc] ;  /* 0x00000c0001ec7983 */ /* 0x002ee20000300800 */
[----:B------:R-:W-:Y:S01]  /*15970*/  ISETP.LT.AND P6, PT, R14, UR10, !P0 ;  /* 0x0000000a0e007c0c */ /* 0x000fe2000c7c1270 */
[----:B------:R-:W-:Y:S01]  /*15980*/  IMAD.WIDE R150, R213, 0x4, R84 ;  /* 0x00000004d5967825 */ /* 0x000fe200078e0254 */
[----:B------:R-:W-:Y:S01]  /*15990*/  ISETP.GE.AND P4, PT, R0, UR4, PT ;  /* 0x0000000400007c0c */ /* 0x000fe2000bf86270 */
[----:B------:R-:W-:Y:S01]  /*159a0*/  ULDC UR4, c[0x0][0x228] ;  /* 0x00008a0000047ab9 */ /* 0x000fe20000000800 */
[----:B------:R-:W-:Y:S01]  /*159b0*/  ULDC UR10, c[0x0][0x228] ;  /* 0x00008a00000a7ab9 */ /* 0x000fe20000000800 */
[----:B------:R-:W-:Y:S01]  /*159c0*/  ISETP.LT.AND P3, PT, R13, UR4, !P0 ;  /* 0x000000040d007c0c */ /* 0x000fe2000c761270 */
[----:B------:R-:W-:Y:S01]  /*159d0*/  VIADD R0, R11, 0xf ;  /* 0x0000000f0b007836 */ /* 0x000fe20000000000 */
[----:B------:R-:W-:Y:S01]  /*159e0*/  ULDC UR4, c[0x0][0x22c] ;  /* 0x00008b0000047ab9 */ /* 0x000fe20000000800 */
[----:B------:R-:W-:Y:S01]  /*159f0*/  ISETP.LT.AND P0, PT, R12, UR6, !P2 ;  /* 0x000000060c007c0c */ /* 0x000fe2000d701270 */
[----:B------:R-:W-:Y:S01]  /*15a00*/  IMAD.WIDE R4, R213, 0x4, R86 ;  /* 0x00000004d5047825 */ /* 0x000fe200078e0256 */
[----:B------:R-:W-:Y:S01]  /*15a10*/  ISETP.LT.AND P5, PT, R15, UR8, !P2 ;  /* 0x000000080f007c0c */ /* 0x000fe2000d7a1270 */
[----:B------:R-:W-:Y:S01]  /*15a20*/  ULDC UR6, c[0x0][0x228] ;  /* 0x00008a0000067ab9 */ /* 0x000fe20000000800 */
[----:B------:R-:W-:Y:S01]  /*15a30*/  ISETP.GE.AND P1, PT, R0, UR4, PT ;  /* 0x0000000400007c0c */ /* 0x000fe2000bf26270 */
[----:B------:R-:W-:Y:S01]  /*15a40*/  @P6 STG.E desc[UR16][R150.64], R250 ;  /* 0x000000fa96006986 */ /* 0x000fe2000c101910 */
[----:B------:R-:W-:Y:S01]  /*15a50*/  ISETP.LT.AND P6, PT, R14, UR10, !P2 ;  /* 0x0000000a0e007c0c */ /* 0x000fe2000d7c1270 */
[----:B------:R-:W-:Y:S01]  /*15a60*/  VIADD R0, R11, 0x10 ;  /* 0x000000100b007836 */ /* 0x000fe20000000000 */
[----:B------:R-:W-:Y:S01]  /*15a70*/  ULDC UR4, c[0x0][0x22c] ;  /* 0x00008b0000047ab9 */ /* 0x000fe20000000800 */
[----:B------:R-:W-:Y:S01]  /*15a80*/  VIADD R89, R213, UR28 ;  /* 0x0000001cd5597c36 */ /* 0x000fe20008000000 */
[----:B------:R1:W-:Y:S01]  /*15a90*/  @P3 STG.E desc[UR16][R4.64], R18 ;  /* 0x0000001204003986 */ /* 0x0003e2000c101910 */
[----:B------:R-:W-:Y:S01]  /*15aa0*/  ULDC UR8, c[0x0][0x228] ;  /* 0x00008a0000087ab9 */ /* 0x000fe20000000800 */
[----:B------:R-:W-:Y:S01]  /*15ab0*/  ISETP.GE.AND P3, PT, R0, UR4, PT ;  /* 0x0000000400007c0c */ /* 0x000fe2000bf66270 */
[----:B------:R-:W-:Y:S01]  /*15ac0*/  IMAD.WIDE R16, R89, 0x4, R2 ;  /* 0x0000000459107825 */ /* 0x000fe200078e0202 */
[----:B------:R-:W-:Y:S01]  /*15ad0*/  ULDC UR4, c[0x0][0x228] ;  /* 0x00008a0000047ab9 */ /* 0x000fe20000000800 */
[----:B------:R-:W-:-:S02]  /*15ae0*/  ULDC UR10, c[0x0][0x228] ;  /* 0x00008a00000a7ab9 */ /* 0x000fc40000000800 */
[----:B------:R-:W-:Y:S01]  /*15af0*/  IMAD.WIDE R20, R89, 0x4, R8 ;  /* 0x0000000459147825 */ /* 0x000fe200078e0208 */
[----:B------:R-:W-:Y:S01]  /*15b00*/  ISETP.LT.AND P2, PT, R13, UR4, !P2 ;  /* 0x000000040d007c0c */ /* 0x000fe2000d741270 */
[----:B------:R-:W-:Y:S02]  /*15b10*/  ULDC UR4, c[0x0][0x228] ;  /* 0x00008a0000047ab9 */ /* 0x000fe40000000800 */
[C---:B------:R-:W-:Y:S01]  /*15b20*/  IMAD.WIDE R60, R89.reuse, 0x4, R84 ;  /* 0x00000004593c7825 */ /* 0x040fe200078e0254 */
[----:B------:R4:W-:Y:S01]  /*15b30*/  @P0 STG.E desc[UR16][R16.64], R6 ;  /* 0x0000000610000986 */ /* 0x0009e2000c101910 */
[----:B------:R-:W-:Y:S01]  /*15b40*/  ISETP.LT.AND P0, PT, R12, UR4, !P4 ;  /* 0x000000040c007c0c */ /* 0x000fe2000e701270 */
[----:B------:R-:W-:Y:S02]  /*15b50*/  ULDC UR4, c[0x0][0x228] ;  /* 0x00008a0000047ab9 */ /* 0x000fe40000000800 */
[----:B------:R4:W-:Y:S01]  /*15b60*/  @P5 STG.E desc[UR16][R20.64], R22 ;  /* 0x0000001614005986 */ /* 0x0009e2000c101910 */
[----:B------:R-:W-:Y:S01]  /*15b70*/  ISETP.LT.AND P5, PT, R14, UR4, !P4 ;  /* 0x000000040e007c0c */ /* 0x000fe2000e7a1270 */
[----:B------:R-:W-:Y:S01]  /*15b80*/  VIADD R149, R89, UR28 ;  /* 0x0000001c59957c36 */ /* 0x000fe20008000000 */
[----:B------:R-:W-:Y:S01]  /*15b90*/  ULDC UR4, c[0x0][0x22c] ;  /* 0x00008b0000047ab9 */ /* 0x000fe20000000800 */
[----:B------:R4:W-:Y:S01]  /*15ba0*/  @P6 STG.E desc[UR16][R60.64], R62 ;  /* 0x0000003e3c006986 */ /* 0x0009e2000c101910 */
[----:B------:R-:W-:Y:S01]  /*15bb0*/  ISETP.LT.AND P6, PT, R15, UR6, !P4 ;  /* 0x000000060f007c0c */ /* 0x000fe2000e7c1270 */
[----:B-1----:R-:W-:Y:S01]  /*15bc0*/  IMAD.WIDE R4, R89, 0x4, R86 ;  /* 0x0000000459047825 */ /* 0x002fe200078e0256 */
[----:B------:R-:W-:Y:S01]  /*15bd0*/  ISETP.LT.AND P4, PT, R13, UR8, !P4 ;  /* 0x000000080d007c0c */ /* 0x000fe2000e781270 */
[----:B------:R-:W-:Y:S01]  /*15be0*/  ULDC UR6, c[0x0][0x228] ;  /* 0x00008a0000067ab9 */ /* 0x000fe20000000800 */
[----:B------:R-:W-:Y:S01]  /*15bf0*/  ULDC UR8, c[0x0][0x228] ;  /* 0x00008a0000087ab9 */ /* 0x000fe20000000800 */
[----:B------:R-:W-:-:S02]  /*15c00*/  VIADD R0, R11, 0x11 ;  /* 0x000000110b007836 */ /* 0x000fc40000000000 */
[C---:B----4-:R-:W-:Y:S01]  /*15c10*/  IMAD.WIDE R16, R149.reuse, 0x4, R2 ;  /* 0x0000000495107825 */ /* 0x050fe200078e0202 */
[----:B------:R1:W-:Y:S03]  /*15c20*/  @P2 STG.E desc[UR16][R4.64], R90 ;  /* 0x0000005a04002986 */ /* 0x0003e6000c101910 */
[C---:B------:R-:W-:Y:S01]  /*15c30*/  IMAD.WIDE R20, R149.reuse, 0x4, R8 ;  /* 0x0000000495147825 */ /* 0x040fe200078e0208 */
[----:B------:R-:W-:Y:S01]  /*15c40*/  ISETP.GE.AND P2, PT, R0, UR4, PT ;  /* 0x0000000400007c0c */ /* 0x000fe2000bf46270 */
[----:B------:R-:W-:Y:S02]  /*15c50*/  ULDC UR4, c[0x0][0x228] ;  /* 0x00008a0000047ab9 */ /* 0x000fe40000000800 */
[----:B------:R-:W-:-:S04]  /*15c60*/  IMAD.WIDE R60, R149, 0x4, R84 ;  /* 0x00000004953c7825 */ /* 0x000fc800078e0254 */
[C---:B------:R-:W-:Y:S01]  /*15c70*/  IMAD.WIDE R88, R149.reuse, 0x4, R86 ;  /* 0x0000000495587825 */ /* 0x040fe200078e0256 */
[----:B------:R-:W-:Y:S01]  /*15c80*/  IADD3 R149, R149, UR28, RZ ;  /* 0x0000001c95957c10 */ /* 0x000fe2000fffe0ff */
[----:B--2---:R2:W-:Y:S01]  /*15c90*/  @P0 STG.E desc[UR16][R16.64], R238 ;  /* 0x000000ee10000986 */ /* 0x0045e2000c101910 */
[----:B------:R-:W-:Y:S01]  /*15ca0*/  ISETP.LT.AND P0, PT, R12, UR4, !P1 ;  /* 0x000000040c007c0c */ /* 0x000fe2000cf01270 */
[----:B------:R-:W-:Y:S02]  /*15cb0*/  ULDC UR4, c[0x0][0x228] ;  /* 0x00008a0000047ab9 */ /* 0x000fe40000000800 */
[----:B-1----:R-:W-:-:S04]  /*15cc0*/  IMAD.WIDE R4, R149, 0x4, R2 ;  /* 0x0000000495047825 */ /* 0x002fc800078e0202 */
[----:B------:R-:W-:Y:S02]  /*15cd0*/  VIADD R0, R11, 0x12 ;  /* 0x000000120b007836 */ /* 0x000fe40000000000 */
[----:B--2---:R-:W-:Y:S01]  /*15ce0*/  IMAD.WIDE R16, R149, 0x4, R8 ;  /* 0x0000000495107825 */ /* 0x004fe200078e0208 */
[----:B---3--:R1:W-:Y:S04]  /*15cf0*/  @P6 STG.E desc[UR16][R20.64], R236 ;  /* 0x000000ec14006986 */ /* 0x0083e8000c101910 */
[----:B------:R-:W-:Y:S01]  /*15d00*/  @P5 STG.E desc[UR16][R60.64], R251 ;  /* 0x000000fb3c005986 */ /* 0x000fe2000c101910 */
[----:B------:R-:W-:Y:S01]  /*15d10*/  ISETP.LT.AND P5, PT, R14, UR6, !P1 ;  /* 0x000000060e007c0c */ /* 0x000fe2000cfa1270 */
[----:B------:R-:W-:Y:S02]  /*15d20*/  ULDC UR6, c[0x0][0x228] ;  /* 0x00008a0000067ab9 */ /* 0x000fe40000000800 */
[----:B------:R2:W-:Y:S01]  /*15d30*/  @P4 STG.E desc[UR16][R88.64], R19 ;  /* 0x0000001358004986 */ /* 0x0005e2000c101910 */
[----:B------:R-:W-:Y:S01]  /*15d40*/  ISETP.LT.AND P4, PT, R15, UR4, !P1 ;  /* 0x000000040f007c0c */ /* 0x000fe2000cf81270 */
[----:B------:R-:W-:Y:S01]  /*15d50*/  ULDC UR4, c[0x0][0x22c] ;  /* 0x00008b0000047ab9 */ /* 0x000fe20000000800 */
[----:B------:R-:W-:Y:S01]  /*15d60*/  ISETP.LT.AND P1, PT, R13, UR8, !P1 ;  /* 0x000000080d007c0c */ /* 0x000fe2000cf21270 */
[C---:B-1----:R-:W-:Y:S01]  /*15d70*/  IMAD.WIDE R20, R149.reuse, 0x4, R86 ;  /* 0x0000000495147825 */ /* 0x042fe200078e0256 */
[----:B------:R1:W-:Y:S01]  /*15d80*/  @P0 STG.E desc[UR16][R4.64], R7 ;  /* 0x0000000704000986 */ /* 0x0003e2000c101910 */
[----:B------:R-:W-:Y:S01]  /*15d90*/  ISETP.GE.AND P0, PT, R0, UR4, PT ;  /* 0x0000000400007c0c */ /* 0x000fe2000bf06270 */
[----:B------:R-:W-:Y:S01]  /*15da0*/  ULDC UR4, c[0x0][0x228] ;  /* 0x00008a0000047ab9 */ /* 0x000fe20000000800 */
[----:B------:R-:W-:Y:S01]  /*15db0*/  ISETP.LT.AND P6, PT, R12, UR10, !P3 ;  /* 0x0000000a0c007c0c */ /* 0x000fe2000dfc1270 */
[----:B------:R-:W-:Y:S01]  /*15dc0*/  ULDC UR8, c[0x0][0x228] ;  /* 0x00008a0000087ab9 */ /* 0x000fe20000000800 */
[----:B--2---:R-:W-:Y:S01]  /*15dd0*/  IMAD.WIDE R18, R149, 0x4, R84 ;  /* 0x0000000495127825 */ /* 0x004fe200078e0254 */
[----:B------:R-:W-:-:S03]  /*15de0*/  ULDC UR10, c[0x0][0x228] ;  /* 0x00008a00000a7ab9 */ /* 0x000fc60000000800 */
[----:B------:R2:W-:Y:S04]  /*15df0*/  @P4 STG.E desc[UR16][R16.64], R23 ;  /* 0x0000001710004986 */ /* 0x0005e8000c101910 */
[----:B------:R3:W-:Y:S04]  /*15e00*/  @P5 STG.E desc[UR16][R18.64], R63 ;  /* 0x0000003f12005986 */ /* 0x0007e8000c101910 */
[----:B------:R4:W-:Y:S01]  /*15e10*/  @P1 STG.E desc[UR16][R20.64], R91 ;  /* 0x0000005b14001986 */ /* 0x0009e2000c101910 */
[----:B------:R-:W-:Y:S01]  /*15e20*/  ISETP.LT.AND P1, PT, R15, UR4, !P3 ;  /* 0x000000040f007c0c */ /* 0x000fe2000df21270 */
[----:B------:R-:W-:Y:S01]  /*15e30*/  ULDC UR4, c[0x0][0x228] ;  /* 0x00008a0000047ab9 */ /* 0x000fe20000000800 */
[----:B------:R-:W-:Y:S01]  /*15e40*/  VIADD R89, R149, UR28 ;  /* 0x0000001c95597c36 */ /* 0x000fe20008000000 */
[----:B------:R-:W-:Y:S01]  /*15e50*/  ISETP.LT.AND P4, PT, R14, UR4, !P3 ;  /* 0x000000040e007c0c */ /* 0x000fe2000df81270 */
[----:B------:R-:W-:Y:S01]  /*15e60*/  VIADD R0, R11, 0x13 ;  /* 0x000000130b007836 */ /* 0x000fe20000000000 */
[----:B------:R-:W-:Y:S01]  /*15e70*/  ISETP.LT.AND P3, PT, R13, UR6, !P3 ;  /* 0x000000060d007c0c */ /* 0x000fe2000df61270 */
[C---:B------:R-:W-:Y:S01]  /*15e80*/  IMAD.WIDE R60, R89.reuse, 0x4, R2 ;  /* 0x00000004593c7825 */ /* 0x040fe200078e0202 */
[----:B------:R-:W-:Y:S01]  /*15e90*/  ULDC UR4, c[0x0][0x22c] ;  /* 0x00008b0000047ab9 */ /* 0x000fe20000000800 */
[----:B------:R-:W-:Y:S01]  /*15ea0*/  ISETP.LT.AND P5, PT, R12, UR8, !P2 ;  /* 0x000000080c007c0c */ /* 0x000fe2000d7a1270 */
[----:B------:R-:W-:Y:S01]  /*15eb0*/  ULDC UR6, c[0x0][0x228] ;  /* 0x00008a0000067ab9 */ /* 0x000fe20000000800 */
[C---:B-1----:R-:W-:Y:S01]  /*15ec0*/  IMAD.WIDE R4, R89.reuse, 0x4, R8 ;  /* 0x0000000459047825 */ /* 0x042fe200078e0208 */
[----:B------:R1:W-:Y:S03]  /*15ed0*/  @P6 STG.E desc[UR16][R60.64], R56 ;  /* 0x000000383c006986 */ /* 0x0003e6000c101910 */
[----:B------:R-:W-:Y:S01]  /*15ee0*/  IMAD.WIDE R6, R89, 0x4, R84 ;  /* 0x0000000459067825 */ /* 0x000fe200078e0254 */
[----:B------:R1:W-:Y:S01]  /*15ef0*/  @P1 STG.E desc[UR16][R4.64], R28 ;  /* 0x0000001c04001986 */ /* 0x0003e2000c101910 */
[----:B------:R-:W-:Y:S01]  /*15f00*/  ISETP.GE.AND P1, PT, R0, UR4, PT ;  /* 0x0000000400007c0c */ /* 0x000fe2000bf26270 */
[----:B------:R-:W-:Y:S01]  /*15f10*/  ULDC UR4, c[0x0][0x228] ;  /* 0x00008a0000047ab9 */ /* 0x000fe20000000800 */
[----:B------:R-:W-:Y:S01]  /*15f20*/  ISETP.LT.AND P6, PT, R15, UR10, !P2 ;  /* 0x0000000a0f007c0c */ /* 0x000fe2000d7c1270 */
[C---:B--2---:R-:W-:Y:S01]  /*15f30*/  IMAD.WIDE R16, R89.reuse, 0x4, R86 ;  /* 0x0000000459107825 */ /* 0x044fe200078e0256 */
[----:B------:R2:W-:Y:S01]  /*15f40*/  @P4 STG.E desc[UR16][R6.64], R120 ;  /* 0x0000007806004986 */ /* 0x0005e2000c101910 */
[----:B------:R-:W-:Y:S01]  /*15f50*/  ISETP.LT.AND P4, PT, R14, UR4, !P2 ;  /* 0x000000040e007c0c */ /* 0x000fe2000d781270 */
[----:B------:R-:W-:Y:S01]  /*15f60*/  ULDC UR4, c[0x0][0x228] ;  /* 0x00008a0000047ab9 */ /* 0x000fe20000000800 */
[----:B------:R-:W-:Y:S01]  /*15f70*/  VIADD R23, R89, UR28 ;  /* 0x0000001c59177c36 */ /* 0x000fe20008000000 */
[----:B------:R2:W-:Y:S01]  /*15f80*/  @P3 STG.E desc[UR16][R16.64], R24 ;  /* 0x0000001810003986 */ /* 0x0005e2000c101910 */
[----:B------:R-:W-:Y:S01]  /*15f90*/  ISETP.LT.AND P2, PT, R13, UR4, !P2 ;  /* 0x000000040d007c0c */ /* 0x000fe2000d741270 */
[----:B------:R-:W-:Y:S01]  /*15fa0*/  ULDC UR8, c[0x0][0x228] ;  /* 0x00008a0000087ab9 */ /* 0x000fe20000000800 */
[----:B------:R-:W-:Y:S01]  /*15fb0*/  ISETP.LT.AND P3, PT, R12, UR6, !P0 ;  /* 0x000000060c007c0c */ /* 0x000fe2000c761270 */
[----:B---3--:R-:W-:Y:S01]  /*15fc0*/  IMAD.WIDE R18, R23, 0x4, R2 ;  /* 0x0000000417127825 */ /* 0x008fe200078e0202 */
[----:B------:R-:W-:Y:S01]  /*15fd0*/  ULDC UR10, c[0x0][0x228] ;  /* 0x00008a00000a7ab9 */ /* 0x000fe20000000800 */
[----:B------:R-:W-:Y:S01]  /*15fe0*/  IADD3 R0, R11, 0x14, RZ ;  /* 0x000000140b007810 */ /* 0x000fe20007ffe0ff */
[----:B------:R-:W-:Y:S01]  /*15ff0*/  ULDC UR4, c[0x0][0x22c] ;  /* 0x00008b0000047ab9 */ /* 0x000fe20000000800 */
[C---:B----4-:R-:W-:Y:S01]  /*16000*/  IMAD.WIDE R20, R23.reuse, 0x4, R8 ;  /* 0x0000000417147825 */ /* 0x050fe200078e0208 */
[----:B------:R3:W-:Y:S03]  /*16010*/  @P5 STG.E desc[UR16][R18.64], R96 ;  /* 0x0000006012005986 */ /* 0x0007e6000c101910 */
[----:B-1----:R-:W-:-:S02]  /*16020*/  VIADD R61, R23, UR28 ;  /* 0x0000001c173d7c36 */ /* 0x002fc40008000000 */
[----:B------:R-:W-:Y:S01]  /*16030*/  IMAD.WIDE R4, R23, 0x4, R84 ;  /* 0x0000000417047825 */ /* 0x000fe200078e0254 */
[----:B------:R1:W-:Y:S01]  /*16040*/  @P6 STG.E desc[UR16][R20.64], R92 ;  /* 0x0000005c14006986 */ /* 0x0003e2000c101910 */
[----:B------:R-:W-:Y:S01]  /*16050*/  ISETP.LT.AND P5, PT, R15, UR8, !P0 ;  /* 0x000000080f007c0c */ /* 0x000fe2000c7a1270 */
[----:B------:R-:W-:Y:S01]  /*16060*/  ULDC UR6, c[0x0][0x228] ;  /* 0x00008a0000067ab9 */ /* 0x000fe20000000800 */
[----:B--2---:R-:W-:Y:S01]  /*16070*/  IMAD.WIDE R6, R23, 0x4, R86 ;  /* 0x0000000417067825 */ /* 0x004fe200078e0256 */
[----:B------:R-:W-:Y:S01]  /*16080*/  ISETP.LT.AND P6, PT, R14, UR10, !P0 ;  /* 0x0000000a0e007c0c */ /* 0x000fe2000c7c1270 */
[----:B------:R2:W-:Y:S02]  /*16090*/  @P4 STG.E desc[UR16][R4.64], R128 ;  /* 0x0000008004004986 */ /* 0x0005e4000c101910 */
[C---:B------:R-:W-:Y:S01]  /*160a0*/  IMAD.WIDE R16, R61.reuse, 0x4, R2 ;  /* 0x000000043d107825 */ /* 0x040fe200078e0202 */
[----:B------:R-:W-:Y:S01]  /*160b0*/  ISETP.GE.AND P4, PT, R0, UR4, PT ;  /* 0x0000000400007c0c */ /* 0x000fe2000bf86270 */
[----:B------:R-:W-:Y:S01]  /*160c0*/  @P2 STG.E desc[UR16][R6.64], R152 ;  /* 0x0000009806002986 */ /* 0x000fe2000c101910 */
[----:B------:R-:W-:Y:S01]  /*160d0*/  ULDC UR4, c[0x0][0x228] ;  /* 0x00008a0000047ab9 */ /* 0x000fe20000000800 */
[----:B---3--:R-:W-:Y:S01]  /*160e0*/  IMAD.WIDE R18, R61, 0x4, R8 ;  /* 0x000000043d127825 */ /* 0x008fe200078e0208 */
[----:B------:R-:W-:Y:S01]  /*160f0*/  ULDC UR8, c[0x0][0x228] ;  /* 0x00008a0000087ab9 */ /* 0x000fe20000000800 */
[----:B------:R-:W-:Y:S01]  /*16100*/  @P3 STG.E desc[UR16][R16.64], R57 ;  /* 0x0000003910003986 */ /* 0x000fe2000c101910 */
[----:B------:R-:W-:Y:S01]  /*16110*/  ISETP.LT.AND P3, PT, R13, UR4, !P0 ;  /* 0x000000040d007c0c */ /* 0x000fe2000c761270 */
[----:B-1----:R-:W-:Y:S01]  /*16120*/  IMAD.WIDE R20, R61, 0x4, R84 ;  /* 0x000000043d147825 */ /* 0x002fe200078e0254 */
[----:B------:R-:W-:-:S03]  /*16130*/  ULDC UR10, c[0x0][0x228] ;  /* 0x00008a00000a7ab9 */ /* 0x000fc60000000800 */
[----:B------:R-:W-:Y:S01]  /*16140*/  VIADD R0, R11, 0x15 ;  /* 0x000000150b007836 */ /* 0x000fe20000000000 */
[----:B------:R-:W-:Y:S01]  /*16150*/  @P5 STG.E desc[UR16][R18.64], R29 ;  /* 0x0000001d12005986 */ /* 0x000fe2000c101910 */
[----:B------:R-:W-:Y:S01]  /*16160*/  ULDC UR4, c[0x0][0x22c] ;  /* 0x00008b0000047ab9 */ /* 0x000fe20000000800 */
[----:B------:R-:W-:Y:S01]  /*16170*/  ISETP.LT.AND P0, PT, R12, UR6, !P1 ;  /* 0x000000060c007c0c */ /* 0x000fe2000cf01270 */
[----:B--2---:R-:W-:Y:S01]  /*16180*/  IMAD.WIDE R4, R61, 0x4, R86 ;  /* 0x000000043d047825 */ /* 0x004fe200078e0256 */
[----:B------:R1:W-:Y:S01]  /*16190*/  @P6 STG.E desc[UR16][R20.64], R121 ;  /* 0x0000007914006986 */ /* 0x0003e2000c101910 */
[----:B------:R-:W-:Y:S01]  /*161a0*/  ISETP.LT.AND P5, PT, R15, UR8, !P1 ;  /* 0x000000080f007c0c */ /* 0x000fe2000cfa1270 */
[----:B------:R-:W-:Y:S01]  /*161b0*/  ULDC UR6, c[0x0][0x228] ;  /* 0x00008a0000067ab9 */ /* 0x000fe20000000800 */
[----:B------:R-:W-:Y:S02]  /*161c0*/  ISETP.LT.AND P6, PT, R14, UR10, !P1 ;  /* 0x0000000a0e007c0c */ /* 0x000fe4000cfc1270 */
[----:B------:R-:W-:Y:S01]  /*161d0*/  ISETP.GE.AND P2, PT, R0, UR4, PT ;  /* 0x0000000400007c0c */ /* 0x000fe2000bf46270 */
[----:B------:R-:W-:Y:S01]  /*161e0*/  VIADD R0, R11, 0x16 ;  /* 0x000000160b007836 */ /* 0x000fe20000000000 */
[----:B------:R-:W-:Y:S01]  /*161f0*/  ULDC UR4, c[0x0][0x22c] ;  /* 0x00008b0000047ab9 */ /* 0x000fe20000000800 */
[----:B------:R2:W-:Y:S01]  /*16200*/  @P3 STG.E desc[UR16][R4.64], R25 ;  /* 0x0000001904003986 */ /* 0x0005e2000c101910 */
[----:B------:R-:W-:Y:S01]  /*16210*/  ULDC UR8, c[0x0][0x228] ;  /* 0x00008a0000087ab9 */ /* 0x000fe20000000800 */
[----:B------:R-:W-:Y:S01]  /*16220*/  ULDC UR10, c[0x0][0x228] ;  /* 0x00008a00000a7ab9 */ /* 0x000fe20000000800 */
[----:B-1----:R-:W-:Y:S01]  /*16230*/  VIADD R21, R61, UR28 ;  /* 0x0000001c3d157c36 */ /* 0x002fe20008000000 */
[----:B------:R-:W-:Y:S01]  /*16240*/  ISETP.GE.AND P3, PT, R0, UR4, PT ;  /* 0x0000000400007c0c */ /* 0x000fe2000bf66270 */
[----:B------:R-:W-:-:S02]  /*16250*/  ULDC UR4, c[0x0][0x228] ;  /* 0x00008a0000047ab9 */ /* 0x000fc40000000800 */
[----:B------:R-:W-:Y:S01]  /*16260*/  IMAD.WIDE R6, R21, 0x4, R2 ;  /* 0x0000000415067825 */ /* 0x000fe200078e0202 */
[----:B------:R-:W-:Y:S01]  /*16270*/  ISETP.LT.AND P1, PT, R13, UR4, !P1 ;  /* 0x000000040d007c0c */ /* 0x000fe2000cf21270 */
[----:B------:R-:W-:Y:S02]  /*16280*/  ULDC UR4, c[0x0][0x228] ;  /* 0x00008a0000047ab9 */ /* 0x000fe40000000800 */
[C---:B------:R-:W-:Y:S01]  /*16290*/  IMAD.WIDE R16, R21.reuse, 0x4, R8 ;  /* 0x0000000415107825 */ /* 0x040fe200078e0208 */
[----:B------:R1:W-:Y:S03]  /*162a0*/  @P0 STG.E desc[UR16][R6.64], R97 ;  /* 0x0000006106000986 */ /* 0x0003e6000c101910 */
[----:B------:R-:W-:Y:S01]  /*162b0*/  IMAD.WIDE R18, R21, 0x4, R84 ;  /* 0x0000000415127825 */ /* 0x000fe200078e0254 */
[----:B------:R3:W-:Y:S01]  /*162c0*/  @P5 STG.E desc[UR16][R16.64], R93 ;  /* 0x0000005d10005986 */ /* 0x0007e2000c101910 */
[----:B------:R-:W-:Y:S01]  /*162d0*/  ISETP.LT.AND P0, PT, R12, UR4, !P4 ;  /* 0x000000040c007c0c */ /* 0x000fe2000e701270 */
[----:B------:R-:W-:-:S02]  /*162e0*/  ULDC UR4, c[0x0][0x228] ;  /* 0x00008a0000047ab9 */ /* 0x000fc40000000800 */
[----:B------:R4:W-:Y:S01]  /*162f0*/  @P6 STG.E desc[UR16][R18.64], R129 ;  /* 0x0000008112006986 */ /* 0x0009e2000c101910 */
[----:B------:R-:W-:Y:S01]  /*16300*/  ISETP.LT.AND P6, PT, R15, UR6, !P4 ;  /* 0x000000060f007c0c */ /* 0x000fe2000e7c1270 */
[C---:B------:R-:W-:Y:S01]  /*16310*/  VIADD R23, R21.reuse, UR28 ;  /* 0x0000001c15177c36 */ /* 0x040fe20008000000 */
[----:B------:R-:W-:Y:S01]  /*16320*/  ISETP.LT.AND P5, PT, R14, UR4, !P4 ;  /* 0x000000040e007c0c */ /* 0x000fe2000e7a1270 */
[----:B--2---:R-:W-:Y:S01]  /*16330*/  IMAD.WIDE R4, R21, 0x4, R86 ;  /* 0x0000000415047825 */ /* 0x004fe200078e0256 */
[----:B------:R-:W-:Y:S01]  /*16340*/  ISETP.LT.AND P4, PT, R13, UR8, !P4 ;  /* 0x000000080d007c0c */ /* 0x000fe2000e781270 */
[----:B------:R-:W-:Y:S01]  /*16350*/  ULDC UR4, c[0x0][0x22c] ;  /* 0x00008b0000047ab9 */ /* 0x000fe20000000800 */
[----:B------:R-:W-:Y:S01]  /*16360*/  ULDC UR6, c[0x0][0x228] ;  /* 0x00008a0000067ab9 */ /* 0x000fe20000000800 */
[----:B------:R-:W-:Y:S02]  /*16370*/  VIADD R0, R11, 0x17 ;  /* 0x000000170b007836 */ /* 0x000fe40000000000 */
[----:B-1----:R-:W-:Y:S01]  /*16380*/  IMAD.WIDE R6, R23, 0x4, R2 ;  /* 0x0000000417067825 */ /* 0x002fe200078e0202 */
[----:B------:R1:W-:Y:S01]  /*16390*/  @P1 STG.E desc[UR16][R4.64], R153 ;  /* 0x0000009904001986 */ /* 0x0003e2000c101910 */
[----:B------:R-:W-:-:S02]  /*163a0*/  ULDC UR8, c[0x0][0x228] ;  /* 0x00008a0000087ab9 */ /* 0x000fc40000000800 */
[C---:B---3--:R-:W-:Y:S01]  /*163b0*/  IMAD.WIDE R16, R23.reuse, 0x4, R8 ;  /* 0x0000000417107825 */ /* 0x048fe200078e0208 */
[----:B------:R-:W-:Y:S01]  /*163c0*/  ISETP.GE.AND P1, PT, R0, UR4, PT ;  /* 0x0000000400007c0c */ /* 0x000fe2000bf26270 */
[----:B------:R-:W-:Y:S02]  /*163d0*/  ULDC UR4, c[0x0][0x228] ;  /* 0x00008a0000047ab9 */ /* 0x000fe40000000800 */
[C---:B----4-:R-:W-:Y:S01]  /*163e0*/  IMAD.WIDE R18, R23.reuse, 0x4, R84 ;  /* 0x0000000417127825 */ /* 0x050fe200078e0254 */
[----:B------:R2:W-:Y:S03]  /*163f0*/  @P0 STG.E desc[UR16][R6.64], R58 ;  /* 0x0000003a06000986 */ /* 0x0005e6000c101910 */
[----:B------:R-:W-:Y:S01]  /*16400*/  IMAD.WIDE R20, R23, 0x4, R86 ;  /* 0x0000000417147825 */ /* 0x000fe200078e0256 */
[----:B------:R3:W-:Y:S01]  /*16410*/  @P6 STG.E desc[UR16][R16.64], R30 ;  /* 0x0000001e10006986 */ /* 0x0007e2000c101910 */
[----:B------:R-:W-:Y:S01]  /*16420*/  ISETP.LT.AND P0, PT, R12, UR4, !P2 ;  /* 0x000000040c007c0c */ /* 0x000fe2000d701270 */
[----:B------:R-:W-:-:S02]  /*16430*/  ULDC UR4, c[0x0][0x228] ;  /* 0x00008a0000047ab9 */ /* 0x000fc40000000800 */
[----:B------:R4:W-:Y:S01]  /*16440*/  @P5 STG.E desc[UR16][R18.64], R122 ;  /* 0x0000007a12005986 */ /* 0x0009e2000c101910 */
[----:B------:R-:W-:Y:S01]  /*16450*/  ISETP.LT.AND P5, PT, R14, UR6, !P2 ;  /* 0x000000060e007c0c */ /* 0x000fe2000d7a1270 */
[----:B------:R-:W-:Y:S01]  /*16460*/  VIADD R0, R11, 0x18 ;  /* 0x000000180b007836 */ /* 0x000fe20000000000 */
[----:B------:R-:W-:Y:S01]  /*16470*/  IADD3 R23, R23, UR28, RZ ;  /* 0x0000001c17177c10 */ /* 0x000fe2000fffe0ff */
[----:B------:R4:W-:Y:S01]  /*16480*/  @P4 STG.E desc[UR16][R20.64], R26 ;  /* 0x0000001a14004986 */ /* 0x0009e2000c101910 */
[----:B------:R-:W-:Y:S01]  /*16490*/  ISETP.LT.AND P4, PT, R15, UR4, !P2 ;  /* 0x000000040f007c0c */ /* 0x000fe2000d781270 */
[----:B------:R-:W-:Y:S01]  /*164a0*/  ULDC UR4, c[0x0][0x22c] ;  /* 0x00008b0000047ab9 */ /* 0x000fe20000000800 */
[----:B------:R-:W-:Y:S01]  /*164b0*/  ISETP.LT.AND P2, PT, R13, UR8, !P2 ;  /* 0x000000080d007c0c */ /* 0x000fe2000d741270 */
[C---:B-1----:R-:W-:Y:S01]  /*164c0*/  IMAD.WIDE R4, R23.reuse, 0x4, R2 ;  /* 0x0000000417047825 */ /* 0x042fe200078e0202 */
[----:B------:R-:W-:Y:S01]  /*164d0*/  ISETP.LT.AND P6, PT, R12, UR10, !P3 ;  /* 0x0000000a0c007c0c */ /* 0x000fe2000dfc1270 */
[----:B------:R-:W-:Y:S01]  /*164e0*/  ULDC UR6, c[0x0][0x228] ;  /* 0x00008a0000067ab9 */ /* 0x000fe20000000800 */
[----:B------:R-:W-:Y:S01]  /*164f0*/  ULDC UR8, c[0x0][0x228] ;  /* 0x00008a0000087ab9 */ /* 0x000fe20000000800 */
[C---:B--2---:R-:W-:Y:S01]  /*16500*/  IMAD.WIDE R6, R23.reuse, 0x4, R8 ;  /* 0x0000000417067825 */ /* 0x044fe200078e0208 */
[----:B------:R1:W-:Y:S03]  /*16510*/  @P0 STG.E desc[UR16][R4.64], R98 ;  /* 0x0000006204000986 */ /* 0x0003e6000c101910 */
[----:B---3--:R-:W-:Y:S01]  /*16520*/  IMAD.WIDE R16, R23, 0x4, R84 ;  /* 0x0000000417107825 */ /* 0x008fe200078e0254 */
[----:B------:R-:W-:-:S03]  /*16530*/  ISETP.GE.AND P0, PT, R0, UR4, PT ;  /* 0x0000000400007c0c */ /* 0x000fc6000bf06270 */
[----:B----4-:R-:W-:Y:S01]  /*16540*/  IMAD.WIDE R18, R23, 0x4, R86 ;  /* 0x0000000417127825 */ /* 0x010fe200078e0256 */
[----:B------:R2:W-:Y:S01]  /*16550*/  @P4 STG.E desc[UR16][R6.64], R94 ;  /* 0x0000005e06004986 */ /* 0x0005e2000c101910 */
[----:B------:R-:W-:Y:S01]  /*16560*/  ULDC UR4, c[0x0][0x228] ;  /* 0x00008a0000047ab9 */ /* 0x000fe20000000800 */
[----:B------:R-:W-:Y:S02]  /*16570*/  ULDC UR10, c[0x0][0x228] ;  /* 0x00008a00000a7ab9 */ /* 0x000fe40000000800 */
        /* <DEDUP_REMOVED lines=14> */
[----:B--2---:R-:W-:Y:S01]  /*16660*/  IMAD.WIDE R6, R25, 0x4, R84 ;  /* 0x0000000419067825 */ /* 0x004fe200078e0254 */
[----:B------:R2:W-:Y:S01]  /*16670*/  @P2 STG.E desc[UR16][R4.64], R31 ;  /* 0x0000001f04002986 */ /* 0x0005e2000c101910 */
[----:B------:R-:W-:Y:S01]  /*16680*/  ISETP.GE.AND P2, PT, R0, UR4, PT ;  /* 0x0000000400007c0c */ /* 0x000fe2000bf46270 */
[----:B------:R-:W-:Y:S01]  /*16690*/  ULDC UR4, c[0x0][0x228] ;  /* 0x00008a0000047ab9 */ /* 0x000fe20000000800 */
[----:B------:R-:W-:Y:S01]  /*166a0*/  ISETP.LT.AND P6, PT, R15, UR10, !P1 ;  /* 0x0000000a0f007c0c */ /* 0x000fe2000cfc1270 */
[C---:B---3--:R-:W-:Y:S01]  /*166b0*/  IMAD.WIDE R16, R25.reuse, 0x4, R86 ;  /* 0x0000000419107825 */ /* 0x048fe200078e0256 */
        /* <DEDUP_REMOVED lines=8> */
[----:B----4-:R-:W-:Y:S01]  /*16740*/  IMAD.WIDE R18, R23, 0x4, R2 ;  /* 0x0000000417127825 */ /* 0x010fe200078e0202 */
[----:B------:R-:W-:Y:S01]  /*16750*/  ULDC UR10, c[0x0][0x228] ;  /* 0x00008a00000a7ab9 */ /* 0x000fe20000000800 */
[----:B------:R-:W-:Y:S01]  /*16760*/  IADD3 R0, R11, 0x1a, RZ ;  /* 0x0000001a0b007810 */ /* 0x000fe20007ffe0ff */
[----:B------:R-:W-:Y:S01]  /*16770*/  ULDC UR4, c[0x0][0x22c] ;  /* 0x00008b0000047ab9 */ /* 0x000fe20000000800 */
[C---:B-1----:R-:W-:Y:S01]  /*16780*/  IMAD.WIDE R20, R23.reuse, 0x4, R8 ;  /* 0x0000000417147825 */ /* 0x042fe200078e0208 */
[----:B------:R1:W-:Y:S03]  /*16790*/  @P5 STG.E desc[UR16][R18.64], R99 ;  /* 0x0000006312005986 */ /* 0x0003e6000c101910 */
[----:B------:R-:W-:-:S02]  /*167a0*/  VIADD R25, R23, UR28 ;  /* 0x0000001c17197c36 */ /* 0x000fc40008000000 */
[----:B--2---:R-:W-:Y:S01]  /*167b0*/  IMAD.WIDE R4, R23, 0x4, R84 ;  /* 0x0000000417047825 */ /* 0x004fe200078e0254 */
[----:B------:R2:W-:Y:S01]  /*167c0*/  @P6 STG.E desc[UR16][R20.64], R95 ;  /* 0x0000005f14006986 */ /* 0x0005e2000c101910 */
[----:B------:R-:W-:Y:S01]  /*167d0*/  ISETP.LT.AND P5, PT, R15, UR8, !P0 ;  /* 0x000000080f007c0c */ /* 0x000fe2000c7a1270 */
[----:B------:R-:W-:Y:S01]  /*167e0*/  ULDC UR6, c[0x0][0x228] ;  /* 0x00008a0000067ab9 */ /* 0x000fe20000000800 */
[----:B---3--:R-:W-:Y:S01]  /*167f0*/  IMAD.WIDE R6, R23, 0x4, R86 ;  /* 0x0000000417067825 */ /* 0x008fe200078e0256 */
[----:B------:R-:W-:Y:S01]  /*16800*/  ISETP.LT.AND P6, PT, R14, UR10, !P0 ;  /* 0x0000000a0e007c0c */ /* 0x000fe2000c7c1270 */
[----:B------:R3:W-:Y:S02]  /*16810*/  @P4 STG.E desc[UR16][R4.64], R131 ;  /* 0x0000008304004986 */ /* 0x0007e4000c101910 */
[C---:B------:R-:W-:Y:S01]  /*16820*/  IMAD.WIDE R16, R25.reuse, 0x4, R2 ;  /* 0x0000000419107825 */ /* 0x040fe200078e0202 */
[----:B------:R-:W-:Y:S01]  /*16830*/  ISETP.GE.AND P4, PT, R0, UR4, PT ;  /* 0x0000000400007c0c */ /* 0x000fe2000bf86270 */
[----:B------:R-:W-:Y:S01]  /*16840*/  @P1 STG.E desc[UR16][R6.64], R155 ;  /* 0x0000009b06001986 */ /* 0x000fe2000c101910 */
[----:B------:R-:W-:Y:S01]  /*16850*/  ULDC UR4, c[0x0][0x228] ;  /* 0x00008a0000047ab9 */ /* 0x000fe20000000800 */
[----:B-1----:R-:W-:Y:S01]  /*16860*/  IMAD.WIDE R18, R25, 0x4, R8 ;  /* 0x0000000419127825 */ /* 0x002fe200078e0208 */
[----:B------:R-:W-:Y:S01]  /*16870*/  ULDC UR8, c[0x0][0x228] ;  /* 0x00008a0000087ab9 */ /* 0x000fe20000000800 */
[----:B------:R-:W-:Y:S01]  /*16880*/  @P3 STG.E desc[UR16][R16.64], R124 ;  /* 0x0000007c10003986 */ /* 0x000fe2000c101910 */
[----:B------:R-:W-:Y:S01]  /*16890*/  ISETP.LT.AND P3, PT, R13, UR4, !P0 ;  /* 0x000000040d007c0c */ /* 0x000fe2000c761270 */
[----:B--2---:R-:W-:Y:S01]  /*168a0*/  IMAD.WIDE R20, R25, 0x4, R84 ;  /* 0x0000000419147825 */ /* 0x004fe200078e0254 */
[----:B------:R-:W-:-:S03]  /*168b0*/  ULDC UR10, c[0x0][0x228] ;  /* 0x00008a00000a7ab9 */ /* 0x000fc60000000800 */
[----:B------:R-:W-:Y:S01]  /*168c0*/  VIADD R0, R11, 0x1b ;  /* 0x0000001b0b007836 */ /* 0x000fe20000000000 */
[----:B------:R-:W-:Y:S01]  /*168d0*/  @P5 STG.E desc[UR16][R18.64], R64 ;  /* 0x0000004012005986 */ /* 0x000fe2000c101910 */
[----:B------:R-:W-:Y:S01]  /*168e0*/  ULDC UR4, c[0x0][0x22c] ;  /* 0x00008b0000047ab9 */ /* 0x000fe20000000800 */
[----:B------:R-:W-:Y:S01]  /*168f0*/  ISETP.LT.AND P1, PT, R12, UR6, !P2 ;  /* 0x000000060c007c0c */ /* 0x000fe2000d721270 */
[----:B---3--:R-:W-:Y:S01]  /*16900*/  IMAD.WIDE R4, R25, 0x4, R86 ;  /* 0x0000000419047825 */ /* 0x008fe200078e0256 */
        /* <DEDUP_REMOVED lines=50> */
[----:B------:R-:W-:Y:S02]  /*16c30*/  ISETP.LT.AND P0, PT, R13, UR8, !P0 ;  /* 0x000000080d007c0c */ /* 0x000fe4000c701270 */
[----:B------:R-:W-:Y:S01]  /*16c40*/  ISETP.LT.AND P6, PT, R12, UR10, !P3 ;  /* 0x0000000a0c007c0c */ /* 0x000fe2000dfc1270 */
[C---:B-1----:R-:W-:Y:S01]  /*16c50*/  IMAD.WIDE R4, R23.reuse, 0x4, R2 ;  /* 0x0000000417047825 */ /* 0x042fe200078e0202 */
[----:B------:R-:W-:Y:S01]  /*16c60*/  ULDC UR6, c[0x0][0x228] ;  /* 0x00008a0000067ab9 */ /* 0x000fe20000000800 */
[----:B------:R-:W-:Y:S01]  /*16c70*/  ULDC UR8, c[0x0][0x228] ;  /* 0x00008a0000087ab9 */ /* 0x000fe20000000800 */
[----:B------:R-:W-:Y:S01]  /*16c80*/  ULDC UR10, c[0x0][0x228] ;  /* 0x00008a00000a7ab9 */ /* 0x000fe20000000800 */
[C---:B--2---:R-:W-:Y:S01]  /*16c90*/  IMAD.WIDE R6, R23.reuse, 0x4, R8 ;  /* 0x0000000417067825 */ /* 0x044fe200078e0208 */
[----:B------:R1:W-:Y:S03]  /*16ca0*/  @P1 STG.E desc[UR16][R4.64], R101 ;  /* 0x0000006504001986 */ /* 0x0003e6000c101910 */
[----:B------:R-:W-:-:S02]  /*16cb0*/  VIADD R25, R23, UR28 ;  /* 0x0000001c17197c36 */ /* 0x000fc40008000000 */
[----:B---3--:R-:W-:Y:S01]  /*16cc0*/  IMAD.WIDE R16, R23, 0x4, R84 ;  /* 0x0000000417107825 */ /* 0x008fe200078e0254 */
[----:B------:R-:W-:-:S03]  /*16cd0*/  ISETP.GE.AND P1, PT, R0, UR4, PT ;  /* 0x0000000400007c0c */ /* 0x000fc6000bf26270 */
[----:B----4-:R-:W-:Y:S01]  /*16ce0*/  IMAD.WIDE R18, R23, 0x4, R86 ;  /* 0x0000000417127825 */ /* 0x010fe200078e0256 */
[----:B------:R2:W-:Y:S01]  /*16cf0*/  @P4 STG.E desc[UR16][R6.64], R133 ;  /* 0x0000008506004986 */ /* 0x0005e2000c101910 */
[----:B------:R-:W-:Y:S02]  /*16d00*/  ULDC UR4, c[0x0][0x228] ;  /* 0x00008a0000047ab9 */ /* 0x000fe40000000800 */
[----:B------:R-:W-:Y:S01]  /*16d10*/  IMAD.WIDE R20, R25, 0x4, R2 ;  /* 0x0000000419147825 */ /* 0x000fe200078e0202 */
[----:B------:R3:W-:Y:S04]  /*16d20*/  @P5 STG.E desc[UR16][R16.64], R185 ;  /* 0x000000b910005986 */ /* 0x0007e8000c101910 */
[----:B------:R4:W-:Y:S01]  /*16d30*/  @P0 STG.E desc[UR16][R18.64], R165 ;  /* 0x000000a512000986 */ /* 0x0009e2000c101910 */
[----:B------:R-:W-:Y:S01]  /*16d40*/  ISETP.LT.AND P0, PT, R15, UR4, !P3 ;  /* 0x000000040f007c0c */ /* 0x000fe2000df01270 */
[----:B------:R-:W-:-:S02]  /*16d50*/  ULDC UR4, c[0x0][0x228] ;  /* 0x00008a0000047ab9 */ /* 0x000fc40000000800 */
[----:B------:R4:W-:Y:S01]  /*16d60*/  @P6 STG.E desc[UR16][R20.64], R126 ;  /* 0x0000007e14006986 */ /* 0x0009e2000c101910 */
[----:B------:R-:W-:Y:S01]  /*16d70*/  ISETP.LT.AND P6, PT, R14, UR4, !P3 ;  /* 0x000000040e007c0c */ /* 0x000fe2000dfc1270 */
[----:B-1----:R-:W-:Y:S01]  /*16d80*/  IMAD.WIDE R4, R25, 0x4, R8 ;  /* 0x0000000419047825 */ /* 0x002fe200078e0208 */
[----:B------:R-:W-:Y:S01]  /*16d90*/  ISETP.LT.AND P3, PT, R13, UR6, !P3 ;  /* 0x000000060d007c0c */ /* 0x000fe2000df61270 */
[----:B------:R-:W-:Y:S01]  /*16da0*/  ULDC UR4, c[0x0][0x22c] ;  /* 0x00008b0000047ab9 */ /* 0x000fe20000000800 */
[----:B------:R-:W-:Y:S01]  /*16db0*/  ISETP.LT.AND P4, PT, R12, UR8, !P2 ;  /* 0x000000080c007c0c */ /* 0x000fe2000d781270 */
[----:B------:R-:W-:Y:S01]  /*16dc0*/  VIADD R0, R11, 0x1f ;  /* 0x0000001f0b007836 */ /* 0x000fe20000000000 */
[----:B------:R-:W-:Y:S01]  /*16dd0*/  ISETP.LT.AND P5, PT, R15, UR10, !P2 ;  /* 0x0000000a0f007c0c */ /* 0x000fe2000d7a1270 */
[C---:B--2---:R-:W-:Y:S01]  /*16de0*/  IMAD.WIDE R6, R25.reuse, 0x4, R84 ;  /* 0x0000000419067825 */ /* 0x044fe200078e0254 */
[----:B------:R-:W-:Y:S01]  /*16df0*/  ULDC UR6, c[0x0][0x228] ;  /* 0x00008a0000067ab9 */ /* 0x000fe20000000800 */
[----:B------:R1:W-:Y:S02]  /*16e00*/  @P0 STG.E desc[UR16][R4.64], R66 ;  /* 0x0000004204000986 */ /* 0x0003e4000c101910 */
[C---:B---3--:R-:W-:Y:S01]  /*16e10*/  IMAD.WIDE R16, R25.reuse, 0x4, R86 ;  /* 0x0000000419107825 */ /* 0x048fe200078e0256 */
[----:B------:R-:W-:Y:S01]  /*16e20*/  ISETP.GE.AND P0, PT, R0, UR4, PT ;  /* 0x0000000400007c0c */ /* 0x000fe2000bf06270 */
[----:B------:R2:W-:Y:S01]  /*16e30*/  @P6 STG.E desc[UR16][R6.64], R162 ;  /* 0x000000a206006986 */ /* 0x0005e2000c101910 */
[----:B------:R-:W-:Y:S01]  /*16e40*/  ULDC UR4, c[0x0][0x228] ;  /* 0x00008a0000047ab9 */ /* 0x000fe20000000800 */
[----:B------:R-:W-:Y:S01]  /*16e50*/  VIADD R23, R25, UR28 ;  /* 0x0000001c19177c36 */ /* 0x000fe20008000000 */
[----:B------:R-:W-:Y:S01]  /*16e60*/  ULDC UR8, c[0x0][0x228] ;  /* 0x00008a0000087ab9 */ /* 0x000fe20000000800 */
[----:B------:R3:W-:Y:S01]  /*16e70*/  @P3 STG.E desc[UR16][R16.64], R34 ;  /* 0x0000002210003986 */ /* 0x0007e2000c101910 */
[----:B------:R-:W-:Y:S01]  /*16e80*/  ISETP.LT.AND P3, PT, R14, UR4, !P2 ;  /* 0x000000040e007c0c */ /* 0x000fe2000d761270 */
[----:B----4-:R-:W-:Y:S01]  /*16e90*/  IMAD.WIDE R18, R23, 0x4, R2 ;  /* 0x0000000417127825 */ /* 0x010fe200078e0202 */
[----:B------:R-:W-:Y:S01]  /*16ea0*/  ULDC UR4, c[0x0][0x228] ;  /* 0x00008a0000047ab9 */ /* 0x000fe20000000800 */
[----:B------:R-:W-:-:S02]  /*16eb0*/  ULDC UR10, c[0x0][0x228] ;  /* 0x00008a00000a7ab9 */ /* 0x000fc40000000800 */
[----:B------:R-:W-:Y:S01]  /*16ec0*/  IMAD.WIDE R20, R23, 0x4, R8 ;  /* 0x0000000417147825 */ /* 0x000fe200078e0208 */
[----:B------:R4:W-:Y:S01]  /*16ed0*/  @P4 STG.E desc[UR16][R18.64], R102 ;  /* 0x0000006612004986 */ /* 0x0009e2000c101910 */
[----:B------:R-:W-:Y:S01]  /*16ee0*/  ISETP.LT.AND P2, PT, R13, UR4, !P2 ;  /* 0x000000040d007c0c */ /* 0x000fe2000d741270 */
[----:B------:R-:W-:Y:S01]  /*16ef0*/  ULDC UR4, c[0x0][0x22c] ;  /* 0x00008b0000047ab9 */ /* 0x000fe20000000800 */
[----:B------:R-:W-:Y:S01]  /*16f00*/  ISETP.LT.AND P6, PT, R12, UR6, !P1 ;  /* 0x000000060c007c0c */ /* 0x000fe2000cfc1270 */
[----:B------:R4:W-:Y:S01]  /*16f10*/  @P5 STG.E desc[UR16][R20.64], R134 ;  /* 0x0000008614005986 */ /* 0x0009e2000c101910 */
[----:B-1----:R-:W-:Y:S01]  /*16f20*/  IMAD.WIDE R4, R23, 0x4, R84 ;  /* 0x0000000417047825 */ /* 0x002fe200078e0254 */
[----:B------:R-:W-:Y:S01]  /*16f30*/  ISETP.LT.AND P5, PT, R15, UR8, !P1 ;  /* 0x000000080f007c0c */ /* 0x000fe2000cfa1270 */
[----:B------:R-:W-:Y:S01]  /*16f40*/  ULDC UR6, c[0x0][0x228] ;  /* 0x00008a0000067ab9 */ /* 0x000fe20000000800 */
[----:B------:R-:W-:Y:S01]  /*16f50*/  ISETP.LT.AND P4, PT, R14, UR10, !P1 ;  /* 0x0000000a0e007c0c */ /* 0x000fe2000cf81270 */
[----:B------:R-:W-:Y:S01]  /*16f60*/  VIADD R25, R23, UR28 ;  /* 0x0000001c17197c36 */ /* 0x000fe20008000000 */
[----:B------:R-:W-:Y:S01]  /*16f70*/  IADD3 R0, R11, 0x20, RZ ;  /* 0x000000200b007810 */ /* 0x000fe20007ffe0ff */
[----:B------:R1:W-:Y:S01]  /*16f80*/  @P3 STG.E desc[UR16][R4.64], R186 ;  /* 0x000000ba04003986 */ /* 0x0003e2000c101910 */
[----:B--2---:R-:W-:Y:S01]  /*16f90*/  IMAD.WIDE R6, R23, 0x4, R86 ;  /* 0x0000000417067825 */ /* 0x004fe200078e0256 */
[----:B------:R-:W-:Y:S01]  /*16fa0*/  ULDC UR8, c[0x0][0x228] ;  /* 0x00008a0000087ab9 */ /* 0x000fe20000000800 */
[----:B------:R-:W-:Y:S01]  /*16fb0*/  ISETP.GE.AND P3, PT, R0, UR4, PT ;  /* 0x0000000400007c0c */ /* 0x000fe2000bf66270 */
[----:B------:R-:W-:Y:S01]  /*16fc0*/  ULDC UR4, c[0x0][0x228] ;  /* 0x00008a0000047ab9 */ /* 0x000fe20000000800 */
[----:B---3--:R-:W-:Y:S01]  /*16fd0*/  IMAD.WIDE R16, R25, 0x4, R2 ;  /* 0x0000000419107825 */ /* 0x008fe200078e0202 */
[----:B------:R-:W-:Y:S01]  /*16fe0*/  ISETP.LT.AND P1, PT, R13, UR4, !P1 ;  /* 0x000000040d007c0c */ /* 0x000fe2000cf21270 */
[----:B------:R-:W-:-:S02]  /*16ff0*/  ULDC UR10, c[0x0][0x228] ;  /* 0x00008a00000a7ab9 */ /* 0x000fc40000000800 */
[C---:B----4-:R-:W-:Y:S01]  /*17000*/  IMAD.WIDE R18, R25.reuse, 0x4, R8 ;  /* 0x0000000419127825 */ /* 0x050fe200078e0208 */
[----:B------:R-:W-:Y:S01]  /*17010*/  @P2 STG.E desc[UR16][R6.64], R166 ;  /* 0x000000a606002986 */ /* 0x000fe2000c101910 */
[----:B------:R-:W-:Y:S02]  /*17020*/  ULDC UR4, c[0x0][0x22c] ;  /* 0x00008b0000047ab9 */ /* 0x000fe40000000800 */
[----:B------:R-:W-:Y:S01]  /*17030*/  IMAD.WIDE R20, R25, 0x4, R84 ;  /* 0x0000000419147825 */ /* 0x000fe200078e0254 */
[----:B------:R-:W-:Y:S03]  /*17040*/  @P6 STG.E desc[UR16][R16.64], R127 ;  /* 0x0000007f10006986 */ /* 0x000fe6000c101910 */
[----:B------:R-:W-:Y:S01]  /*17050*/  VIADD R0, R11, 0x21 ;  /* 0x000000210b007836 */ /* 0x000fe20000000000 */
[----:B------:R-:W-:Y:S01]  /*17060*/  @P5 STG.E desc[UR16][R18.64], R67 ;  /* 0x0000004312005986 */ /* 0x000fe2000c101910 */
[----:B------:R-:W-:Y:S01]  /*17070*/  ISETP.LT.AND P5, PT, R15, UR8, !P0 ;  /* 0x000000080f007c0c */ /* 0x000fe2000c7a1270 */
[----:B-1----:R-:W-:Y:S01]  /*17080*/  IMAD.WIDE R4, R25, 0x4, R86 ;  /* 0x0000000419047825 */ /* 0x002fe200078e0256 */
[----:B------:R-:W-:Y:S01]  /*17090*/  ISETP.LT.AND P6, PT, R14, UR10, !P0 ;  /* 0x0000000a0e007c0c */ /* 0x000fe2000c7c1270 */
[----:B------:R1:W-:Y:S01]  /*170a0*/  @P4 STG.E desc[UR16][R20.64], R163 ;  /* 0x000000a314004986 */ /* 0x0003e2000c101910 */
[----:B------:R-:W-:Y:S01]  /*170b0*/  ISETP.LT.AND P4, PT, R12, UR6, !P0 ;  /* 0x000000060c007c0c */ /* 0x000fe2000c781270 */
[----:B------:R-:W-:Y:S01]  /*170c0*/  ULDC UR6, c[0x0][0x228] ;  /* 0x00008a0000067ab9 */ /* 0x000fe20000000800 */
        /* <DEDUP_REMOVED lines=40> */
[----:B------:R-:W-:-:S03]  /*17350*/  IADD3 R23, R23, UR28, RZ ;  /* 0x0000001c17177c10 */ /* 0x000fc6000fffe0ff */
[----:B------:R4:W-:Y:S01]  /*17360*/  @P3 STG.E desc[UR16][R20.64], R36 ;  /* 0x0000002414003986 */ /* 0x0009e2000c101910 */
[----:B------:R-:W-:Y:S02]  /*17370*/  ISETP.LT.AND P3, PT, R15, UR4, !P2 ;  /* 0x000000040f007c0c */ /* 0x000fe4000d761270 */
[----:B------:R-:W-:Y:S01]  /*17380*/  ISETP.LT.AND P5, PT, R14, UR6, !P2 ;  /* 0x000000060e007c0c */ /* 0x000fe2000d7a1270 */
[----:B-1----:R-:W-:Y:S01]  /*17390*/  IMAD.WIDE R4, R23, 0x4, R2 ;  /* 0x0000000417047825 */ /* 0x002fe200078e0202 */
[----:B------:R-:W-:Y:S01]  /*173a0*/  ISETP.LT.AND P2, PT, R13, UR8, !P2 ;  /* 0x000000080d007c0c */ /* 0x000fe2000d741270 */
[----:B------:R-:W-:Y:S02]  /*173b0*/  ULDC UR4, c[0x0][0x22c] ;  /* 0x00008b0000047ab9 */ /* 0x000fe40000000800 */
[----:B------:R-:W-:Y:S02]  /*173c0*/  VIADD R0, R11, 0x24 ;  /* 0x000000240b007836 */ /* 0x000fe40000000000 */
[C---:B--2---:R-:W-:Y:S01]  /*173d0*/  IMAD.WIDE R6, R23.reuse, 0x4, R8 ;  /* 0x0000000417067825 */ /* 0x044fe200078e0208 */
[----:B------:R1:W-:Y:S01]  /*173e0*/  @P4 STG.E desc[UR16][R4.64], R104 ;  /* 0x0000006804004986 */ /* 0x0003e2000c101910 */
[----:B------:R-:W-:Y:S01]  /*173f0*/  ISETP.LT.AND P6, PT, R12, UR10, !P1 ;  /* 0x0000000a0c007c0c */ /* 0x000fe2000cfc1270 */
[----:B------:R-:W-:Y:S01]  /*17400*/  ULDC UR6, c[0x0][0x228] ;  /* 0x00008a0000067ab9 */ /* 0x000fe20000000800 */
[----:B---3--:R-:W-:Y:S01]  /*17410*/  IMAD.WIDE R16, R23, 0x4, R84 ;  /* 0x0000000417107825 */ /* 0x008fe200078e0254 */
[----:B------:R-:W-:Y:S01]  /*17420*/  ISETP.GE.AND P4, PT, R0, UR4, PT ;  /* 0x0000000400007c0c */ /* 0x000fe2000bf86270 */
[----:B------:R-:W-:-:S02]  /*17430*/  ULDC UR4, c[0x0][0x228] ;  /* 0x00008a0000047ab9 */ /* 0x000fc40000000800 */
[----:B----4-:R-:W-:Y:S01]  /*17440*/  IMAD.WIDE R18, R23, 0x4, R86 ;  /* 0x0000000417127825 */ /* 0x010fe200078e0256 */
[----:B------:R2:W-:Y:S01]  /*17450*/  @P3 STG.E desc[UR16][R6.64], R136 ;  /* 0x0000008806003986 */ /* 0x0005e2000c101910 */
[----:B------:R-:W-:Y:S01]  /*17460*/  ISETP.LT.AND P3, PT, R15, UR4, !P1 ;  /* 0x000000040f007c0c */ /* 0x000fe2000cf61270 */
[----:B------:R-:W-:Y:S01]  /*17470*/  ULDC UR4, c[0x0][0x228] ;  /* 0x00008a0000047ab9 */ /* 0x000fe20000000800 */
[----:B------:R-:W-:Y:S01]  /*17480*/  VIADD R25, R23, UR28 ;  /* 0x0000001c17197c36 */ /* 0x000fe20008000000 */
[----:B------:R3:W-:Y:S01]  /*17490*/  @P5 STG.E desc[UR16][R16.64], R188 ;  /* 0x000000bc10005986 */ /* 0x0007e2000c101910 */
[----:B------:R-:W-:Y:S01]  /*174a0*/  ULDC UR8, c[0x0][0x228] ;  /* 0x00008a0000087ab9 */ /* 0x000fe20000000800 */
[----:B------:R-:W-:Y:S02]  /*174b0*/  ULDC UR10, c[0x0][0x228] ;  /* 0x00008a00000a7ab9 */ /* 0x000fe40000000800 */
[----:B------:R4:W-:Y:S01]  /*174c0*/  @P2 STG.E desc[UR16][R18.64], R196 ;  /* 0x000000c412002986 */ /* 0x0009e2000c101910 */
[----:B------:R-:W-:Y:S01]  /*174d0*/  ISETP.LT.AND P2, PT, R14, UR4, !P1 ;  /* 0x000000040e007c0c */ /* 0x000fe2000cf41270 */
[----:B------:R-:W-:Y:S01]  /*174e0*/  IMAD.WIDE R20, R25, 0x4, R2 ;  /* 0x0000000419147825 */ /* 0x000fe200078e0202 */
[----:B------:R-:W-:Y:S01]  /*174f0*/  ISETP.LT.AND P1, PT, R13, UR6, !P1 ;  /* 0x000000060d007c0c */ /* 0x000fe2000cf21270 */
[----:B------:R-:W-:-:S02]  /*17500*/  ULDC UR4, c[0x0][0x22c] ;  /* 0x00008b0000047ab9 */ /* 0x000fc40000000800 */
[----:B-1----:R-:W-:Y:S01]  /*17510*/  IMAD.WIDE R4, R25, 0x4, R8 ;  /* 0x0000000419047825 */ /* 0x002fe200078e0208 */
[----:B------:R1:W-:Y:S01]  /*17520*/  @P6 STG.E desc[UR16][R20.64], R157 ;  /* 0x0000009d14006986 */ /* 0x0003e2000c101910 */
[----:B------:R-:W-:Y:S01]  /*17530*/  ISETP.LT.AND P5, PT, R12, UR8, !P0 ;  /* 0x000000080c007c0c */ /* 0x000fe2000c7a1270 */
[----:B------:R-:W-:Y:S01]  /*17540*/  ULDC UR6, c[0x0][0x228] ;  /* 0x00008a0000067ab9 */ /* 0x000fe20000000800 */
[----:B------:R-:W-:Y:S02]  /*17550*/  VIADD R0, R11, 0x25 ;  /* 0x000000250b007836 */ /* 0x000fe40000000000 */
[----:B--2---:R-:W-:Y:S01]  /*17560*/  IMAD.WIDE R6, R25, 0x4, R84 ;  /* 0x0000000419067825 */ /* 0x004fe200078e0254 */
[----:B------:R-:W-:Y:S01]  /*17570*/  ISETP.LT.AND P6, PT, R15, UR10, !P0 ;  /* 0x0000000a0f007c0c */ /* 0x000fe2000c7c1270 */
        /* <DEDUP_REMOVED lines=9> */
[----:B------:R-:W-:Y:S01]  /*17610*/  ULDC UR4, c[0x0][0x228] ;  /* 0x00008a0000047ab9 */ /* 0x000fe20000000800 */
[----:B----4-:R-:W-:Y:S01]  /*17620*/  IMAD.WIDE R18, R23, 0x4, R2 ;  /* 0x0000000417127825 */ /* 0x010fe200078e0202 */
[----:B------:R-:W-:Y:S01]  /*17630*/  ISETP.LT.AND P0, PT, R13, UR4, !P0 ;  /* 0x000000040d007c0c */ /* 0x000fe2000c701270 */
[----:B------:R-:W-:Y:S01]  /*17640*/  ULDC UR10, c[0x0][0x228] ;  /* 0x00008a00000a7ab9 */ /* 0x000fe20000000800 */
[----:B------:R-:W-:Y:S01]  /*17650*/  IADD3 R0, R11, 0x26, RZ ;  /* 0x000000260b007810 */ /* 0x000fe20007ffe0ff */
[----:B-1----:R-:W-:Y:S01]  /*17660*/  IMAD.WIDE R20, R23, 0x4, R8 ;  /* 0x0000000417147825 */ /* 0x002fe200078e0208 */
[----:B------:R1:W-:Y:S01]  /*17670*/  @P5 STG.E desc[UR16][R18.64], R105 ;  /* 0x0000006912005986 */ /* 0x0003e2000c101910 */
[----:B------:R-:W-:Y:S01]  /*17680*/  ISETP.LT.AND P5, PT, R15, UR8, !P4 ;  /* 0x000000080f007c0c */ /* 0x000fe2000e7a1270 */
[----:B------:R-:W-:Y:S01]  /*17690*/  ULDC UR4, c[0x0][0x22c] ;  /* 0x00008b0000047ab9 */ /* 0x000fe20000000800 */
[C---:B--2---:R-:W-:Y:S01]  /*176a0*/  IMAD.WIDE R4, R23.reuse, 0x4, R84 ;  /* 0x0000000417047825 */ /* 0x044fe200078e0254 */
[----:B------:R2:W-:Y:S01]  /*176b0*/  @P6 STG.E desc[UR16][R20.64], R137 ;  /* 0x0000008914006986 */ /* 0x0005e2000c101910 */
[----:B------:R-:W-:Y:S01]  /*176c0*/  ISETP.LT.AND P6, PT, R12, UR6, !P4 ;  /* 0x000000060c007c0c */ /* 0x000fe2000e7c1270 */
[----:B------:R-:W-:Y:S01]  /*176d0*/  ULDC UR6, c[0x0][0x228] ;  /* 0x00008a0000067ab9 */ /* 0x000fe20000000800 */
[----:B------:R-:W-:Y:S01]  /*176e0*/  ISETP.LT.AND P2, PT, R14, UR10, !P4 ;  /* 0x0000000a0e007c0c */ /* 0x000fe2000e741270 */
[C---:B---3--:R-:W-:Y:S01]  /*176f0*/  IMAD.WIDE R6, R23.reuse, 0x4, R86 ;  /* 0x0000000417067825 */ /* 0x048fe200078e0256 */
[----:B------:R3:W-:Y:S01]  /*17700*/  @P1 STG.E desc[UR16][R4.64], R189 ;  /* 0x000000bd04001986 */ /* 0x0007e2000c101910 */
[----:B------:R-:W-:Y:S01]  /*17710*/  ISETP.GE.AND P1, PT, R0, UR4, PT ;  /* 0x0000000400007c0c */ /* 0x000fe2000bf26270 */
[----:B------:R-:W-:Y:S01]  /*17720*/  ULDC UR4, c[0x0][0x228] ;  /* 0x00008a0000047ab9 */ /* 0x000fe20000000800 */
[----:B------:R-:W-:Y:S01]  /*17730*/  VIADD R25, R23, UR28 ;  /* 0x0000001c17197c36 */ /* 0x000fe20008000000 */
[----:B------:R-:W-:Y:S01]  /*17740*/  @P0 STG.E desc[UR16][R6.64], R197 ;  /* 0x000000c506000986 */ /* 0x000fe2000c101910 */
[----:B------:R-:W-:Y:S01]  /*17750*/  ISETP.LT.AND P0, PT, R13, UR4, !P4 ;  /* 0x000000040d007c0c */ /* 0x000fe2000e701270 */
[----:B------:R-:W-:Y:S01]  /*17760*/  VIADD R0, R11, 0x27 ;  /* 0x000000270b007836 */ /* 0x000fe20000000000 */
[----:B------:R-:W-:Y:S01]  /*17770*/  ULDC UR8, c[0x0][0x228] ;  /* 0x00008a0000087ab9 */ /* 0x000fe20000000800 */
[----:B------:R-:W-:Y:S01]  /*17780*/  IMAD.WIDE R16, R25, 0x4, R2 ;  /* 0x0000000419107825 */ /* 0x000fe200078e0202 */
[----:B------:R-:W-:Y:S01]  /*17790*/  ULDC UR10, c[0x0][0x228] ;  /* 0x00008a00000a7ab9 */ /* 0x000fe20000000800 */
[----:B------:R-:W-:-:S02]  /*177a0*/  ULDC UR4, c[0x0][0x22c] ;  /* 0x00008b0000047ab9 */ /* 0x000fc40000000800 */
[C---:B-1----:R-:W-:Y:S01]  /*177b0*/  IMAD.WIDE R18, R25.reuse, 0x4, R8 ;  /* 0x0000000419127825 */ /* 0x042fe200078e0208 */
[----:B------:R-:W-:Y:S03]  /*177c0*/  @P6 STG.E desc[UR16][R16.64], R158 ;  /* 0x0000009e10006986 */ /* 0x000fe6000c101910 */
[----:B--2---:R-:W-:Y:S01]  /*177d0*/  IMAD.WIDE R20, R25, 0x4, R84 ;  /* 0x0000000419147825 */ /* 0x004fe200078e0254 */
[----:B------:R-:W-:Y:S01]  /*177e0*/  @P5 STG.E desc[UR16][R18.64], R70 ;  /* 0x0000004612005986 */ /* 0x000fe2000c101910 */
[----:B------:R-:W-:Y:S01]  /*177f0*/  ISETP.LT.AND P4, PT, R12, UR6, !P3 ;  /* 0x000000060c007c0c */ /* 0x000fe2000df81270 */
[----:B------:R-:W-:Y:S01]  /*17800*/  ULDC UR6, c[0x0][0x228] ;  /* 0x00008a0000067ab9 */ /* 0x000fe20000000800 */
[----:B------:R-:W-:Y:S01]  /*17810*/  ISETP.LT.AND P5, PT, R15, UR8, !P3 ;  /* 0x000000080f007c0c */ /* 0x000fe2000dfa1270 */
[----:B------:R1:W-:Y:S01]  /*17820*/  @P2 STG.E desc[UR16][R20.64], R194 ;  /* 0x000000c214002986 */ /* 0x0003e2000c101910 */
[----:B------:R-:W-:Y:S01]  /*17830*/  ISETP.LT.AND P6, PT, R14, UR10, !P3 ;  /* 0x0000000a0e007c0c */ /* 0x000fe2000dfc1270 */
[----:B---3--:R-:W-:Y:S01]  /*17840*/  IMAD.WIDE R4, R25, 0x4, R86 ;  /* 0x0000000419047825 */ /* 0x008fe200078e0256 */
[----:B------:R-:W-:Y:S01]  /*17850*/  ISETP.GE.AND P2, PT, R0, UR4, PT ;  /* 0x0000000400007c0c */ /* 0x000fe2000bf46270 */
[----:B------:R-:W-:Y:S01]  /*17860*/  ULDC UR4, c[0x0][0x22c] ;  /* 0x00008b0000047ab9 */ /* 0x000fe20000000800 */
[----:B------:R-:W-:Y:S01]  /*17870*/  ULDC UR8, c[0x0][0x228] ;  /* 0x00008a0000087ab9 */ /* 0x000fe20000000800 */
[----:B------:R-:W-:Y:S01]  /*17880*/  VIADD R0, R11, 0x28 ;  /* 0x000000280b007836 */ /* 0x000fe20000000000 */
[----:B------:R2:W-:Y:S01]  /*17890*/  @P0 STG.E desc[UR16][R4.64], R38 ;  /* 0x0000002604000986 */ /* 0x0005e2000c101910 */
[----:B------:R-:W-:Y:S01]  /*178a0*/  ULDC UR10, c[0x0][0x228] ;  /* 0x00008a00000a7ab9 */ /* 0x000fe20000000800 */
[----:B-1----:R-:W-:-:S02]  /*178b0*/  VIADD R21, R25, UR28 ;  /* 0x0000001c19157c36 */ /* 0x002fc40008000000 */
[----:B------:R-:W-:Y:S01]  /*178c0*/  ISETP.GE.AND P0, PT, R0, UR4, PT ;  /* 0x0000000400007c0c */ /* 0x000fe2000bf06270 */
[----:B------:R-:W-:Y:S01]  /*178d0*/  ULDC UR4, c[0x0][0x228] ;  /* 0x00008a0000047ab9 */ /* 0x000fe20000000800 */
        /* <DEDUP_REMOVED lines=46> */
[C---:B----4-:R-:W-:Y:S01]  /*17bc0*/  IMAD.WIDE R18, R23.reuse, 0x4, R86 ;  /* 0x0000000417127825 */ /* 0x050fe200078e0256 */
[----:B------:R2:W-:Y:S01]  /*17bd0*/  @P1 STG.E desc[UR16][R6.64], R139 ;  /* 0x0000008b06001986 */ /* 0x0005e2000c101910 */
[----:B------:R-:W-:Y:S01]  /*17be0*/  ULDC UR4, c[0x0][0x228] ;  /* 0x00008a0000047ab9 */ /* 0x000fe20000000800 */
[----:B------:R-:W-:Y:S02]  /*17bf0*/  ULDC UR10, c[0x0][0x228] ;  /* 0x00008a00000a7ab9 */ /* 0x000fe40000000800 */
[----:B------:R3:W-:Y:S01]  /*17c00*/  @P5 STG.E desc[UR16][R16.64], R191 ;  /* 0x000000bf10005986 */ /* 0x0007e2000c101910 */
[----:B------:R-:W-:-:S03]  /*17c10*/  VIADD R25, R23, UR28 ;  /* 0x0000001c17197c36 */ /* 0x000fc60008000000 */
[----:B------:R4:W-:Y:S01]  /*17c20*/  @P2 STG.E desc[UR16][R18.64], R199 ;  /* 0x000000c712002986 */ /* 0x0009e2000c101910 */
[----:B------:R-:W-:Y:S01]  /*17c30*/  ISETP.LT.AND P2, PT, R15, UR4, !P0 ;  /* 0x000000040f007c0c */ /* 0x000fe2000c741270 */
[----:B------:R-:W-:Y:S02]  /*17c40*/  ULDC UR4, c[0x0][0x228] ;  /* 0x00008a0000047ab9 */ /* 0x000fe40000000800 */
[----:B------:R-:W-:Y:S01]  /*17c50*/  ISETP.LT.AND P1, PT, R14, UR4, !P0 ;  /* 0x000000040e007c0c */ /* 0x000fe2000c721270 */
[----:B------:R-:W-:Y:S01]  /*17c60*/  IMAD.WIDE R20, R25, 0x4, R2 ;  /* 0x0000000419147825 */ /* 0x000fe200078e0202 */
[----:B------:R-:W-:Y:S01]  /*17c70*/  ISETP.LT.AND P0, PT, R13, UR6, !P0 ;  /* 0x000000060d007c0c */ /* 0x000fe2000c701270 */
[----:B------:R-:W-:Y:S01]  /*17c80*/  ULDC UR4, c[0x0][0x22c] ;  /* 0x00008b0000047ab9 */ /* 0x000fe20000000800 */
[----:B------:R-:W-:Y:S01]  /*17c90*/  ISETP.LT.AND P5, PT, R12, UR8, !P3 ;  /* 0x000000080c007c0c */ /* 0x000fe2000dfa1270 */
[----:B-1----:R-:W-:Y:S01]  /*17ca0*/  IMAD.WIDE R4, R25, 0x4, R8 ;  /* 0x0000000419047825 */ /* 0x002fe200078e0208 */
[----:B------:R1:W-:Y:S01]  /*17cb0*/  @P6 STG.E desc[UR16][R20.64], R168 ;  /* 0x000000a814006986 */ /* 0x0003e2000c101910 */
[----:B------:R-:W-:Y:S01]  /*17cc0*/  ISETP.LT.AND P6, PT, R15, UR10, !P3 ;  /* 0x0000000a0f007c0c */ /* 0x000fe2000dfc1270 */
[----:B------:R-:W-:Y:S01]  /*17cd0*/  ULDC UR6, c[0x0][0x228] ;  /* 0x00008a0000067ab9 */ /* 0x000fe20000000800 */
[----:B------:R-:W-:-:S02]  /*17ce0*/  VIADD R0, R11, 0x2b ;  /* 0x0000002b0b007836 */ /* 0x000fc40000000000 */
[C---:B--2---:R-:W-:Y:S01]  /*17cf0*/  IMAD.WIDE R6, R25.reuse, 0x4, R84 ;  /* 0x0000000419067825 */ /* 0x044fe200078e0254 */
[----:B------:R2:W-:Y:S01]  /*17d00*/  @P2 STG.E desc[UR16][R4.64], R72 ;  /* 0x0000004804002986 */ /* 0x0005e2000c101910 */
[----:B------:R-:W-:Y:S02]  /*17d10*/  ULDC UR8, c[0x0][0x228] ;  /* 0x00008a0000087ab9 */ /* 0x000fe40000000800 */
        /* <DEDUP_REMOVED lines=9> */
[----:B------:R-:W-:-:S02]  /*17db0*/  ULDC UR4, c[0x0][0x228] ;  /* 0x00008a0000047ab9 */ /* 0x000fc40000000800 */
[----:B------:R-:W-:Y:S01]  /*17dc0*/  ISETP.LT.AND P3, PT, R13, UR4, !P3 ;  /* 0x000000040d007c0c */ /* 0x000fe2000df61270 */
[----:B-1----:R-:W-:Y:S01]  /*17dd0*/  IMAD.WIDE R20, R23, 0x4, R8 ;  /* 0x0000000417147825 */ /* 0x002fe200078e0208 */
[----:B------:R1:W-:Y:S01]  /*17de0*/  @P5 STG.E desc[UR16][R18.64], R140 ;  /* 0x0000008c12005986 */ /* 0x0003e2000c101910 */
[----:B------:R-:W-:Y:S01]  /*17df0*/  ISETP.LT.AND P5, PT, R15, UR8, !P4 ;  /* 0x000000080f007c0c */ /* 0x000fe2000e7a1270 */
[----:B------:R-:W-:Y:S01]  /*17e00*/  ULDC UR4, c[0x0][0x22c] ;  /* 0x00008b0000047ab9 */ /* 0x000fe20000000800 */
[----:B--2---:R-:W-:Y:S01]  /*17e10*/  IMAD.WIDE R4, R23, 0x4, R84 ;  /* 0x0000000417047825 */ /* 0x004fe200078e0254 */
[----:B------:R2:W-:Y:S01]  /*17e20*/  @P6 STG.E desc[UR16][R20.64], R108 ;  /* 0x0000006c14006986 */ /* 0x0005e2000c101910 */
[----:B------:R-:W-:Y:S01]  /*17e30*/  ISETP.LT.AND P6, PT, R12, UR6, !P4 ;  /* 0x000000060c007c0c */ /* 0x000fe2000e7c1270 */
[----:B------:R-:W-:Y:S01]  /*17e40*/  ULDC UR6, c[0x0][0x228] ;  /* 0x00008a0000067ab9 */ /* 0x000fe20000000800 */
[----:B------:R-:W-:Y:S01]  /*17e50*/  IADD3 R0, R11, 0x2c, RZ ;  /* 0x0000002c0b007810 */ /* 0x000fe20007ffe0ff */
[C---:B---3--:R-:W-:Y:S01]  /*17e60*/  IMAD.WIDE R6, R23.reuse, 0x4, R86 ;  /* 0x0000000417067825 */ /* 0x048fe200078e0256 */
[----:B------:R-:W-:Y:S01]  /*17e70*/  ISETP.LT.AND P1, PT, R14, UR10, !P4 ;  /* 0x0000000a0e007c0c */ /* 0x000fe2000e721270 */
[----:B------:R3:W-:Y:S02]  /*17e80*/  @P0 STG.E desc[UR16][R4.64], R200 ;  /* 0x000000c804000986 */ /* 0x0007e4000c101910 */
[----:B------:R-:W-:Y:S01]  /*17e90*/  VIADD R25, R23, UR28 ;  /* 0x0000001c17197c36 */ /* 0x000fe20008000000 */
[----:B------:R-:W-:Y:S01]  /*17ea0*/  ISETP.GE.AND P0, PT, R0, UR4, PT ;  /* 0x0000000400007c0c */ /* 0x000fe2000bf06270 */
[----:B------:R-:W-:Y:S01]  /*17eb0*/  ULDC UR4, c[0x0][0x228] ;  /* 0x00008a0000047ab9 */ /* 0x000fe20000000800 */
[----:B------:R4:W-:Y:S01]  /*17ec0*/  @P3 STG.E desc[UR16][R6.64], R204 ;  /* 0x000000cc06003986 */ /* 0x0009e2000c101910 */
[----:B------:R-:W-:Y:S01]  /*17ed0*/  IMAD.WIDE R16, R25, 0x4, R2 ;  /* 0x0000000419107825 */ /* 0x000fe200078e0202 */
[----:B------:R-:W-:Y:S01]  /*17ee0*/  ISETP.LT.AND P3, PT, R13, UR4, !P4 ;  /* 0x000000040d007c0c */ /* 0x000fe2000e761270 */
[----:B------:R-:W-:Y:S01]  /*17ef0*/  ULDC UR8, c[0x0][0x228] ;  /* 0x00008a0000087ab9 */ /* 0x000fe20000000800 */
[----:B------:R-:W-:Y:S01]  /*17f00*/  ULDC UR10, c[0x0][0x228] ;  /* 0x00008a00000a7ab9 */ /* 0x000fe20000000800 */
[C---:B-1----:R-:W-:Y:S01]  /*17f10*/  IMAD.WIDE R18, R25.reuse, 0x4, R8 ;  /* 0x0000000419127825 */ /* 0x042fe200078e0208 */
[----:B------:R1:W-:Y:S03]  /*17f20*/  @P6 STG.E desc[UR16][R16.64], R169 ;  /* 0x000000a910006986 */ /* 0x0003e6000c101910 */
[----:B--2---:R-:W-:Y:S01]  /*17f30*/  IMAD.WIDE R20, R25, 0x4, R84 ;  /* 0x0000000419147825 */ /* 0x004fe200078e0254 */
[----:B------:R-:W-:-:S03]  /*17f40*/  ISETP.LT.AND P6, PT, R12, UR6, !P2 ;  /* 0x000000060c007c0c */ /* 0x000fc6000d7c1270 */
[----:B------:R-:W-:Y:S01]  /*17f50*/  VIADD R0, R11, 0x2d ;  /* 0x0000002d0b007836 */ /* 0x000fe20000000000 */
[----:B------:R2:W-:Y:S01]  /*17f60*/  @P5 STG.E desc[UR16][R18.64], R73 ;  /* 0x0000004912005986 */ /* 0x0005e2000c101910 */
[----:B------:R-:W-:Y:S01]  /*17f70*/  ULDC UR4, c[0x0][0x22c] ;  /* 0x00008b0000047ab9 */ /* 0x000fe20000000800 */
[----:B------:R-:W-:Y:S01]  /*17f80*/  ISETP.LT.AND P4, PT, R15, UR8, !P2 ;  /* 0x000000080f007c0c */ /* 0x000fe2000d781270 */
[C---:B---3--:R-:W-:Y:S01]  /*17f90*/  IMAD.WIDE R4, R25.reuse, 0x4, R86 ;  /* 0x0000000419047825 */ /* 0x048fe200078e0256 */
[----:B------:R-:W-:Y:S01]  /*17fa0*/  @P1 STG.E desc[UR16][R20.64], R217 ;  /* 0x000000d914001986 */ /* 0x000fe2000c101910 */
[----:B------:R-:W-:Y:S01]  /*17fb0*/  ISETP.LT.AND P5, PT, R14, UR10, !P2 ;  /* 0x0000000a0e007c0c */ /* 0x000fe2000d7a1270 */
[----:B------:R-:W-:Y:S01]  /*17fc0*/  ULDC UR6, c[0x0][0x228] ;  /* 0x00008a0000067ab9 */ /* 0x000fe20000000800 */
[----:B------:R-:W-:Y:S01]  /*17fd0*/  ISETP.GE.AND P1, PT, R0, UR4, PT ;  /* 0x0000000400007c0c */ /* 0x000fe2000bf26270 */
[----:B------:R-:W-:Y:S01]  /*17fe0*/  VIADD R25, R25, UR28 ;  /* 0x0000001c19197c36 */ /* 0x000fe20008000000 */
[----:B------:R-:W-:Y:S01]  /*17ff0*/  ULDC UR4, c[0x0][0x22c] ;  /* 0x00008b0000047ab9 */ /* 0x000fe20000000800 */
[----:B------:R-:W-:Y:S01]  /*18000*/  VIADD R0, R11, 0x2e ;  /* 0x0000002e0b007836 */ /* 0x000fe20000000000 */
[----:B------:R3:W-:Y:S01]  /*18010*/  @P3 STG.E desc[UR16][R4.64], R41 ;  /* 0x0000002904003986 */ /* 0x0007e2000c101910 */
[C---:B----4-:R-:W-:Y:S01]  /*18020*/  IMAD.WIDE R6, R25.reuse, 0x4, R2 ;  /* 0x0000000419067825 */ /* 0x050fe200078e0202 */
[----:B------:R-:W-:Y:S01]  /*18030*/  ULDC UR8, c[0x0][0x228] ;  /* 0x00008a0000087ab9 */ /* 0x000fe20000000800 */
[----:B------:R-:W-:Y:S01]  /*18040*/  ULDC UR10, c[0x0][0x228] ;  /* 0x00008a00000a7ab9 */ /* 0x000fe20000000800 */
[----:B------:R-:W-:Y:S01]  /*18050*/  ISETP.GE.AND P3, PT, R0, UR4, PT ;  /* 0x0000000400007c0c */ /* 0x000fe2000bf66270 */
[----:B-1----:R-:W-:Y:S01]  /*18060*/  IMAD.WIDE R16, R25, 0x4, R8 ;  /* 0x0000000419107825 */ /* 0x002fe200078e0208 */
[----:B------:R-:W-:Y:S01]  /*18070*/  ULDC UR4, c[0x0][0x228] ;  /* 0x00008a0000047ab9 */ /* 0x000fe20000000800 */
[----:B------:R1:W-:Y:S01]  /*18080*/  @P6 STG.E desc[UR16][R6.64], R141 ;  /* 0x0000008d06006986 */ /* 0x0003e2000c101910 */
[----:B------:R-:W-:Y:S01]  /*18090*/  ISETP.LT.AND P2, PT, R13, UR4, !P2 ;  /* 0x000000040d007c0c */ /* 0x000fe2000d741270 */
[C---:B--2---:R-:W-:Y:S01]  /*180a0*/  IMAD.WIDE R18, R25.reuse, 0x4, R84 ;  /* 0x0000000419127825 */ /* 0x044fe200078e0254 */
[----:B------:R-:W-:Y:S01]  /*180b0*/  ULDC UR4, c[0x0][0x228] ;  /* 0x00008a0000047ab9 */ /* 0x000fe20000000800 */
[----:B------:R2:W-:Y:S01]  /*180c0*/  @P4 STG.E desc[UR16][R16.64], R109 ;  /* 0x0000006d10004986 */ /* 0x0005e2000c101910 */
[----:B------:R-:W-:Y:S01]  /*180d0*/  ISETP.LT.AND P4, PT, R12, UR4, !P0 ;  /* 0x000000040c007c0c */ /* 0x000fe2000c781270 */
[----:B---3--:R-:W-:Y:S01]  /*180e0*/  IMAD.WIDE R4, R25, 0x4, R86 ;  /* 0x0000000419047825 */ /* 0x008fe200078e0256 */
[----:B------:R-:W-:Y:S01]  /*180f0*/  ISETP.LT.AND P6, PT, R15, UR6, !P0 ;  /* 0x000000060f007c0c */ /* 0x000fe2000c7c1270 */
[----:B------:R3:W-:Y:S01]  /*18100*/  @P5 STG.E desc[UR16][R18.64], R201 ;  /* 0x000000c912005986 */ /* 0x0007e2000c101910 */
[----:B------:R-:W-:Y:S01]  /*18110*/  ISETP.LT.AND P5, PT, R14, UR8, !P0 ;  /* 0x000000080e007c0c */ /* 0x000fe2000c7a1270 */
[----:B------:R-:W-:Y:S01]  /*18120*/  VIADD R25, R25, UR28 ;  /* 0x0000001c19197c36 */ /* 0x000fe20008000000 */
[----:B------:R-:W-:Y:S01]  /*18130*/  ISETP.LT.AND P0, PT, R13, UR10, !P0 ;  /* 0x0000000a0d007c0c */ /* 0x000fe2000c701270 */
[----:B------:R-:W-:Y:S01]  /*18140*/  VIADD R0, R11, 0x2f ;  /* 0x0000002f0b007836 */ /* 0x000fe20000000000 */
[----:B------:R-:W-:Y:S01]  /*18150*/  ULDC UR4, c[0x0][0x22c] ;  /* 0x00008b0000047ab9 */ /* 0x000fe20000000800 */
[C---:B-1----:R-:W-:Y:S01]  /*18160*/  IMAD.WIDE R6, R25.reuse, 0x4, R2 ;  /* 0x0000000419067825 */ /* 0x042fe200078e0202 */
[----:B------:R1:W-:Y:S01]  /*18170*/  @P2 STG.E desc[UR16][R4.64], R205 ;  /* 0x000000cd04002986 */ /* 0x0003e2000c101910 */
[----:B------:R-:W-:Y:S01]  /*18180*/  ULDC UR6, c[0x0][0x228] ;  /* 0x00008a0000067ab9 */ /* 0x000fe20000000800 */
[----:B------:R-:W-:Y:S01]  /*18190*/  ULDC UR8, c[0x0][0x228] ;  /* 0x00008a0000087ab9 */ /* 0x000fe20000000800 */
[----:B--2---:R-:W-:Y:S01]  /*181a0*/  IMAD.WIDE R16, R25, 0x4, R8 ;  /* 0x0000000419107825 */ /* 0x004fe200078e0208 */
[----:B------:R-:W-:-:S03]  /*181b0*/  ISETP.GE.AND P2, PT, R0, UR4, PT ;  /* 0x0000000400007c0c */ /* 0x000fc6000bf46270 */
[C---:B---3--:R-:W-:Y:S01]  /*181c0*/  IMAD.WIDE R18, R25.reuse, 0x4, R84 ;  /* 0x0000000419127825 */ /* 0x048fe200078e0254 */
[----:B------:R2:W-:Y:S01]  /*181d0*/  @P4 STG.E desc[UR16][R6.64], R170 ;  /* 0x000000aa06004986 */ /* 0x0005e2000c101910 */
[----:B------:R-:W-:Y:S01]  /*181e0*/  ULDC UR4, c[0x0][0x228] ;  /* 0x00008a0000047ab9 */ /* 0x000fe20000000800 */
[----:B------:R-:W-:Y:S01]  /*181f0*/  ULDC UR10, c[0x0][0x228] ;  /* 0x00008a00000a7ab9 */ /* 0x000fe20000000800 */
[----:B------:R-:W-:Y:S01]  /*18200*/  IMAD.WIDE R20, R25, 0x4, R86 ;  /* 0x0000000419147825 */ /* 0x000fe200078e0256 */
[----:B------:R3:W-:Y:S04]  /*18210*/  @P6 STG.E desc[UR16][R16.64], R74 ;  /* 0x0000004a10006986 */ /* 0x0007e8000c101910 */
[----:B------:R4:W-:Y:S01]  /*18220*/  @P5 STG.E desc[UR16][R18.64], R218 ;  /* 0x000000da12005986 */ /* 0x0009e2000c101910 */
[----:B------:R-:W-:Y:S01]  /*18230*/  ISETP.LT.AND P5, PT, R12, UR4, !P1 ;  /* 0x000000040c007c0c */ /* 0x000fe2000cfa1270 */
[----:B------:R-:W-:-:S02]  /*18240*/  ULDC UR4, c[0x0][0x228] ;  /* 0x00008a0000047ab9 */ /* 0x000fc40000000800 */
[----:B------:R4:W-:Y:S01]  /*18250*/  @P0 STG.E desc[UR16][R20.64], R42 ;  /* 0x0000002a14000986 */ /* 0x0009e2000c101910 */
[----:B------:R-:W-:Y:S01]  /*18260*/  ISETP.LT.AND P0, PT, R15, UR4, !P1 ;  /* 0x000000040f007c0c */ /* 0x000fe2000cf01270 */
[----:B------:R-:W-:Y:S01]  /*18270*/  VIADD R25, R25, UR28 ;  /* 0x0000001c19197c36 */ /* 0x000fe20008000000 */
[----:B------:R-:W-:Y:S01]  /*18280*/  ISETP.LT.AND P4, PT, R14, UR6, !P1 ;  /* 0x000000060e007c0c */ /* 0x000fe2000cf81270 */
[----:B------:R-:W-:Y:S01]  /*18290*/  ULDC UR4, c[0x0][0x22c] ;  /* 0x00008b0000047ab9 */ /* 0x000fe20000000800 */
[----:B------:R-:W-:Y:S01]  /*182a0*/  ISETP.LT.AND P1, PT, R13, UR8, !P1 ;  /* 0x000000080d007c0c */ /* 0x000fe2000cf21270 */
[----:B-1----:R-:W-:Y:S01]  /*182b0*/  IMAD.WIDE R4, R25, 0x4, R2 ;  /* 0x0000000419047825 */ /* 0x002fe200078e0202 */
[----:B------:R-:W-:Y:S01]  /*182c0*/  ISETP.LT.AND P6, PT, R12, UR10, !P3 ;  /* 0x0000000a0c007c0c */ /* 0x000fe2000dfc1270 */
[----:B------:R-:W-:Y:S01]  /*182d0*/  ULDC UR6, c[0x0][0x228] ;  /* 0x00008a0000067ab9 */ /* 0x000fe20000000800 */
[----:B------:R-:W-:Y:S01]  /*182e0*/  IADD3 R0, R11, 0x30, RZ ;  /* 0x000000300b007810 */ /* 0x000fe20007ffe0ff */
[C---:B--2---:R-:W-:Y:S01]  /*182f0*/  IMAD.WIDE R6, R25.reuse, 0x4, R8 ;  /* 0x0000000419067825 */ /* 0x044fe200078e0208 */
[----:B------:R1:W-:Y:S01]  /*18300*/  @P5 STG.E desc[UR16][R4.64], R142 ;  /* 0x0000008e04005986 */ /* 0x0003e2000c101910 */
[----:B------:R-:W-:Y:S01]  /*18310*/  ULDC UR8, c[0x0][0x228] ;  /* 0x00008a0000087ab9 */ /* 0x000fe20000000800 */
[----:B------:R-:W-:Y:S01]  /*18320*/  ISETP.GE.AND P5, PT, R0, UR4, PT ;  /* 0x0000000400007c0c */ /* 0x000fe2000bfa6270 */
[C---:B------:R-:W-:Y:S01]  /*18330*/  VIADD R23, R25.reuse, UR28 ;  /* 0x0000001c19177c36 */ /* 0x040fe20008000000 */
[----:B------:R-:W-:Y:S01]  /*18340*/  ULDC UR4, c[0x0][0x228] ;  /* 0x00008a0000047ab9 */ /* 0x000fe20000000800 */
[C---:B---3--:R-:W-:Y:S01]  /*18350*/  IMAD.WIDE R16, R25.reuse, 0x4, R84 ;  /* 0x0000000419107825 */ /* 0x048fe200078e0254 */
[----:B------:R2:W-:Y:S03]  /*18360*/  @P0 STG.E desc[UR16][R6.64], R110 ;  /* 0x0000006e06000986 */ /* 0x0005e6000c101910 */
[----:B----4-:R-:W-:Y:S01]  /*18370*/  IMAD.WIDE R18, R25, 0x4, R86 ;  /* 0x0000000419127825 */ /* 0x010fe200078e0256 */
[----:B------:R-:W-:Y:S01]  /*18380*/  ISETP.LT.AND P0, PT, R15, UR4, !P3 ;  /* 0x000000040f007c0c */ /* 0x000fe2000df01270 */
[----:B------:R3:W-:Y:S01]  /*18390*/  @P4 STG.E desc[UR16][R16.64], R202 ;  /* 0x000000ca10004986 */ /* 0x0007e2000c101910 */
[----:B------:R-:W-:Y:S01]  /*183a0*/  ULDC UR4, c[0x0][0x228] ;  /* 0x00008a0000047ab9 */ /* 0x000fe20000000800 */
[C---:B------:R-:W-:Y:S01]  /*183b0*/  IMAD.WIDE R20, R23.reuse, 0x4, R2 ;  /* 0x0000000417147825 */ /* 0x040fe200078e0202 */
[----:B------:R-:W-:Y:S01]  /*183c0*/  ULDC UR10, c[0x0][0x228] ;  /* 0x00008a00000a7ab9 */ /* 0x000fe20000000800 */
[----:B------:R4:W-:Y:S01]  /*183d0*/  @P1 STG.E desc[UR16][R18.64], R206 ;  /* 0x000000ce12001986 */ /* 0x0009e2000c101910 */
[----:B------:R-:W-:Y:S01]  /*183e0*/  ISETP.LT.AND P1, PT, R14, UR4, !P3 ;  /* 0x000000040e007c0c */ /* 0x000fe2000df21270 */
[----:B-1----:R-:W-:Y:S01]  /*183f0*/  IMAD.WIDE R4, R23, 0x4, R8 ;  /* 0x0000000417047825 */ /* 0x002fe200078e0208 */
[----:B------:R-:W-:Y:S01]  /*18400*/  ISETP.LT.AND P3, PT, R13, UR6, !P3 ;  /* 0x000000060d007c0c */ /* 0x000fe2000df61270 */
[----:B------:R1:W-:Y:S01]  /*18410*/  @P6 STG.E desc[UR16][R20.64], R171 ;  /* 0x000000ab14006986 */ /* 0x0003e2000c101910 */
[----:B------:R-:W-:Y:S01]  /*18420*/  ISETP.LT.AND P6, PT, R12, UR8, !P2 ;  /* 0x000000080c007c0c */ /* 0x000fe2000d7c1270 */
[----:B------:R-:W-:Y:S01]  /*18430*/  VIADD R0, R11, 0x31 ;  /* 0x000000310b007836 */ /* 0x000fe20000000000 */
[----:B------:R-:W-:Y:S01]  /*18440*/  ISETP.LT.AND P4, PT, R15, UR10, !P2 ;  /* 0x0000000a0f007c0c */ /* 0x000fe2000d781270 */
[C---:B------:R-:W-:Y:S01]  /*18450*/  VIADD R25, R23.reuse, UR28 ;  /* 0x0000001c17197c36 */ /* 0x040fe20008000000 */
[----:B------:R-:W-:Y:S01]  /*18460*/  ULDC UR4, c[0x0][0x22c] ;  /* 0x00008b0000047ab9 */ /* 0x000fe20000000800 */
[C---:B--2---:R-:W-:Y:S01]  /*18470*/  IMAD.WIDE R6, R23.reuse, 0x4, R84 ;  /* 0x0000000417067825 */ /* 0x044fe200078e0254 */
[----:B------:R2:W-:Y:S01]  /*18480*/  @P0 STG.E desc[UR16][R4.64], R75 ;  /* 0x0000004b04000986 */ /* 0x0005e2000c101910 */
[----:B------:R-:W-:Y:S01]  /*18490*/  ISETP.GE.AND P0, PT, R0, UR4, PT ;  /* 0x0000000400007c0c */ /* 0x000fe2000bf06270 */
[----:B------:R-:W-:Y:S01]  /*184a0*/  ULDC UR4, c[0x0][0x228] ;  /* 0x00008a0000047ab9 */ /* 0x000fe20000000800 */
[----:B---3--:R-:W-:Y:S01]  /*184b0*/  IMAD.WIDE R16, R23, 0x4, R86 ;  /* 0x0000000417107825 */ /* 0x008fe200078e0256 */
[----:B------:R3:W-:Y:S01]  /*184c0*/  @P1 STG.E desc[UR16][R6.64], R219 ;  /* 0x000000db06001986 */ /* 0x0007e2000c101910 */
[----:B------:R-:W-:Y:S01]  /*184d0*/  ULDC UR6, c[0x0][0x228] ;  /* 0x00008a0000067ab9 */ /* 0x000fe20000000800 */
[----:B------:R-:W-:Y:S01]  /*184e0*/  ULDC UR8, c[0x0][0x228] ;  /* 0x00008a0000087ab9 */ /* 0x000fe20000000800 */
[----:B----4-:R-:W-:Y:S01]  /*184f0*/  IMAD.WIDE R18, R25, 0x4, R2 ;  /* 0x0000000419127825 */ /* 0x010fe200078e0202 */
[----:B------:R-:W-:Y:S01]  /*18500*/  ISETP.LT.AND P1, PT, R14, UR4, !P2 ;  /* 0x000000040e007c0c */ /* 0x000fe2000d721270 */
[----:B------:R-:W-:-:S02]  /*18510*/  ULDC UR10, c[0x0][0x228] ;  /* 0x00008a00000a7ab9 */ /* 0x000fc40000000800 */
[----:B-1----:R-:W-:Y:S01]  /*18520*/  IMAD.WIDE R20, R25, 0x4, R8 ;  /* 0x0000000419147825 */ /* 0x002fe200078e0208 */
[----:B------:R1:W-:Y:S01]  /*18530*/  @P3 STG.E desc[UR16][R16.64], R43 ;  /* 0x0000002b10003986 */ /* 0x0003e2000c101910 */
[----:B------:R-:W-:Y:S01]  /*18540*/  ULDC UR4, c[0x0][0x228] ;  /* 0x00008a0000047ab9 */ /* 0x000fe20000000800 */
[----:B------:R-:W-:Y:S02]  /*18550*/  ISETP.LT.AND P2, PT, R13, UR6, !P2 ;  /* 0x000000060d007c0c */ /* 0x000fe4000d741270 */
[C---:B------:R-:W-:Y:S01]  /*18560*/  IADD3 R27, R25.reuse, UR28, RZ ;  /* 0x0000001c191b7c10 */ /* 0x040fe2000fffe0ff */
[----:B------:R4:W-:Y:S01]  /*18570*/  @P6 STG.E desc[UR16][R18.64], R143 ;  /* 0x0000008f12006986 */ /* 0x0009e2000c101910 */
[----:B------:R-:W-:Y:S01]  /*18580*/  ISETP.LT.AND P6, PT, R12, UR4, !P5 ;  /* 0x000000040c007c0c */ /* 0x000fe2000efc1270 */
[----:B--2---:R-:W-:Y:S01]  /*18590*/  IMAD.WIDE R4, R25, 0x4, R84 ;  /* 0x0000000419047825 */ /* 0x004fe200078e0254 */
[----:B------:R-:W-:Y:S01]  /*185a0*/  ISETP.LT.AND P3, PT, R14, UR10, !P5 ;  /* 0x0000000a0e007c0c */ /* 0x000fe2000ef61270 */
[----:B------:R2:W-:Y:S01]  /*185b0*/  @P4 STG.E desc[UR16][R20.64], R111 ;  /* 0x0000006f14004986 */ /* 0x0005e2000c101910 */
[----:B------:R-:W-:Y:S01]  /*185c0*/  ISETP.LT.AND P4, PT, R15, UR8, !P5 ;  /* 0x000000080f007c0c */ /* 0x000fe2000ef81270 */
[----:B---3--:R-:W-:Y:S01]  /*185d0*/  IMAD.WIDE R6, R25, 0x4, R86 ;  /* 0x0000000419067825 */ /* 0x008fe200078e0256 */
[----:B------:R-:W-:Y:S01]  /*185e0*/  ISETP.LT.AND P5, PT, R13, UR12, !P5 ;  /* 0x0000000c0d007c0c */ /* 0x000fe2000efa1270 */
[----:B------:R-:W-:Y:S01]  /*185f0*/  ULDC UR4, c[0x0][0x22c] ;  /* 0x00008b0000047ab9 */ /* 0x000fe20000000800 */
[----:B------:R-:W-:Y:S01]  /*18600*/  ULDC UR6, c[0x0][0x228] ;  /* 0x00008a0000067ab9 */ /* 0x000fe20000000800 */
[----:B------:R-:W-:-:S02]  /*18610*/  VIADD R0, R11, 0x32 ;  /* 0x000000320b007836 */ /* 0x000fc40000000000 */
[C---:B-1----:R-:W-:Y:S01]  /*18620*/  IMAD.WIDE R16, R27.reuse, 0x4, R2 ;  /* 0x000000041b107825 */ /* 0x042fe200078e0202 */
[----:B------:R-:W-:Y:S01]  /*18630*/  @P1 STG.E desc[UR16][R4.64], R203 ;  /* 0x000000cb04001986 */ /* 0x000fe2000c101910 */
[----:B------:R-:W-:Y:S01]  /*18640*/  ULDC UR8, c[0x0][0x228] ;  /* 0x00008a0000087ab9 */ /* 0x000fe20000000800 */
[----:B------:R-:W-:Y:S01]  /*18650*/  ULDC UR10, c[0x0][0x228] ;  /* 0x00008a00000a7ab9 */ /* 0x000fe20000000800 */
[C---:B----4-:R-:W-:Y:S01]  /*18660*/  IMAD.WIDE R18, R27.reuse, 0x4, R8 ;  /* 0x000000041b127825 */ /* 0x050fe200078e0208 */
[----:B------:R-:W-:Y:S03]  /*18670*/  @P2 STG.E desc[UR16][R6.64], R207 ;  /* 0x000000cf06002986 */ /* 0x000fe6000c101910 */
[C---:B--2---:R-:W-:Y:S01]  /*18680*/  IMAD.WIDE R20, R27.reuse, 0x4, R84 ;  /* 0x000000041b147825 */ /* 0x044fe200078e0254 */
[----:B------:R-:W-:Y:S01]  /*18690*/  ISETP.GE.AND P1, PT, R0, UR4, PT ;  /* 0x0000000400007c0c */ /* 0x000fe2000bf26270 */
[----:B------:R-:W-:Y:S01]  /*186a0*/  @P6 STG.E desc[UR16][R16.64], R76 ;  /* 0x0000004c10006986 */ /* 0x000fe2000c101910 */
[----:B------:R-:W-:Y:S01]  /*186b0*/  ULDC UR4, c[0x0][0x228] ;  /* 0x00008a0000047ab9 */ /* 0x000fe20000000800 */
[----:B------:R-:W-:Y:S01]  /*186c0*/  IMAD.WIDE R22, R27, 0x4, R86 ;  /* 0x000000041b167825 */ /* 0x000fe200078e0256 */
[----:B------:R-:W-:Y:S01]  /*186d0*/  ULDC UR12, c[0x0][0x228] ;  /* 0x00008a00000c7ab9 */ /* 0x000fe20000000800 */
[----:B------:R1:W-:Y:S01]  /*186e0*/  @P4 STG.E desc[UR16][R18.64], R172 ;  /* 0x000000ac12004986 */ /* 0x0003e2000c101910 */
[----:B------:R-:W-:Y:S01]  /*186f0*/  ISETP.LT.AND P4, PT, R14, UR8, !P0 ;  /* 0x000000080e007c0c */ /* 0x000fe2000c781270 */
[----:B------:R-:W-:Y:S01]  /*18700*/  VIADD R0, R11, 0x33 ;  /* 0x000000330b007836 */ /* 0x000fe20000000000 */
[C---:B------:R-:W-:Y:S01]  /*18710*/  ISETP.LT.AND P6, PT, R12.reuse, UR12, !P1 ;  /* 0x0000000c0c007c0c */ /* 0x040fe2000cfc1270 */
[----:B------:R-:W-:Y:S01]  /*18720*/  @P3 STG.E desc[UR16][R20.64], R224 ;  /* 0x000000e014003986 */ /* 0x000fe2000c101910 */
[----:B------:R-:W-:Y:S01]  /*18730*/  ISETP.LT.AND P3, PT, R12, UR4, !P0 ;  /* 0x000000040c007c0c */ /* 0x000fe2000c761270 */
[----:B------:R-:W-:Y:S01]  /*18740*/  ULDC UR4, c[0x0][0x22c] ;  /* 0x00008b0000047ab9 */ /* 0x000fe20000000800 */
[----:B------:R-:W-:Y:S01]  /*18750*/  ULDC UR8, c[0x0][0x228] ;  /* 0x00008a0000087ab9 */ /* 0x000fe20000000800 */
[----:B------:R2:W-:Y:S01]  /*18760*/  @P5 STG.E desc[UR16][R22.64], R44 ;  /* 0x0000002c16005986 */ /* 0x0005e2000c101910 */
[----:B------:R-:W-:Y:S01]  /*18770*/  ISETP.LT.AND P5, PT, R15, UR6, !P0 ;  /* 0x000000060f007c0c */ /* 0x000fe2000c7a1270 */
[----:B------:R-:W-:Y:S01]  /*18780*/  ULDC UR6, c[0x0][0x228] ;  /* 0x00008a0000067ab9 */ /* 0x000fe20000000800 */
[----:B------:R-:W-:Y:S01]  /*18790*/  ISETP.LT.AND P0, PT, R13, UR10, !P0 ;  /* 0x0000000a0d007c0c */ /* 0x000fe2000c701270 */
[----:B-1----:R-:W-:Y:S01]  /*187a0*/  VIADD R19, R27, UR28 ;  /* 0x0000001c1b137c36 */ /* 0x002fe20008000000 */
[----:B------:R-:W-:Y:S01]  /*187b0*/  ISETP.GE.AND P2, PT, R0, UR4, PT ;  /* 0x0000000400007c0c */ /* 0x000fe2000bf46270 */
[----:B------:R-:W-:Y:S01]  /*187c0*/  ULDC UR4, c[0x0][0x228] ;  /* 0x00008a0000047ab9 */ /* 0x000fe20000000800 */
[----:B------:R-:W-:Y:S01]  /*187d0*/  ULDC UR10, c[0x0][0x228] ;  /* 0x00008a00000a7ab9 */ /* 0x000fe20000000800 */
[----:B------:R-:W-:-:S04]  /*187e0*/  IMAD.WIDE R4, R19, 0x4, R2 ;  /* 0x0000000413047825 */ /* 0x000fc800078e0202 */
[C---:B------:R-:W-:Y:S01]  /*187f0*/  IMAD.WIDE R6, R19.reuse, 0x4, R8 ;  /* 0x0000000413067825 */ /* 0x040fe200078e0208 */
[----:B------:R1:W-:Y:S03]  /*18800*/  @P3 STG.E desc[UR16][R4.64], R144 ;  /* 0x0000009004003986 */ /* 0x0003e6000c101910 */
[C---:B------:R-:W-:Y:S01]  /*18810*/  IMAD.WIDE R16, R19.reuse, 0x4, R84 ;  /* 0x0000000413107825 */ /* 0x040fe200078e0254 */
[----:B------:R3:W-:Y:S03]  /*18820*/  @P5 STG.E desc[UR16][R6.64], R112 ;  /* 0x0000007006005986 */ /* 0x0007e6000c101910 */
[C---:B--2---:R-:W-:Y:S02]  /*18830*/  VIADD R23, R19.reuse, UR28 ;  /* 0x0000001c13177c36 */ /* 0x044fe40008000000 */
[----:B------:R-:W-:Y:S01]  /*18840*/  IMAD.WIDE R18, R19, 0x4, R86 ;  /* 0x0000000413127825 */ /* 0x000fe200078e0256 */
[----:B------:R2:W-:Y:S01]  /*18850*/  @P4 STG.E desc[UR16][R16.64], R220 ;  /* 0x000000dc10004986 */ /* 0x0005e2000c101910 */
[----:B------:R-:W-:Y:S01]  /*18860*/  ISETP.LT.AND P4, PT, R15, UR4, !P1 ;  /* 0x000000040f007c0c */ /* 0x000fe2000cf81270 */
[----:B------:R-:W-:Y:S01]  /*18870*/  ULDC UR4, c[0x0][0x22c] ;  /* 0x00008b0000047ab9 */ /* 0x000fe20000000800 */
[----:B------:R-:W-:Y:S01]  /*18880*/  IMAD.WIDE R20, R23, 0x4, R2 ;  /* 0x0000000417147825 */ /* 0x000fe200078e0202 */
[----:B------:R4:W-:Y:S01]  /*18890*/  @P0 STG.E desc[UR16][R18.64], R208 ;  /* 0x000000d012000986 */ /* 0x0009e2000c101910 */
[----:B------:R-:W-:Y:S01]  /*188a0*/  ISETP.LT.AND P3, PT, R14, UR6, !P1 ;  /* 0x000000060e007c0c */ /* 0x000fe2000cf61270 */
[----:B------:R-:W-:Y:S01]  /*188b0*/  ULDC UR6, c[0x0][0x228] ;  /* 0x00008a0000067ab9 */ /* 0x000fe20000000800 */
[----:B------:R-:W-:Y:S01]  /*188c0*/  ISETP.LT.AND P0, PT, R13, UR8, !P1 ;  /* 0x000000080d007c0c */ /* 0x000fe2000cf01270 */
[----:B------:R4:W-:Y:S01]  /*188d0*/  @P6 STG.E desc[UR16][R20.64], R77 ;  /* 0x0000004d14006986 */ /* 0x0009e2000c101910 */
[----:B------:R-:W-:Y:S01]  /*188e0*/  ISETP.LT.AND P6, PT, R12, UR10, !P2 ;  /* 0x0000000a0c007c0c */ /* 0x000fe2000d7c1270 */
[----:B------:R-:W-:Y:S01]  /*188f0*/  VIADD R0, R11, 0x34 ;  /* 0x000000340b007836 */ /* 0x000fe20000000000 */
[----:B------:R-:W-:Y:S01]  /*18900*/  ISETP.LT.AND P5, PT, R15, UR6, !P2 ;  /* 0x000000060f007c0c */ /* 0x000fe2000d7a1270 */
[----:B-1----:R-:W-:Y:S01]  /*18910*/  IMAD.WIDE R4, R23, 0x4, R8 ;  /* 0x0000000417047825 */ /* 0x002fe200078e0208 */
[----:B------:R-:W-:Y:S01]  /*18920*/  ULDC UR6, c[0x0][0x228] ;  /* 0x00008a0000067ab9 */ /* 0x000fe20000000800 */
[----:B------:R-:W-:-:S02]  /*18930*/  ULDC UR8, c[0x0][0x228] ;  /* 0x00008a0000087ab9 */ /* 0x000fc40000000800 */
[----:B---3--:R-:W-:Y:S01]  /*18940*/  IMAD.WIDE R6, R23, 0x4, R84 ;  /* 0x0000000417067825 */ /* 0x008fe200078e0254 */
[----:B------:R-:W-:-:S03]  /*18950*/  ISETP.GE.AND P1, PT, R0, UR4, PT ;  /* 0x0000000400007c0c */ /* 0x000fc6000bf26270 */
[C---:B------:R-:W-:Y:S02]  /*18960*/  VIADD R25, R23.reuse, UR28 ;  /* 0x0000001c17197c36 */ /* 0x040fe40008000000 */
[----:B--2---:R-:W-:Y:S01]  /*18970*/  IMAD.WIDE R16, R23, 0x4, R86 ;  /* 0x0000000417107825 */ /* 0x004fe200078e0256 */
[----:B------:R1:W-:Y:S01]  /*18980*/  @P4 STG.E desc[UR16][R4.64], R173 ;  /* 0x000000ad04004986 */ /* 0x0003e2000c101910 */
[----:B------:R-:W-:Y:S01]  /*18990*/  ULDC UR4, c[0x0][0x228] ;  /* 0x00008a0000047ab9 */ /* 0x000fe20000000800 */
[----:B------:R-:W-:Y:S01]  /*189a0*/  ULDC UR10, c[0x0][0x228] ;  /* 0x00008a00000a7ab9 */ /* 0x000fe20000000800 */
[C---:B----4-:R-:W-:Y:S01]  /*189b0*/  IMAD.WIDE R18, R25.reuse, 0x4, R2 ;  /* 0x0000000419127825 */ /* 0x050fe200078e0202 */
[----:B------:R2:W-:Y:S03]  /*189c0*/  @P3 STG.E desc[UR16][R6.64], R225 ;  /* 0x000000e106003986 */ /* 0x0005e6000c101910 */
[----:B------:R-:W-:Y:S01]  /*189d0*/  IMAD.WIDE R20, R25, 0x4, R8 ;  /* 0x0000000419147825 */ /* 0x000fe200078e0208 */
[----:B------:R3:W-:Y:S01]  /*189e0*/  @P0 STG.E desc[UR16][R16.64], R45 ;  /* 0x0000002d10000986 */ /* 0x0007e2000c101910 */
[----:B------:R-:W-:Y:S01]  /*189f0*/  ISETP.LT.AND P0, PT, R14, UR4, !P2 ;  /* 0x000000040e007c0c */ /* 0x000fe2000d701270 */
[----:B------:R-:W-:Y:S01]  /*18a00*/  ULDC UR4, c[0x0][0x228] ;  /* 0x00008a0000047ab9 */ /* 0x000fe20000000800 */
[----:B------:R-:W-:Y:S01]  /*18a10*/  ISETP.LT.AND P4, PT, R12, UR6, !P1 ;  /* 0x000000060c007c0c */ /* 0x000fe2000cf81270 */
[----:B------:R4:W-:Y:S01]  /*18a20*/  @P6 STG.E desc[UR16][R18.64], R145 ;  /* 0x0000009112006986 */ /* 0x0009e2000c101910 */
[----:B------:R-:W-:-:S02]  /*18a30*/  ISETP.LT.AND P2, PT, R13, UR4, !P2 ;  /* 0x000000040d007c0c */ /* 0x000fc4000d741270 */
[----:B------:R-:W-:Y:S01]  /*18a40*/  IADD3 R0, R11, 0x35, RZ ;  /* 0x000000350b007810 */ /* 0x000fe20007ffe0ff */
[----:B------:R4:W-:Y:S01]  /*18a50*/  @P5 STG.E desc[UR16][R20.64], R113 ;  /* 0x0000007114005986 */ /* 0x0009e2000c101910 */
[----:B------:R-:W-:Y:S01]  /*18a60*/  ISETP.LT.AND P5, PT, R15, UR8, !P1 ;  /* 0x000000080f007c0c */ /* 0x000fe2000cfa1270 */
[C---:B------:R-:W-:Y:S01]  /*18a70*/  VIADD R23, R25.reuse, UR28 ;  /* 0x0000001c19177c36 */ /* 0x040fe20008000000 */
[----:B------:R-:W-:Y:S01]  /*18a80*/  ISETP.LT.AND P6, PT, R14, UR10, !P1 ;  /* 0x0000000a0e007c0c */ /* 0x000fe2000cfc1270 */
[----:B-1----:R-:W-:Y:S01]  /*18a90*/  IMAD.WIDE R4, R25, 0x4, R84 ;  /* 0x0000000419047825 */ /* 0x002fe200078e0254 */
[----:B------:R-:W-:Y:S01]  /*18aa0*/  ISETP.GE.AND P3, PT, R0, UR7, PT ;  /* 0x0000000700007c0c */ /* 0x000fe2000bf66270 */
[----:B------:R-:W-:Y:S01]  /*18ab0*/  ULDC UR4, c[0x0][0x228] ;  /* 0x00008a0000047ab9 */ /* 0x000fe20000000800 */
[----:B------:R-:W-:Y:S01]  /*18ac0*/  ULDC UR6, c[0x0][0x228] ;  /* 0x00008a0000067ab9 */ /* 0x000fe20000000800 */
[----:B------:R-:W-:Y:S01]  /*18ad0*/  VIADD R0, R11, 0x36 ;  /* 0x000000360b007836 */ /* 0x000fe20000000000 */
[----:B------:R-:W-:Y:S01]  /*18ae0*/  ULDC UR8, c[0x0][0x228] ;  /* 0x00008a0000087ab9 */ /* 0x000fe20000000800 */
[----:B--2---:R-:W-:Y:S01]  /*18af0*/  IMAD.WIDE R6, R25, 0x4, R86 ;  /* 0x0000000419067825 */ /* 0x004fe200078e0256 */
[----:B------:R1:W-:Y:S01]  /*18b00*/  @P0 STG.E desc[UR16][R4.64], R221 ;  /* 0x000000dd04000986 */ /* 0x0003e2000c101910 */
[----:B------:R-:W-:Y:S01]  /*18b10*/  ISETP.LT.AND P1, PT, R13, UR4, !P1 ;  /* 0x000000040d007c0c */ /* 0x000fe2000cf21270 */
[----:B------:R-:W-:Y:S01]  /*18b20*/  ULDC UR4, c[0x0][0x228] ;  /* 0x00008a0000047ab9 */ /* 0x000fe20000000800 */
[----:B---3--:R-:W-:Y:S01]  /*18b30*/  IMAD.WIDE R16, R23, 0x4, R2 ;  /* 0x0000000417107825 */ /* 0x008fe200078e0202 */
[----:B------:R-:W-:-:S03]  /*18b40*/  ISETP.GE.AND P0, PT, R0, UR5, PT ;  /* 0x0000000500007c0c */ /* 0x000fc6000bf06270 */
[C---:B----4-:R-:W-:Y:S01]  /*18b50*/  IMAD.WIDE R18, R23.reuse, 0x4, R8 ;  /* 0x0000000417127825 */ /* 0x050fe200078e0208 */
[----:B------:R-:W-:Y:S01]  /*18b60*/  @P2 STG.E desc[UR16][R6.64], R209 ;  /* 0x000000d106002986 */ /* 0x000fe2000c101910 */
[----:B------:R-:W-:Y:S02]  /*18b70*/  ULDC UR5, c[0x0][0x228] ;  /* 0x00008a0000057ab9 */ /* 0x000fe40000000800 */
[----:B------:R-:W-:Y:S01]  /*18b80*/  IMAD.WIDE R20, R23, 0x4, R84 ;  /* 0x0000000417147825 */ /* 0x000fe200078e0254 */
[----:B------:R-:W-:Y:S01]  /*18b90*/  @P4 STG.E desc[UR16][R16.64], R78 ;  /* 0x0000004e10004986 */ /* 0x000fe2000c101910 */
[----:B------:R-:W-:Y:S01]  /*18ba0*/  ISETP.LT.AND P2, PT, R12, UR4, !P3 ;  /* 0x000000040c007c0c */ /* 0x000fe2000df41270 */
[----:B------:R-:W-:Y:S01]  /*18bb0*/  ULDC UR7, c[0x0][0x228] ;  /* 0x00008a0000077ab9 */ /* 0x000fe20000000800 */
[----:B------:R-:W-:Y:S01]  /*18bc0*/  ISETP.LT.AND P4, PT, R15, UR5, !P3 ;  /* 0x000000050f007c0c */ /* 0x000fe2000df81270 */
[----:B------:R-:W-:Y:S01]  /*18bd0*/  @P5 STG.E desc[UR16][R18.64], R174 ;  /* 0x000000ae12005986 */ /* 0x000fe2000c101910 */
[----:B------:R-:W-:Y:S01]  /*18be0*/  ISETP.LT.AND P5, PT, R14, UR6, !P3 ;  /* 0x000000060e007c0c */ /* 0x000fe2000dfa1270 */
[----:B-1----:R-:W-:Y:S01]  /*18bf0*/  IMAD.WIDE R4, R23, 0x4, R86 ;  /* 0x0000000417047825 */ /* 0x002fe200078e0256 */
[----:B------:R-:W-:Y:S01]  /*18c00*/  ISETP.LT.AND P3, PT, R13, UR7, !P3 ;  /* 0x000000070d007c0c */ /* 0x000fe2000df61270 */
[----:B------:R1:W-:Y:S01]  /*18c10*/  @P6 STG.E desc[UR16][R20.64], R226 ;  /* 0x000000e214006986 */ /* 0x0003e2000c101910 */
[----:B------:R-:W-:Y:S01]  /*18c20*/  ULDC UR4, c[0x0][0x228] ;  /* 0x00008a0000047ab9 */ /* 0x000fe20000000800 */
[----:B------:R-:W-:Y:S01]  /*18c30*/  ULDC UR5, c[0x0][0x228] ;  /* 0x00008a0000057ab9 */ /* 0x000fe20000000800 */
[----:B------:R-:W-:Y:S01]  /*18c40*/  VIADD R0, R11, 0x37 ;  /* 0x000000370b007836 */ /* 0x000fe20000000000 */
[----:B------:R2:W-:Y:S01]  /*18c50*/  @P1 STG.E desc[UR16][R4.64], R46 ;  /* 0x0000002e04001986 */ /* 0x0005e2000c101910 */
[----:B------:R-:W-:Y:S01]  /*18c60*/  ULDC UR6, c[0x0][0x228] ;  /* 0x00008a0000067ab9 */ /* 0x000fe20000000800 */
[----:B------:R-:W-:Y:S01]  /*18c70*/  ULDC UR7, c[0x0][0x228] ;  /* 0x00008a0000077ab9 */ /* 0x000fe20000000800 */
[----:B-1----:R-:W-:-:S04]  /*18c80*/  VIADD R21, R23, UR28 ;  /* 0x0000001c17157c36 */ /* 0x002fc80008000000 */
[----:B------:R-:W-:-:S04]  /*18c90*/  IMAD.WIDE R6, R21, 0x4, R2 ;  /* 0x0000000415067825 */ /* 0x000fc800078e0202 */
[C---:B------:R-:W-:Y:S01]  /*18ca0*/  IMAD.WIDE R16, R21.reuse, 0x4, R8 ;  /* 0x0000000415107825 */ /* 0x040fe200078e0208 */
[----:B------:R1:W-:Y:S03]  /*18cb0*/  @P2 STG.E desc[UR16][R6.64], R146 ;  /* 0x0000009206002986 */ /* 0x0003e6000c101910 */
[C---:B------:R-:W-:Y:S02]  /*18cc0*/  VIADD R25, R21.reuse, UR28 ;  /* 0x0000001c15197c36 */ /* 0x040fe40008000000 */
[C---:B------:R-:W-:Y:S01]  /*18cd0*/  IMAD.WIDE R18, R21.reuse, 0x4, R84 ;  /* 0x0000000415127825 */ /* 0x040fe200078e0254 */
[----:B------:R3:W-:Y:S03]  /*18ce0*/  @P4 STG.E desc[UR16][R16.64], R114 ;  /* 0x0000007210004986 */ /* 0x0007e6000c101910 */
[----:B------:R-:W-:Y:S01]  /*18cf0*/  IMAD.WIDE R20, R21, 0x4, R86 ;  /* 0x0000000415147825 */ /* 0x000fe200078e0256 */
[----:B------:R-:W-:Y:S01]  /*18d00*/  @P5 STG.E desc[UR16][R18.64], R222 ;  /* 0x000000de12005986 */ /* 0x000fe2000c101910 */
[----:B------:R-:W-:Y:S01]  /*18d10*/  ISETP.LT.AND P6, PT, R12, UR8, !P0 ;  /* 0x000000080c007c0c */ /* 0x000fe2000c7c1270 */
[----:B------:R-:W-:-:S02]  /*18d20*/  ULDC UR8, c[0x0][0x228] ;  /* 0x00008a0000087ab9 */ /* 0x000fc40000000800 */
[----:B------:R-:W-:Y:S01]  /*18d30*/  @P3 STG.E desc[UR16][R20.64], R210 ;  /* 0x000000d214003986 */ /* 0x000fe2000c101910 */
[----:B------:R-:W-:Y:S01]  /*18d40*/  ISETP.LT.AND P3, PT, R15, UR4, !P0 ;  /* 0x000000040f007c0c */ /* 0x000fe2000c761270 */
[C---:B------:R-:W-:Y:S01]  /*18d50*/  IMAD.WIDE R22, R25.reuse, 0x4, R2 ;  /* 0x0000000419167825 */ /* 0x040fe200078e0202 */
[----:B------:R-:W-:Y:S01]  /*18d60*/  ISETP.LT.AND P4, PT, R14, UR5, !P0 ;  /* 0x000000050e007c0c */ /* 0x000fe2000c781270 */
[----:B------:R-:W-:Y:S01]  /*18d70*/  ULDC UR4, c[0x0][0x228] ;  /* 0x00008a0000047ab9 */ /* 0x000fe20000000800 */
[----:B------:R-:W-:Y:S01]  /*18d80*/  ISETP.GE.AND P1, PT, R0, UR15, PT ;  /* 0x0000000f00007c0c */ /* 0x000fe2000bf26270 */
[----:B--2---:R-:W-:Y:S01]  /*18d90*/  IMAD.WIDE R4, R25, 0x4, R8 ;  /* 0x0000000419047825 */ /* 0x004fe200078e0208 */
[----:B------:R-:W-:Y:S01]  /*18da0*/  ISETP.LT.AND P0, PT, R13, UR6, !P0 ;  /* 0x000000060d007c0c */ /* 0x000fe2000c701270 */
[----:B------:R-:W-:Y:S02]  /*18db0*/  ULDC UR5, c[0x0][0x228] ;  /* 0x00008a0000057ab9 */ /* 0x000fe40000000800 */
[----:B-1----:R-:W-:Y:S01]  /*18dc0*/  IMAD.WIDE R6, R25, 0x4, R84 ;  /* 0x0000000419067825 */ /* 0x002fe200078e0254 */
[----:B------:R1:W-:Y:S01]  /*18dd0*/  @P6 STG.E desc[UR16][R22.64], R79 ;  /* 0x0000004f16006986 */ /* 0x0003e2000c101910 */
[----:B------:R-:W-:Y:S01]  /*18de0*/  ISETP.LT.AND P5, PT, R12, UR7, !P1 ;  /* 0x000000070c007c0c */ /* 0x000fe2000cfa1270 */
[----:B------:R-:W-:Y:S01]  /*18df0*/  ULDC UR6, c[0x0][0x228] ;  /* 0x00008a0000067ab9 */ /* 0x000fe20000000800 */
[----:B------:R-:W-:Y:S01]  /*18e00*/  IADD3 R0, R11, 0x38, RZ ;  /* 0x000000380b007810 */ /* 0x000fe20007ffe0ff */
[----:B------:R-:W-:Y:S01]  /*18e10*/  @P3 STG.E desc[UR16][R4.64], R175 ;  /* 0x000000af04003986 */ /* 0x000fe2000c101910 */
[----:B---3--:R-:W-:Y:S01]  /*18e20*/  IMAD.WIDE R16, R25, 0x4, R86 ;  /* 0x0000000419107825 */ /* 0x008fe200078e0256 */
[----:B------:R-:W-:Y:S01]  /*18e30*/  ISETP.LT.AND P6, PT, R15, UR4, !P1 ;  /* 0x000000040f007c0c */ /* 0x000fe2000cfc1270 */
[----:B------:R-:W-:Y:S01]  /*18e40*/  ULDC UR4, c[0x0][0x228] ;  /* 0x00008a0000047ab9 */ /* 0x000fe20000000800 */
[----:B------:R-:W-:Y:S01]  /*18e50*/  @P4 STG.E desc[UR16][R6.64], R227 ;  /* 0x000000e306004986 */ /* 0x000fe2000c101910 */
[----:B------:R-:W-:Y:S01]  /*18e60*/  VIADD R10, R11, 0x39 ;  /* 0x000000390b0a7836 */ /* 0x000fe20000000000 */
[----:B------:R-:W-:-:S02]  /*18e70*/  ULDC UR7, c[0x0][0x228] ;  /* 0x00008a0000077ab9 */ /* 0x000fc40000000800 */
[----:B------:R-:W2:Y:S01]  /*18e80*/  LDS.128 R4, [R252] ;  /* 0x00000000fc047984 */ /* 0x000ea20000000c00 */
[----:B-1----:R-:W-:Y:S01]  /*18e90*/  VIADD R23, R25, UR28 ;  /* 0x0000001c19177c36 */ /* 0x002fe20008000000 */
[----:B------:R-:W-:-:S03]  /*18ea0*/  ISETP.GE.AND P2, PT, R0, UR13, PT ;  /* 0x0000000d00007c0c */ /* 0x000fc6000bf46270 */
[----:B------:R-:W-:Y:S01]  /*18eb0*/  IMAD.WIDE R18, R23, 0x4, R2 ;  /* 0x0000000417127825 */ /* 0x000fe200078e0202 */
[----:B------:R1:W-:Y:S01]  /*18ec0*/  @P0 STG.E desc[UR16][R16.64], R47 ;  /* 0x0000002f10000986 */ /* 0x0003e2000c101910 */
[----:B------:R-:W-:Y:S01]  /*18ed0*/  ISETP.LT.AND P3, PT, R14, UR4, !P1 ;  /* 0x000000040e007c0c */ /* 0x000fe2000cf61270 */
[----:B------:R-:W-:Y:S01]  /*18ee0*/  ULDC UR4, c[0x0][0x228] ;  /* 0x00008a0000047ab9 */ /* 0x000fe20000000800 */
[----:B------:R-:W-:Y:S01]  /*18ef0*/  ISETP.LT.AND P0, PT, R13, UR5, !P1 ;  /* 0x000000050d007c0c */ /* 0x000fe2000cf01270 */
[----:B------:R3:W-:Y:S01]  /*18f00*/  @P5 STG.E desc[UR16][R18.64], R147 ;  /* 0x0000009312005986 */ /* 0x0007e2000c101910 */
[----:B------:R-:W-:Y:S01]  /*18f10*/  ISETP.LT.AND P4, PT, R12, UR6, !P2 ;  /* 0x000000060c007c0c */ /* 0x000fe2000d781270 */
[----:B------:R-:W-:Y:S01]  /*18f20*/  IMAD.WIDE R20, R23, 0x4, R8 ;  /* 0x0000000417147825 */ /* 0x000fe200078e0208 */
[----:B------:R-:W-:Y:S01]  /*18f30*/  ISETP.LT.AND P5, PT, R15, UR4, !P2 ;  /* 0x000000040f007c0c */ /* 0x000fe2000d7a1270 */
[----:B------:R-:W-:Y:S02]  /*18f40*/  ULDC UR4, c[0x0][0x228] ;  /* 0x00008a0000047ab9 */ /* 0x000fe40000000800 */
[C---:B------:R-:W-:Y:S01]  /*18f50*/  VIADD R29, R23.reuse, UR28 ;  /* 0x0000001c171d7c36 */ /* 0x040fe20008000000 */
[----:B------:R4:W-:Y:S01]  /*18f60*/  @P6 STG.E desc[UR16][R20.64], R115 ;  /* 0x0000007314006986 */ /* 0x0009e2000c101910 */
[----:B-1----:R-:W-:Y:S01]  /*18f70*/  IMAD.WIDE R16, R23, 0x4, R84 ;  /* 0x0000000417107825 */ /* 0x002fe200078e0254 */
[----:B------:R-:W-:Y:S01]  /*18f80*/  ISETP.LT.AND P6, PT, R14, UR7, !P2 ;  /* 0x000000070e007c0c */ /* 0x000fe2000d7c1270 */
[----:B------:R-:W-:Y:S01]  /*18f90*/  ULDC UR5, c[0x0][0x228] ;  /* 0x00008a0000057ab9 */ /* 0x000fe20000000800 */
[----:B------:R-:W-:Y:S01]  /*18fa0*/  ISETP.LT.AND P1, PT, R13, UR8, !P2 ;  /* 0x000000080d007c0c */ /* 0x000fe2000d721270 */
[----:B---3--:R-:W-:Y:S01]  /*18fb0*/  IMAD.WIDE R18, R23, 0x4, R86 ;  /* 0x0000000417127825 */ /* 0x008fe200078e0256 */
[----:B------:R-:W-:Y:S01]  /*18fc0*/  ISETP.GE.AND P2, PT, R10, UR11, PT ;  /* 0x0000000b0a007c0c */ /* 0x000fe2000bf46270 */
[----:B------:R1:W-:Y:S01]  /*18fd0*/  @P3 STG.E desc[UR16][R16.64], R223 ;  /* 0x000000df10003986 */ /* 0x0003e2000c101910 */
[----:B------:R-:W-:Y:S01]  /*18fe0*/  ULDC UR6, c[0x0][0x228] ;  /* 0x00008a0000067ab9 */ /* 0x000fe20000000800 */
[----:B------:R-:W-:Y:S01]  /*18ff0*/  IMAD.WIDE R22, R29, 0x4, R8 ;  /* 0x000000041d167825 */ /* 0x000fe200078e0208 */
[----:B------:R-:W-:-:S03]  /*19000*/  ULDC UR7, c[0x0][0x228] ;  /* 0x00008a0000077ab9 */ /* 0x000fc60000000800 */
[----:B----4-:R-:W-:Y:S01]  /*19010*/  IMAD.WIDE R20, R29, 0x4, R2 ;  /* 0x000000041d147825 */ /* 0x010fe200078e0202 */
[----:B------:R3:W-:Y:S01]  /*19020*/  @P0 STG.E desc[UR16][R18.64], R211 ;  /* 0x000000d312000986 */ /* 0x0007e2000c101910 */
[----:B------:R-:W-:Y:S01]  /*19030*/  ISETP.LT.AND P0, PT, R12, UR4, !P2 ;  /* 0x000000040c007c0c */ /* 0x000fe2000d701270 */
[----:B------:R-:W-:Y:S02]  /*19040*/  ULDC UR4, c[0x0][0x228] ;  /* 0x00008a0000047ab9 */ /* 0x000fe40000000800 */
[----:B------:R4:W-:Y:S01]  /*19050*/  @P4 STG.E desc[UR16][R20.64], R176 ;  /* 0x000000b014004986 */ /* 0x0009e2000c101910 */
[----:B------:R-:W-:Y:S01]  /*19060*/  ISETP.LT.AND P4, PT, R15, UR5, !P2 ;  /* 0x000000050f007c0c */ /* 0x000fe2000d781270 */
[C---:B------:R-:W-:Y:S01]  /*19070*/  IMAD.WIDE R24, R29.reuse, 0x4, R84 ;  /* 0x000000041d187825 */ /* 0x040fe200078e0254 */
[----:B------:R-:W-:Y:S01]  /*19080*/  ULDC UR5, c[0x0][0x228] ;  /* 0x00008a0000057ab9 */ /* 0x000fe20000000800 */
[----:B------:R2:W-:Y:S01]  /*19090*/  @P5 STG.E desc[UR16][R22.64], R80 ;  /* 0x0000005016005986 */ /* 0x0005e2000c101910 */
[----:B------:R-:W-:Y:S01]  /*190a0*/  ISETP.LT.AND P5, PT, R14, UR6, !P2 ;  /* 0x000000060e007c0c */ /* 0x000fe2000d7a1270 */
[C---:B------:R-:W-:Y:S01]  /*190b0*/  IMAD.WIDE R26, R29.reuse, 0x4, R86 ;  /* 0x000000041d1a7825 */ /* 0x040fe200078e0256 */
[----:B------:R-:W-:-:S03]  /*190c0*/  IADD3 R29, R29, UR28, RZ ;  /* 0x0000001c1d1d7c10 */ /* 0x000fc6000fffe0ff */
[----:B------:R-:W-:Y:S01]  /*190d0*/  VIADD R0, R11, 0x3a ;  /* 0x0000003a0b007836 */ /* 0x000fe20000000000 */
[----:B------:R-:W-:Y:S01]  /*190e0*/  ISETP.LT.AND P2, PT, R13, UR4, !P2 ;  /* 0x000000040d007c0c */ /* 0x000fe2000d741270 */
[C---:B-1----:R-:W-:Y:S01]  /*190f0*/  IMAD.WIDE R16, R29.reuse, 0x4, R2 ;  /* 0x000000041d107825 */ /* 0x042fe200078e0202 */
[----:B------:R-:W-:Y:S01]  /*19100*/  @P6 STG.E desc[UR16][R24.64], R232 ;  /* 0x000000e818006986 */ /* 0x000fe2000c101910 */
[----:B------:R-:W-:Y:S01]  /*19110*/  ULDC UR4, c[0x0][0x228] ;  /* 0x00008a0000047ab9 */ /* 0x000fe20000000800 */
[----:B------:R-:W-:Y:S01]  /*19120*/  ULDC UR6, c[0x0][0x228] ;  /* 0x00008a0000067ab9 */ /* 0x000fe20000000800 */
[C---:B---3--:R-:W-:Y:S01]  /*19130*/  IMAD.WIDE R18, R29.reuse, 0x4, R8 ;  /* 0x000000041d127825 */ /* 0x048fe200078e0208 */
[----:B------:R1:W-:Y:S03]  /*19140*/  @P1 STG.E desc[UR16][R26.64], R48 ;  /* 0x000000301a001986 */ /* 0x0003e6000c101910 */
[C---:B----4-:R-:W-:Y:S01]  /*19150*/  IMAD.WIDE R20, R29.reuse, 0x4, R84 ;  /* 0x000000041d147825 */ /* 0x050fe200078e0254 */
[----:B------:R-:W-:Y:S01]  /*19160*/  ISETP.GE.AND P3, PT, R0, UR9, PT ;  /* 0x0000000900007c0c */ /* 0x000fe2000bf66270 */
[----:B------:R3:W-:Y:S02]  /*19170*/  @P0 STG.E desc[UR16][R16.64], R116 ;  /* 0x0000007410000986 */ /* 0x0007e4000c101910 */
[----:B--2---:R-:W-:-:S02]  /*19180*/  IMAD.WIDE R22, R29, 0x4, R86 ;  /* 0x000000041d167825 */ /* 0x004fc400078e0256 */
[----:B------:R2:W-:Y:S01]  /*19190*/  @P4 STG.E desc[UR16][R18.64], R180 ;  /* 0x000000b412004986 */ /* 0x0005e2000c101910 */
[----:B------:R-:W-:Y:S01]  /*191a0*/  ISETP.LT.AND P6, PT, R12, UR5, !P3 ;  /* 0x000000050c007c0c */ /* 0x000fe2000dfc1270 */
[----:B------:R-:W-:Y:S02]  /*191b0*/  ULDC UR5, c[0x0][0x228] ;  /* 0x00008a0000057ab9 */ /* 0x000fe40000000800 */
[----:B------:R4:W-:Y:S04]  /*191c0*/  @P5 STG.E desc[UR16][R20.64], R52 ;  /* 0x0000003414005986 */ /* 0x0009e8000c101910 */
[----:B------:R4:W-:Y:S01]  /*191d0*/  @P2 STG.E desc[UR16][R22.64], R4 ;  /* 0x0000000416002986 */ /* 0x0009e2000c101910 */
[----:B------:R-:W-:Y:S01]  /*191e0*/  ISETP.LT.AND P2, PT, R15, UR4, !P3 ;  /* 0x000000040f007c0c */ /* 0x000fe2000df41270 */
[----:B------:R-:W-:Y:S01]  /*191f0*/  ULDC UR4, c[0x0][0x228] ;  /* 0x00008a0000047ab9 */ /* 0x000fe20000000800 */
[----:B------:R-:W-:Y:S01]  /*19200*/  VIADD R0, R11, 0x3b ;  /* 0x0000003b0b007836 */ /* 0x000fe20000000000 */
[----:B------:R-:W-:Y:S01]  /*19210*/  ISETP.LT.AND P4, PT, R14, UR4, !P3 ;  /* 0x000000040e007c0c */ /* 0x000fe2000df81270 */
[----:B-1----:R-:W-:Y:S01]  /*19220*/  VIADD R27, R29, UR28 ;  /* 0x0000001c1d1b7c36 */ /* 0x002fe20008000000 */
[----:B------:R-:W-:Y:S01]  /*19230*/  ISETP.LT.AND P3, PT, R13, UR5, !P3 ;  /* 0x000000050d007c0c */ /* 0x000fe2000df61270 */
[----:B------:R-:W-:Y:S01]  /*19240*/  ULDC UR4, c[0x0][0x228] ;  /* 0x00008a0000047ab9 */ /* 0x000fe20000000800 */
[----:B------:R-:W-:Y:S01]  /*19250*/  ISETP.GE.AND P1, PT, R0, UR27, PT ;  /* 0x0000001b00007c0c */ /* 0x000fe2000bf26270 */
[----:B------:R-:W-:Y:S01]  /*19260*/  IMAD.WIDE R24, R27, 0x4, R2 ;  /* 0x000000041b187825 */ /* 0x000fe200078e0202 */
[----:B------:R-:W-:-:S03]  /*19270*/  ULDC UR5, c[0x0][0x228] ;  /* 0x00008a0000057ab9 */ /* 0x000fc60000000800 */
[----:B---3--:R-:W-:Y:S01]  /*19280*/  IMAD.WIDE R16, R27, 0x4, R8 ;  /* 0x000000041b107825 */ /* 0x008fe200078e0208 */
[----:B------:R-:W-:-:S03]  /*19290*/  ISETP.LT.AND P5, PT, R12, UR6, !P1 ;  /* 0x000000060c007c0c */ /* 0x000fc6000cfa1270 */
[----:B------:R-:W-:Y:S02]  /*192a0*/  VIADD R0, R11, 0x3f ;  /* 0x0000003f0b007836 */ /* 0x000fe40000000000 */
[C---:B--2---:R-:W-:Y:S01]  /*192b0*/  IMAD.WIDE R18, R27.reuse, 0x4, R84 ;  /* 0x000000041b127825 */ /* 0x044fe200078e0254 */
[----:B------:R1:W-:Y:S03]  /*192c0*/  @P6 STG.E desc[UR16][R24.64], R177 ;  /* 0x000000b118006986 */ /* 0x0003e6000c101910 */
[----:B----4-:R-:W-:Y:S01]  /*192d0*/  IMAD.WIDE R20, R27, 0x4, R86 ;  /* 0x000000041b147825 */ /* 0x010fe200078e0256 */
[----:B------:R2:W-:Y:S01]  /*192e0*/  @P2 STG.E desc[UR16][R16.64], R81 ;  /* 0x0000005110002986 */ /* 0x0005e2000c101910 */
[----:B------:R-:W-:Y:S01]  /*192f0*/  ISETP.LT.AND P6, PT, R15, UR7, !P1 ;  /* 0x000000070f007c0c */ /* 0x000fe2000cfc1270 */
[----:B------:R-:W-:Y:S01]  /*19300*/  ULDC UR6, c[0x0][0x228] ;  /* 0x00008a0000067ab9 */ /* 0x000fe20000000800 */
[----:B------:R-:W-:Y:S01]  /*19310*/  ISETP.GE.AND P0, PT, R0, UR25, PT ;  /* 0x0000001900007c0c */ /* 0x000fe2000bf06270 */
[----:B------:R3:W-:Y:S01]  /*19320*/  @P4 STG.E desc[UR16][R18.64], R233 ;  /* 0x000000e912004986 */ /* 0x0007e2000c101910 */
[----:B------:R-:W-:Y:S01]  /*19330*/  VIADD R29, R27, UR28 ;  /* 0x0000001c1b1d7c36 */ /* 0x000fe20008000000 */
[----:B------:R-:W-:Y:S01]  /*19340*/  ULDC UR7, c[0x0][0x228] ;  /* 0x00008a0000077ab9 */ /* 0x000fe20000000800 */
[----:B------:R-:W-:Y:S01]  /*19350*/  VIADD R0, R11, 0x3c ;  /* 0x0000003c0b007836 */ /* 0x000fe20000000000 */
[----:B------:R4:W-:Y:S01]  /*19360*/  @P3 STG.E desc[UR16][R20.64], R49 ;  /* 0x0000003114003986 */ /* 0x0009e2000c101910 */
[----:B------:R-:W-:Y:S01]  /*19370*/  ISETP.LT.AND P3, PT, R14, UR4, !P1 ;  /* 0x000000040e007c0c */ /* 0x000fe2000cf61270 */
[----:B------:R-:W-:Y:S01]  /*19380*/  IMAD.WIDE R22, R29, 0x4, R2 ;  /* 0x000000041d167825 */ /* 0x000fe200078e0202 */
[----:B------:R-:W-:Y:S01]  /*19390*/  ULDC UR4, c[0x0][0x228] ;  /* 0x00008a0000047ab9 */ /* 0x000fe20000000800 */
[----:B------:R-:W-:-:S02]  /*193a0*/  ISETP.GE.AND P2, PT, R0, UR23, PT ;  /* 0x0000001700007c0c */ /* 0x000fc4000bf46270 */
[----:B-1----:R-:W-:Y:S01]  /*193b0*/  IMAD.WIDE R24, R29, 0x4, R8 ;  /* 0x000000041d187825 */ /* 0x002fe200078e0208 */
[----:B------:R-:W-:Y:S01]  /*193c0*/  ISETP.LT.AND P1, PT, R13, UR5, !P1 ;  /* 0x000000050d007c0c */ /* 0x000fe2000cf21270 */
[----:B------:R-:W-:Y:S01]  /*193d0*/  ULDC UR5, c[0x0][0x228] ;  /* 0x00008a0000057ab9 */ /* 0x000fe20000000800 */
[----:B------:R1:W-:Y:S01]  /*193e0*/  @P5 STG.E desc[UR16][R22.64], R117 ;  /* 0x0000007516005986 */ /* 0x0003e2000c101910 */
[----:B------:R-:W-:Y:S01]  /*193f0*/  ISETP.LT.AND P4, PT, R12, UR4, !P2 ;  /* 0x000000040c007c0c */ /* 0x000fe2000d781270 */
[----:B--2---:R-:W-:Y:S01]  /*19400*/  IMAD.WIDE R16, R29, 0x4, R84 ;  /* 0x000000041d107825 */ /* 0x004fe200078e0254 */
[----:B------:R-:W-:Y:S01]  /*19410*/  ISETP.LT.AND P5, PT, R15, UR5, !P2 ;  /* 0x000000050f007c0c */ /* 0x000fe2000d7a1270 */
[----:B------:R2:W-:Y:S02]  /*19420*/  @P6 STG.E desc[UR16][R24.64], R181 ;  /* 0x000000b518006986 */ /* 0x0005e4000c101910 */
[----:B------:R-:W-:Y:S02]  /*19430*/  VIADD R0, R11, 0x3d ;  /* 0x0000003d0b007836 */ /* 0x000fe40000000000 */
[C---:B---3--:R-:W-:Y:S01]  /*19440*/  IMAD.WIDE R18, R29.reuse, 0x4, R86 ;  /* 0x000000041d127825 */ /* 0x048fe200078e0256 */
[----:B------:R-:W-:Y:S01]  /*19450*/  IADD3 R29, R29, UR28, RZ ;  /* 0x0000001c1d1d7c10 */ /* 0x000fe2000fffe0ff */
[----:B------:R-:W-:Y:S01]  /*19460*/  @P3 STG.E desc[UR16][R16.64], R53 ;  /* 0x0000003510003986 */ /* 0x000fe2000c101910 */
[----:B------:R-:W-:Y:S01]  /*19470*/  ISETP.LT.AND P6, PT, R14, UR6, !P2 ;  /* 0x000000060e007c0c */ /* 0x000fe2000d7c1270 */
[----:B------:R-:W-:Y:S01]  /*19480*/  ULDC UR4, c[0x0][0x228] ;  /* 0x00008a0000047ab9 */ /* 0x000fe20000000800 */
[----:B------:R-:W-:Y:S01]  /*19490*/  ISETP.LT.AND P2, PT, R13, UR7, !P2 ;  /* 0x000000070d007c0c */ /* 0x000fe2000d741270 */
[----:B------:R-:W-:Y:S01]  /*194a0*/  ULDC UR5, c[0x0][0x228] ;  /* 0x00008a0000057ab9 */ /* 0x000fe20000000800 */
[----:B------:R-:W-:Y:S01]  /*194b0*/  ISETP.GE.AND P3, PT, R0, UR21, PT ;  /* 0x0000001500007c0c */ /* 0x000fe2000bf66270 */
[----:B------:R-:W-:-:S02]  /*194c0*/  VIADD R0, R11, 0x3e ;  /* 0x0000003e0b007836 */ /* 0x000fc40000000000 */
[C---:B----4-:R-:W-:Y:S01]  /*194d0*/  IMAD.WIDE R20, R29.reuse, 0x4, R8 ;  /* 0x000000041d147825 */ /* 0x050fe200078e0208 */
[----:B------:R3:W-:Y:S01]  /*194e0*/  @P1 STG.E desc[UR16][R18.64], R5 ;  /* 0x0000000512001986 */ /* 0x0007e2000c101910 */
[----:B------:R-:W-:Y:S02]  /*194f0*/  ULDC UR6, c[0x0][0x228] ;  /* 0x00008a0000067ab9 */ /* 0x000fe40000000800 */
[----:B------:R-:W-:-:S04]  /*19500*/  IMAD.WIDE R10, R29, 0x4, R2 ;  /* 0x000000041d0a7825 */ /* 0x000fc800078e0202 */
[C---:B-1----:R-:W-:Y:S01]  /*19510*/  IMAD.WIDE R22, R29.reuse, 0x4, R84 ;  /* 0x000000041d167825 */ /* 0x042fe200078e0254 */
[----:B------:R-:W-:Y:S03]  /*19520*/  @P4 STG.E desc[UR16][R10.64], R178 ;  /* 0x000000b20a004986 */ /* 0x000fe6000c101910 */
[----:B--2---:R-:W-:Y:S01]  /*19530*/  IMAD.WIDE R24, R29, 0x4, R86 ;  /* 0x000000041d187825 */ /* 0x004fe200078e0256 */
[----:B------:R-:W-:Y:S01]  /*19540*/  @P5 STG.E desc[UR16][R20.64], R82 ;  /* 0x0000005214005986 */ /* 0x000fe2000c101910 */
[----:B------:R-:W-:Y:S01]  /*19550*/  ISETP.LT.AND P5, PT, R12, UR4, !P3 ;  /* 0x000000040c007c0c */ /* 0x000fe2000dfa1270 */
[----:B------:R-:W-:Y:S01]  /*19560*/  ULDC UR4, c[0x0][0x228] ;  /* 0x00008a0000047ab9 */ /* 0x000fe20000000800 */
[----:B------:R-:W-:Y:S01]  /*19570*/  ISETP.GE.AND P1, PT, R0, UR19, PT ;  /* 0x0000001300007c0c */ /* 0x000fe2000bf26270 */
[----:B------:R1:W-:Y:S01]  /*19580*/  @P6 STG.E desc[UR16][R22.64], R234 ;  /* 0x000000ea16006986 */ /* 0x0003e2000c101910 */
[----:B------:R-:W-:Y:S01]  /*19590*/  ISETP.LT.AND P4, PT, R14, UR4, !P3 ;  /* 0x000000040e007c0c */ /* 0x000fe2000df81270 */
[----:B------:R-:W-:-:S02]  /*195a0*/  ULDC UR4, c[0x0][0x228] ;  /* 0x00008a0000047ab9 */ /* 0x000fc40000000800 */
[----:B------:R-:W-:Y:S01]  /*195b0*/  @P2 STG.E desc[UR16][R24.64], R50 ;  /* 0x0000003218002986 */ /* 0x000fe2000c101910 */
[----:B------:R-:W-:Y:S01]  /*195c0*/  ISETP.LT.AND P2, PT, R15, UR5, !P3 ;  /* 0x000000050f007c0c */ /* 0x000fe2000df41270 */
[----:B------:R-:W-:Y:S01]  /*195d0*/  ULDC UR5, c[0x0][0x228] ;  /* 0x00008a0000057ab9 */ /* 0x000fe20000000800 */
[----:B------:R-:W-:Y:S01]  /*195e0*/  ISETP.LT.AND P3, PT, R13, UR4, !P3 ;  /* 0x000000040d007c0c */ /* 0x000fe2000df61270 */
[----:B---3--:R-:W-:Y:S01]  /*195f0*/  VIADD R19, R29, UR28 ;  /* 0x0000001c1d137c36 */ /* 0x008fe20008000000 */
[----:B------:R-:W-:Y:S01]  /*19600*/  ISETP.LT.AND P6, PT, R12, UR5, !P1 ;  /* 0x000000050c007c0c */ /* 0x000fe2000cfc1270 */
[----:B------:R-:W-:Y:S01]  /*19610*/  ULDC UR4, c[0x0][0x228] ;  /* 0x00008a0000047ab9 */ /* 0x000fe20000000800 */
[----:B------:R-:W-:Y:S01]  /*19620*/  ULDC UR5, c[0x0][0x228] ;  /* 0x00008a0000057ab9 */ /* 0x000fe20000000800 */
[----:B------:R-:W-:-:S04]  /*19630*/  IMAD.WIDE R4, R19, 0x4, R2 ;  /* 0x0000000413047825 */ /* 0x000fc800078e0202 */
[C---:B-1----:R-:W-:Y:S02]  /*19640*/  VIADD R23, R19.reuse, UR28 ;  /* 0x0000001c13177c36 */ /* 0x042fe40008000000 */
[C---:B------:R-:W-:Y:S01]  /*19650*/  IMAD.WIDE R10, R19.reuse, 0x4, R8 ;  /* 0x00000004130a7825 */ /* 0x040fe200078e0208 */
[----:B------:R1:W-:Y:S03]  /*19660*/  @P5 STG.E desc[UR16][R4.64], R118 ;  /* 0x0000007604005986 */ /* 0x0003e6000c101910 */
[C---:B------:R-:W-:Y:S01]  /*19670*/  IMAD.WIDE R16, R19.reuse, 0x4, R84 ;  /* 0x0000000413107825 */ /* 0x040fe200078e0254 */
[----:B------:R2:W-:Y:S03]  /*19680*/  @P2 STG.E desc[UR16][R10.64], R182 ;  /* 0x000000b60a002986 */ /* 0x0005e6000c101910 */
[----:B------:R-:W-:Y:S01]  /*19690*/  IMAD.WIDE R18, R19, 0x4, R86 ;  /* 0x0000000413127825 */ /* 0x000fe200078e0256 */
[----:B------:R3:W-:Y:S03]  /*196a0*/  @P4 STG.E desc[UR16][R16.64], R54 ;  /* 0x0000003610004986 */ /* 0x0007e6000c101910 */
[----:B------:R-:W-:Y:S01]  /*196b0*/  IMAD.WIDE R20, R23, 0x4, R2 ;  /* 0x0000000417147825 */ /* 0x000fe200078e0202 */
[C---:B------:R-:W-:Y:S01]  /*196c0*/  ISETP.LT.AND P2, PT, R15.reuse, UR4, !P1 ;  /* 0x000000040f007c0c */ /* 0x040fe2000cf41270 */
[----:B------:R3:W-:Y:S01]  /*196d0*/  @P3 STG.E desc[UR16][R18.64], R6 ;  /* 0x0000000612003986 */ /* 0x0007e2000c101910 */
[----:B------:R-:W-:Y:S01]  /*196e0*/  ISETP.LT.AND P4, PT, R15, UR5, !P0 ;  /* 0x000000050f007c0c */ /* 0x000fe2000c781270 */
[----:B------:R-:W-:Y:S01]  /*196f0*/  ULDC UR4, c[0x0][0x228] ;  /* 0x00008a0000047ab9 */ /* 0x000fe20000000800 */
[----:B------:R-:W-:Y:S01]  /*19700*/  ULDC UR5, c[0x0][0x228] ;  /* 0x00008a0000057ab9 */ /* 0x000fe20000000800 */
[----:B------:R3:W-:Y:S01]  /*19710*/  @P6 STG.E desc[UR16][R20.64], R179 ;  /* 0x000000b314006986 */ /* 0x0007e2000c101910 */
[----:B------:R-:W-:Y:S01]  /*19720*/  ISETP.LT.AND P6, PT, R14, UR4, !P1 ;  /* 0x000000040e007c0c */ /* 0x000fe2000cfc1270 */
[----:B------:R-:W-:Y:S01]  /*19730*/  ULDC UR4, c[0x0][0x228] ;  /* 0x00008a0000047ab9 */ /* 0x000fe20000000800 */
[----:B------:R-:W-:Y:S01]  /*19740*/  ISETP.LT.AND P5, PT, R12, UR6, !P0 ;  /* 0x000000060c007c0c */ /* 0x000fe2000c7a1270 */
[----:B------:R-:W-:Y:S01]  /*19750*/  ULDC UR6, c[0x0][0x228] ;  /* 0x00008a0000067ab9 */ /* 0x000fe20000000800 */
[----:B------:R-:W-:-:S02]  /*19760*/  ISETP.LT.AND P1, PT, R13, UR5, !P1 ;  /* 0x000000050d007c0c */ /* 0x000fc4000cf21270 */
[----:B------:R-:W-:Y:S01]  /*19770*/  ISETP.LT.AND P3, PT, R14, UR6, !P0 ;  /* 0x000000060e007c0c */ /* 0x000fe2000c761270 */
[----:B------:R-:W-:Y:S01]  /*19780*/  VIADD R15, R23, UR28 ;  /* 0x0000001c170f7c36 */ /* 0x000fe20008000000 */
[----:B------:R-:W-:Y:S01]  /*19790*/  ISETP.LT.AND P0, PT, R13, UR4, !P0 ;  /* 0x000000040d007c0c */ /* 0x000fe2000c701270 */
[----:B-1----:R-:W-:-:S04]  /*197a0*/  IMAD.WIDE R4, R23, 0x4, R8 ;  /* 0x0000000417047825 */ /* 0x002fc800078e0208 */
[C---:B--2---:R-:W-:Y:S01]  /*197b0*/  IMAD.WIDE R10, R23.reuse, 0x4, R84 ;  /* 0x00000004170a7825 */ /* 0x044fe200078e0254 */
[----:B------:R3:W-:Y:S03]  /*197c0*/  @P2 STG.E desc[UR16][R4.64], R83 ;  /* 0x0000005304002986 */ /* 0x0007e6000c101910 */
[----:B------:R-:W-:Y:S01]  /*197d0*/  IMAD.WIDE R12, R23, 0x4, R86 ;  /* 0x00000004170c7825 */ /* 0x000fe200078e0256 */
[----:B------:R3:W-:Y:S03]  /*197e0*/  @P6 STG.E desc[UR16][R10.64], R235 ;  /* 0x000000eb0a006986 */ /* 0x0007e6000c101910 */
[C---:B------:R-:W-:Y:S01]  /*197f0*/  IMAD.WIDE R2, R15.reuse, 0x4, R2 ;  /* 0x000000040f027825 */ /* 0x040fe200078e0202 */
[----:B------:R3:W-:Y:S03]  /*19800*/  @P1 STG.E desc[UR16][R12.64], R51 ;  /* 0x000000330c001986 */ /* 0x0007e6000c101910 */
[C---:B------:R-:W-:Y:S01]  /*19810*/  IMAD.WIDE R8, R15.reuse, 0x4, R8 ;  /* 0x000000040f087825 */ /* 0x040fe200078e0208 */
[----:B------:R3:W-:Y:S03]  /*19820*/  @P5 STG.E desc[UR16][R2.64], R119 ;  /* 0x0000007702005986 */ /* 0x0007e6000c101910 */
[C---:B------:R-:W-:Y:S01]  /*19830*/  IMAD.WIDE R84, R15.reuse, 0x4, R84 ;  /* 0x000000040f547825 */ /* 0x040fe200078e0254 */
[----:B------:R3:W-:Y:S04]  /*19840*/  @P4 STG.E desc[UR16][R8.64], R183 ;  /* 0x000000b708004986 */ /* 0x0007e8000c101910 */
[----:B------:R3:W-:Y:S01]  /*19850*/  @P3 STG.E desc[UR16][R84.64], R55 ;  /* 0x0000003754003986 */ /* 0x0007e2000c101910 */
[----:B------:R-:W-:Y:S01]  /*19860*/  IMAD.WIDE R86, R15, 0x4, R86 ;  /* 0x000000040f567825 */ /* 0x000fe200078e0256 */
[----:B------:R-:W-:Y:S06]  /*19870*/  @!P0 EXIT ;  /* 0x000000000000894d */ /* 0x000fec0003800000 */
[----:B------:R-:W-:Y:S01]  /*19880*/  STG.E desc[UR16][R86.64], R7 ;  /* 0x0000000756007986 */ /* 0x000fe2000c101910 */
[----:B------:R-:W-:Y:S05]  /*19890*/  EXIT ;  /* 0x000000000000794d */ /* 0x000fea0003800000 */
.L_x_2:
[----:B------:R-:W-:-:S00]  /*198a0*/  BRA `(.L_x_2) ;  /* 0xfffffffc00fc7947 */ /* 0x000fc0000383ffff */
[----:B------:R-:W-:-:S00]  /*198b0*/  NOP ;  /* 0x0000000000007918 */ /* 0x000fc00000000000 */
        /* <DEDUP_REMOVED lines=12> */
.L_x_3:


//--------------------- .nv.shared.matmul_kernel  --------------------------
	.section	.nv.shared.matmul_kernel,"aw",@nobits
	.sectionflags	@""
	.align	16
	.zero		1024


//--------------------- .nv.shared.reserved.0     --------------------------
	.section	.nv.shared.reserved.0,"aw",@nobits
	.weak		__nv_reservedSMEM_offset_0_alias
	.size		__nv_reservedSMEM_offset_0_alias, 0, 0
	.other		__nv_reservedSMEM_offset_0_alias,@"STO_CUDA_RESERVED_SHARED STV_DEFAULT"
__nv_reservedSMEM_offset_0_alias:
	.zero		0


//--------------------- .nv.constant0.matmul_kernel --------------------------
	.section	.nv.constant0.matmul_kernel,"a",@progbits
	.sectionflags	@""
	.align	4
.nv.constant0.matmul_kernel:
	.zero		608


//--------------------- SYMBOLS --------------------------

	.type		.nv.reservedSmem.offset0,@object
	.size		.nv.reservedSmem.offset0,0x4
